//
// Generated by NVIDIA NVVM Compiler
//
// Compiler Build ID: CL-36424714
// Cuda compilation tools, release 13.0, V13.0.88
// Based on NVVM 20.0.0
//

.version 9.0
.target sm_100
.address_size 64

	// .globl	_Z20kernelGenerarTableroPiiiiiii
.extern .func  (.param .b32 func_retval0) vprintf
(
	.param .b64 vprintf_param_0,
	.param .b64 vprintf_param_1
)
;
.global .align 4 .b8 precalc_xorwow_matrix[102400];
.global .align 4 .b8 precalc_xorwow_offset_matrix[102400];
.global .align 4 .b8 mrg32k3aM1[2304];
.global .align 4 .b8 mrg32k3aM2[2304];
.global .align 4 .b8 mrg32k3aM1SubSeq[2016];
.global .align 4 .b8 mrg32k3aM2SubSeq[2016];
.global .align 4 .b8 mrg32k3aM1Seq[2304];
.global .align 4 .b8 mrg32k3aM2Seq[2304];
.const .align 8 .b8 __cr_lgamma_table[72];
.const .align 8 .u64 FILAS;
.const .align 8 .u64 COLUMNAS;
.const .align 4 .u32 hiloX;
// _ZZ20kernelGenerarTableroPiiiiiiiE12t_compartido has been demoted
// _ZZ11kernelBombaPiiiiE12t_compartido has been demoted
// _ZZ26kernelReemplazarPosicionesPiiiiiS_E12t_compartido has been demoted
// _ZZ22kernelEncontrarCaminosPiiiS_iPbiE12t_compartido has been demoted
.global .align 1 .b8 $str[59] = {78, 194, 186, 32, 66, 108, 111, 113, 117, 101, 32, 40, 37, 100, 44, 32, 37, 100, 41, 32, 104, 105, 108, 111, 32, 37, 100, 32, 112, 111, 115, 32, 101, 110, 32, 109, 101, 109, 111, 114, 105, 97, 32, 67, 79, 77, 80, 65, 82, 84, 73, 68, 65, 32, 37, 100, 32, 10};
.global .align 1 .b8 $str$1[32] = {86, 97, 108, 111, 114, 32, 101, 110, 32, 109, 101, 109, 111, 114, 105, 97, 32, 67, 79, 77, 80, 65, 82, 84, 73, 68, 65, 32, 37, 100, 10};
.global .align 1 .b8 $str$2[40] = {10, 65, 118, 97, 110, 122, 97, 32, 97, 32, 108, 97, 32, 112, 111, 115, 32, 73, 90, 81, 85, 73, 69, 82, 68, 65, 32, 91, 37, 100, 93, 32, 104, 105, 108, 111, 32, 37, 100};
.global .align 1 .b8 $str$3[43] = {10, 73, 90, 81, 85, 73, 69, 82, 68, 65, 32, 67, 79, 77, 80, 65, 82, 84, 73, 68, 65, 32, 91, 37, 100, 93, 32, 45, 32, 80, 111, 115, 32, 115, 104, 97, 114, 101, 100, 32, 37, 100};
.global .align 1 .b8 $str$4[45] = {72, 105, 108, 111, 32, 37, 100, 32, 104, 97, 32, 101, 110, 116, 114, 97, 100, 111, 32, 97, 32, 98, 117, 115, 99, 97, 114, 32, 99, 97, 109, 105, 110, 111, 32, 91, 37, 100, 93, 91, 37, 100, 93, 10};
.global .align 1 .b8 $str$5[85] = {10, 67, 111, 110, 100, 105, 99, 105, 111, 110, 32, 68, 69, 82, 69, 67, 72, 65, 32, 77, 69, 77, 79, 82, 73, 65, 32, 67, 79, 77, 80, 65, 82, 84, 73, 68, 65, 32, 108, 108, 101, 118, 97, 32, 97, 32, 108, 97, 32, 112, 111, 115, 105, 99, 105, 111, 110, 91, 37, 100, 93, 32, 100, 101, 115, 100, 101, 32, 112, 111, 115, 91, 37, 100, 93, 32, 104, 105, 108, 111, 32, 37, 100, 10};
.global .align 1 .b8 $str$6[79] = {10, 67, 111, 110, 100, 105, 99, 105, 111, 110, 32, 68, 69, 82, 69, 67, 72, 65, 32, 108, 108, 101, 118, 97, 32, 97, 32, 108, 97, 32, 112, 111, 115, 105, 99, 105, 111, 110, 91, 37, 100, 93, 32, 100, 101, 115, 100, 101, 32, 112, 111, 115, 91, 37, 100, 93, 32, 104, 105, 108, 111, 32, 37, 100, 32, 99, 111, 110, 32, 99, 111, 108, 111, 114, 32, 37, 100, 10};
.global .align 1 .b8 $str$7[29] = {10, 65, 66, 65, 74, 79, 32, 45, 32, 77, 69, 77, 32, 67, 79, 77, 80, 65, 82, 84, 73, 68, 65, 32, 91, 37, 100, 93};
.global .align 1 .b8 $str$8[58] = {10, 65, 118, 97, 110, 122, 97, 32, 97, 32, 108, 97, 32, 112, 111, 115, 32, 100, 101, 32, 65, 66, 65, 74, 79, 32, 91, 37, 100, 93, 32, 117, 108, 116, 105, 109, 97, 32, 112, 111, 115, 105, 99, 105, 111, 110, 32, 37, 100, 32, 104, 105, 108, 111, 32, 37, 100};
.global .align 1 .b8 $str$9[59] = {10, 65, 82, 82, 73, 66, 65, 32, 77, 101, 109, 111, 114, 105, 97, 32, 99, 111, 109, 112, 97, 114, 116, 105, 100, 97, 32, 91, 37, 100, 93, 32, 117, 108, 116, 105, 109, 97, 32, 112, 111, 115, 105, 99, 105, 111, 110, 32, 37, 100, 32, 104, 105, 108, 111, 32, 37, 100};
.global .align 1 .b8 $str$10[56] = {10, 65, 118, 97, 110, 122, 97, 32, 97, 32, 108, 97, 32, 112, 111, 115, 32, 65, 82, 82, 73, 66, 65, 32, 91, 37, 100, 93, 32, 117, 108, 116, 105, 109, 97, 32, 112, 111, 115, 105, 99, 105, 111, 110, 32, 37, 100, 32, 104, 105, 108, 111, 32, 37, 100};
.global .align 1 .b8 $str$11[22] = {10, 78, 117, 109, 101, 114, 111, 32, 101, 108, 101, 109, 101, 110, 116, 111, 115, 32, 37, 100, 10};
.global .align 1 .b8 $str$12[25] = {10, 67, 97, 109, 105, 110, 111, 32, 69, 78, 67, 79, 78, 84, 82, 65, 68, 79, 32, 91, 37, 100, 93, 10};
.global .align 1 .b8 $str$13[58] = {10, 67, 97, 109, 105, 110, 111, 32, 110, 111, 32, 101, 110, 99, 111, 110, 116, 114, 97, 100, 111, 32, 100, 101, 115, 100, 101, 32, 108, 97, 32, 112, 111, 115, 105, 99, 105, 111, 110, 32, 37, 100, 32, 105, 110, 100, 101, 120, 32, 118, 97, 108, 101, 32, 37, 100, 10};
.global .align 1 .b8 $str$14[20] = {68, 69, 86, 95, 69, 78, 67, 79, 78, 84, 82, 65, 68, 79, 32, 37, 100, 32, 10};
.global .align 1 .b8 $str$15[15] = {68, 69, 86, 95, 73, 78, 68, 69, 88, 32, 37, 100, 32, 10};
.global .align 1 .b8 $str$16[26] = {80, 111, 115, 105, 99, 105, 111, 110, 32, 97, 32, 101, 110, 99, 111, 110, 116, 114, 97, 114, 32, 37, 100, 32, 10};
.global .align 1 .b8 $str$17[18] = {104, 105, 108, 111, 32, 37, 100, 32, 118, 97, 108, 111, 114, 32, 37, 100, 10};
.global .align 1 .b8 $str$18[31] = {69, 110, 116, 114, 111, 32, 104, 105, 108, 111, 32, 37, 100, 32, 101, 32, 105, 110, 99, 114, 101, 109, 101, 110, 116, 111, 32, 37, 100, 10};
.global .align 1 .b8 $str$19[22] = {67, 111, 110, 116, 97, 100, 111, 114, 32, 84, 78, 84, 32, 45, 32, 82, 67, 32, 37, 100, 10};

.visible .entry _Z20kernelGenerarTableroPiiiiiii(
	.param .u64 .ptr .align 1 _Z20kernelGenerarTableroPiiiiiii_param_0,
	.param .u32 _Z20kernelGenerarTableroPiiiiiii_param_1,
	.param .u32 _Z20kernelGenerarTableroPiiiiiii_param_2,
	.param .u32 _Z20kernelGenerarTableroPiiiiiii_param_3,
	.param .u32 _Z20kernelGenerarTableroPiiiiiii_param_4,
	.param .u32 _Z20kernelGenerarTableroPiiiiiii_param_5,
	.param .u32 _Z20kernelGenerarTableroPiiiiiii_param_6
)
{
	.local .align 16 .b8 	__local_depot0[64];
	.reg .b64 	%SP;
	.reg .b64 	%SPL;
	.reg .pred 	%p<68>;
	.reg .b32 	%r<1219>;
	.reg .b64 	%rd<36>;
	// demoted variable
	.shared .align 4 .b8 _ZZ20kernelGenerarTableroPiiiiiiiE12t_compartido[40];
	mov.u64 	%SPL, __local_depot0;
	cvta.local.u64 	%SP, %SPL;
	ld.param.u64 	%rd11, [_Z20kernelGenerarTableroPiiiiiii_param_0];
	ld.param.u32 	%r544, [_Z20kernelGenerarTableroPiiiiiii_param_1];
	ld.param.u32 	%r545, [_Z20kernelGenerarTableroPiiiiiii_param_2];
	ld.param.u32 	%r546, [_Z20kernelGenerarTableroPiiiiiii_param_3];
	ld.param.u32 	%r547, [_Z20kernelGenerarTableroPiiiiiii_param_4];
	add.u64 	%rd12, %SP, 48;
	add.u64 	%rd1, %SPL, 48;
	mov.u32 	%r1, %ctaid.x;
	mov.u32 	%r548, %ntid.x;
	mov.u32 	%r549, %tid.x;
	mad.lo.s32 	%r550, %r1, %r548, %r549;
	mov.u32 	%r2, %ctaid.y;
	mov.u32 	%r551, %ntid.y;
	mov.u32 	%r552, %tid.y;
	mad.lo.s32 	%r553, %r2, %r551, %r552;
	mad.lo.s32 	%r554, %r547, %r550, %r553;
	setp.gt.s32 	%p1, %r546, %r547;
	mad.lo.s32 	%r555, %r546, %r553, %r550;
	selp.b32 	%r556, %r551, %r548, %p1;
	selp.b32 	%r3, %r555, %r554, %p1;
	mad.lo.s32 	%r4, %r556, %r552, %r549;
	setp.le.s32 	%p2, %r547, %r553;
	setp.le.s32 	%p3, %r546, %r550;
	or.pred  	%p4, %p3, %p2;
	@%p4 bra 	$L__BB0_117;
	add.u64 	%rd2, %SPL, 0;
	st.local.v4.u32 	[%rd1], {%r1, %r2, %r3, %r4};
	mov.u64 	%rd14, $str;
	cvta.global.u64 	%rd15, %rd14;
	{ // callseq 0, 0
	.param .b64 param0;
	st.param.b64 	[param0], %rd15;
	.param .b64 param1;
	st.param.b64 	[param1], %rd12;
	.param .b32 retval0;
	call.uni (retval0), 
	vprintf, 
	(
	param0, 
	param1
	);
	ld.param.b32 	%r557, [retval0];
	} // callseq 0
	cvt.s64.s32 	%rd3, %r3;
	xor.b32  	%r559, %r544, -1429050551;
	mul.lo.s32 	%r560, %r559, 1099087573;
	setp.gt.s32 	%p5, %r544, -1;
	selp.b32 	%r561, -644748465, -1947113066, %p5;
	add.s32 	%r562, %r561, %r560;
	add.s32 	%r5, %r562, 6615241;
	add.s32 	%r955, %r560, 123456789;
	st.local.v2.u32 	[%rd2], {%r5, %r955};
	xor.b32  	%r563, %r560, 362436069;
	add.s32 	%r564, %r561, 521288629;
	st.local.v2.u32 	[%rd2+8], {%r563, %r564};
	xor.b32  	%r565, %r561, 88675123;
	add.s32 	%r951, %r560, 5783321;
	st.local.v2.u32 	[%rd2+16], {%r565, %r951};
	setp.eq.s32 	%p6, %r3, 0;
	@%p6 bra 	$L__BB0_116;
	mov.b32 	%r938, 0;
	mov.u64 	%rd18, precalc_xorwow_matrix;
	mov.u64 	%rd35, %rd3;
$L__BB0_3:
	mov.u64 	%rd4, %rd35;
	and.b64  	%rd5, %rd4, 3;
	setp.eq.s64 	%p7, %rd5, 0;
	@%p7 bra 	$L__BB0_115;
	mul.wide.u32 	%rd17, %r938, 3200;
	add.s64 	%rd6, %rd18, %rd17;
	mov.b32 	%r951, 0;
	mov.u32 	%r952, %r951;
	mov.u32 	%r953, %r951;
	mov.u32 	%r954, %r951;
	mov.u32 	%r955, %r951;
	mov.u32 	%r944, %r951;
$L__BB0_5:
	mul.wide.u32 	%rd19, %r944, 4;
	add.s64 	%rd20, %rd2, %rd19;
	ld.local.u32 	%r17, [%rd20+4];
	shl.b32 	%r18, %r944, 5;
	mov.b32 	%r950, 0;
$L__BB0_6:
	.pragma "nounroll";
	shr.u32 	%r569, %r17, %r950;
	and.b32  	%r570, %r569, 1;
	setp.eq.b32 	%p8, %r570, 1;
	not.pred 	%p9, %p8;
	add.s32 	%r571, %r18, %r950;
	mul.lo.s32 	%r572, %r571, 5;
	mul.wide.u32 	%rd21, %r572, 4;
	add.s64 	%rd7, %rd6, %rd21;
	@%p9 bra 	$L__BB0_8;
	ld.global.u32 	%r573, [%rd7];
	xor.b32  	%r955, %r955, %r573;
	ld.global.u32 	%r574, [%rd7+4];
	xor.b32  	%r954, %r954, %r574;
	ld.global.u32 	%r575, [%rd7+8];
	xor.b32  	%r953, %r953, %r575;
	ld.global.u32 	%r576, [%rd7+12];
	xor.b32  	%r952, %r952, %r576;
	ld.global.u32 	%r577, [%rd7+16];
	xor.b32  	%r951, %r951, %r577;
$L__BB0_8:
	and.b32  	%r579, %r569, 2;
	setp.eq.s32 	%p10, %r579, 0;
	@%p10 bra 	$L__BB0_10;
	ld.global.u32 	%r580, [%rd7+20];
	xor.b32  	%r955, %r955, %r580;
	ld.global.u32 	%r581, [%rd7+24];
	xor.b32  	%r954, %r954, %r581;
	ld.global.u32 	%r582, [%rd7+28];
	xor.b32  	%r953, %r953, %r582;
	ld.global.u32 	%r583, [%rd7+32];
	xor.b32  	%r952, %r952, %r583;
	ld.global.u32 	%r584, [%rd7+36];
	xor.b32  	%r951, %r951, %r584;
$L__BB0_10:
	and.b32  	%r586, %r569, 4;
	setp.eq.s32 	%p11, %r586, 0;
	@%p11 bra 	$L__BB0_12;
	ld.global.u32 	%r587, [%rd7+40];
	xor.b32  	%r955, %r955, %r587;
	ld.global.u32 	%r588, [%rd7+44];
	xor.b32  	%r954, %r954, %r588;
	ld.global.u32 	%r589, [%rd7+48];
	xor.b32  	%r953, %r953, %r589;
	ld.global.u32 	%r590, [%rd7+52];
	xor.b32  	%r952, %r952, %r590;
	ld.global.u32 	%r591, [%rd7+56];
	xor.b32  	%r951, %r951, %r591;
$L__BB0_12:
	and.b32  	%r593, %r569, 8;
	setp.eq.s32 	%p12, %r593, 0;
	@%p12 bra 	$L__BB0_14;
	ld.global.u32 	%r594, [%rd7+60];
	xor.b32  	%r955, %r955, %r594;
	ld.global.u32 	%r595, [%rd7+64];
	xor.b32  	%r954, %r954, %r595;
	ld.global.u32 	%r596, [%rd7+68];
	xor.b32  	%r953, %r953, %r596;
	ld.global.u32 	%r597, [%rd7+72];
	xor.b32  	%r952, %r952, %r597;
	ld.global.u32 	%r598, [%rd7+76];
	xor.b32  	%r951, %r951, %r598;
$L__BB0_14:
	and.b32  	%r600, %r569, 16;
	setp.eq.s32 	%p13, %r600, 0;
	@%p13 bra 	$L__BB0_16;
	ld.global.u32 	%r601, [%rd7+80];
	xor.b32  	%r955, %r955, %r601;
	ld.global.u32 	%r602, [%rd7+84];
	xor.b32  	%r954, %r954, %r602;
	ld.global.u32 	%r603, [%rd7+88];
	xor.b32  	%r953, %r953, %r603;
	ld.global.u32 	%r604, [%rd7+92];
	xor.b32  	%r952, %r952, %r604;
	ld.global.u32 	%r605, [%rd7+96];
	xor.b32  	%r951, %r951, %r605;
$L__BB0_16:
	and.b32  	%r607, %r569, 32;
	setp.eq.s32 	%p14, %r607, 0;
	@%p14 bra 	$L__BB0_18;
	ld.global.u32 	%r608, [%rd7+100];
	xor.b32  	%r955, %r955, %r608;
	ld.global.u32 	%r609, [%rd7+104];
	xor.b32  	%r954, %r954, %r609;
	ld.global.u32 	%r610, [%rd7+108];
	xor.b32  	%r953, %r953, %r610;
	ld.global.u32 	%r611, [%rd7+112];
	xor.b32  	%r952, %r952, %r611;
	ld.global.u32 	%r612, [%rd7+116];
	xor.b32  	%r951, %r951, %r612;
$L__BB0_18:
	and.b32  	%r614, %r569, 64;
	setp.eq.s32 	%p15, %r614, 0;
	@%p15 bra 	$L__BB0_20;
	ld.global.u32 	%r615, [%rd7+120];
	xor.b32  	%r955, %r955, %r615;
	ld.global.u32 	%r616, [%rd7+124];
	xor.b32  	%r954, %r954, %r616;
	ld.global.u32 	%r617, [%rd7+128];
	xor.b32  	%r953, %r953, %r617;
	ld.global.u32 	%r618, [%rd7+132];
	xor.b32  	%r952, %r952, %r618;
	ld.global.u32 	%r619, [%rd7+136];
	xor.b32  	%r951, %r951, %r619;
$L__BB0_20:
	and.b32  	%r621, %r569, 128;
	setp.eq.s32 	%p16, %r621, 0;
	@%p16 bra 	$L__BB0_22;
	ld.global.u32 	%r622, [%rd7+140];
	xor.b32  	%r955, %r955, %r622;
	ld.global.u32 	%r623, [%rd7+144];
	xor.b32  	%r954, %r954, %r623;
	ld.global.u32 	%r624, [%rd7+148];
	xor.b32  	%r953, %r953, %r624;
	ld.global.u32 	%r625, [%rd7+152];
	xor.b32  	%r952, %r952, %r625;
	ld.global.u32 	%r626, [%rd7+156];
	xor.b32  	%r951, %r951, %r626;
$L__BB0_22:
	and.b32  	%r628, %r569, 256;
	setp.eq.s32 	%p17, %r628, 0;
	@%p17 bra 	$L__BB0_24;
	ld.global.u32 	%r629, [%rd7+160];
	xor.b32  	%r955, %r955, %r629;
	ld.global.u32 	%r630, [%rd7+164];
	xor.b32  	%r954, %r954, %r630;
	ld.global.u32 	%r631, [%rd7+168];
	xor.b32  	%r953, %r953, %r631;
	ld.global.u32 	%r632, [%rd7+172];
	xor.b32  	%r952, %r952, %r632;
	ld.global.u32 	%r633, [%rd7+176];
	xor.b32  	%r951, %r951, %r633;
$L__BB0_24:
	and.b32  	%r635, %r569, 512;
	setp.eq.s32 	%p18, %r635, 0;
	@%p18 bra 	$L__BB0_26;
	ld.global.u32 	%r636, [%rd7+180];
	xor.b32  	%r955, %r955, %r636;
	ld.global.u32 	%r637, [%rd7+184];
	xor.b32  	%r954, %r954, %r637;
	ld.global.u32 	%r638, [%rd7+188];
	xor.b32  	%r953, %r953, %r638;
	ld.global.u32 	%r639, [%rd7+192];
	xor.b32  	%r952, %r952, %r639;
	ld.global.u32 	%r640, [%rd7+196];
	xor.b32  	%r951, %r951, %r640;
$L__BB0_26:
	and.b32  	%r642, %r569, 1024;
	setp.eq.s32 	%p19, %r642, 0;
	@%p19 bra 	$L__BB0_28;
	ld.global.u32 	%r643, [%rd7+200];
	xor.b32  	%r955, %r955, %r643;
	ld.global.u32 	%r644, [%rd7+204];
	xor.b32  	%r954, %r954, %r644;
	ld.global.u32 	%r645, [%rd7+208];
	xor.b32  	%r953, %r953, %r645;
	ld.global.u32 	%r646, [%rd7+212];
	xor.b32  	%r952, %r952, %r646;
	ld.global.u32 	%r647, [%rd7+216];
	xor.b32  	%r951, %r951, %r647;
$L__BB0_28:
	and.b32  	%r649, %r569, 2048;
	setp.eq.s32 	%p20, %r649, 0;
	@%p20 bra 	$L__BB0_30;
	ld.global.u32 	%r650, [%rd7+220];
	xor.b32  	%r955, %r955, %r650;
	ld.global.u32 	%r651, [%rd7+224];
	xor.b32  	%r954, %r954, %r651;
	ld.global.u32 	%r652, [%rd7+228];
	xor.b32  	%r953, %r953, %r652;
	ld.global.u32 	%r653, [%rd7+232];
	xor.b32  	%r952, %r952, %r653;
	ld.global.u32 	%r654, [%rd7+236];
	xor.b32  	%r951, %r951, %r654;
$L__BB0_30:
	and.b32  	%r656, %r569, 4096;
	setp.eq.s32 	%p21, %r656, 0;
	@%p21 bra 	$L__BB0_32;
	ld.global.u32 	%r657, [%rd7+240];
	xor.b32  	%r955, %r955, %r657;
	ld.global.u32 	%r658, [%rd7+244];
	xor.b32  	%r954, %r954, %r658;
	ld.global.u32 	%r659, [%rd7+248];
	xor.b32  	%r953, %r953, %r659;
	ld.global.u32 	%r660, [%rd7+252];
	xor.b32  	%r952, %r952, %r660;
	ld.global.u32 	%r661, [%rd7+256];
	xor.b32  	%r951, %r951, %r661;
$L__BB0_32:
	and.b32  	%r663, %r569, 8192;
	setp.eq.s32 	%p22, %r663, 0;
	@%p22 bra 	$L__BB0_34;
	ld.global.u32 	%r664, [%rd7+260];
	xor.b32  	%r955, %r955, %r664;
	ld.global.u32 	%r665, [%rd7+264];
	xor.b32  	%r954, %r954, %r665;
	ld.global.u32 	%r666, [%rd7+268];
	xor.b32  	%r953, %r953, %r666;
	ld.global.u32 	%r667, [%rd7+272];
	xor.b32  	%r952, %r952, %r667;
	ld.global.u32 	%r668, [%rd7+276];
	xor.b32  	%r951, %r951, %r668;
$L__BB0_34:
	and.b32  	%r670, %r569, 16384;
	setp.eq.s32 	%p23, %r670, 0;
	@%p23 bra 	$L__BB0_36;
	ld.global.u32 	%r671, [%rd7+280];
	xor.b32  	%r955, %r955, %r671;
	ld.global.u32 	%r672, [%rd7+284];
	xor.b32  	%r954, %r954, %r672;
	ld.global.u32 	%r673, [%rd7+288];
	xor.b32  	%r953, %r953, %r673;
	ld.global.u32 	%r674, [%rd7+292];
	xor.b32  	%r952, %r952, %r674;
	ld.global.u32 	%r675, [%rd7+296];
	xor.b32  	%r951, %r951, %r675;
$L__BB0_36:
	and.b32  	%r677, %r569, 32768;
	setp.eq.s32 	%p24, %r677, 0;
	@%p24 bra 	$L__BB0_38;
	ld.global.u32 	%r678, [%rd7+300];
	xor.b32  	%r955, %r955, %r678;
	ld.global.u32 	%r679, [%rd7+304];
	xor.b32  	%r954, %r954, %r679;
	ld.global.u32 	%r680, [%rd7+308];
	xor.b32  	%r953, %r953, %r680;
	ld.global.u32 	%r681, [%rd7+312];
	xor.b32  	%r952, %r952, %r681;
	ld.global.u32 	%r682, [%rd7+316];
	xor.b32  	%r951, %r951, %r682;
$L__BB0_38:
	add.s32 	%r950, %r950, 16;
	setp.ne.s32 	%p25, %r950, 32;
	@%p25 bra 	$L__BB0_6;
	mad.lo.s32 	%r683, %r944, -31, %r18;
	add.s32 	%r944, %r683, 1;
	setp.ne.s32 	%p26, %r944, 5;
	@%p26 bra 	$L__BB0_5;
	st.local.u32 	[%rd2+4], %r955;
	st.local.v2.u32 	[%rd2+8], {%r954, %r953};
	st.local.v2.u32 	[%rd2+16], {%r952, %r951};
	setp.eq.s64 	%p27, %rd5, 1;
	@%p27 bra 	$L__BB0_115;
	mov.b32 	%r951, 0;
	mov.u32 	%r1044, %r951;
	mov.u32 	%r1045, %r951;
	mov.u32 	%r1046, %r951;
	mov.u32 	%r955, %r951;
	mov.u32 	%r1036, %r951;
$L__BB0_42:
	mul.wide.u32 	%rd22, %r1036, 4;
	add.s64 	%rd23, %rd2, %rd22;
	ld.local.u32 	%r193, [%rd23+4];
	shl.b32 	%r194, %r1036, 5;
	mov.b32 	%r1042, 0;
$L__BB0_43:
	.pragma "nounroll";
	shr.u32 	%r686, %r193, %r1042;
	and.b32  	%r687, %r686, 1;
	setp.eq.b32 	%p28, %r687, 1;
	not.pred 	%p29, %p28;
	add.s32 	%r688, %r194, %r1042;
	mul.lo.s32 	%r689, %r688, 5;
	mul.wide.u32 	%rd24, %r689, 4;
	add.s64 	%rd8, %rd6, %rd24;
	@%p29 bra 	$L__BB0_45;
	ld.global.u32 	%r690, [%rd8];
	xor.b32  	%r955, %r955, %r690;
	ld.global.u32 	%r691, [%rd8+4];
	xor.b32  	%r1046, %r1046, %r691;
	ld.global.u32 	%r692, [%rd8+8];
	xor.b32  	%r1045, %r1045, %r692;
	ld.global.u32 	%r693, [%rd8+12];
	xor.b32  	%r1044, %r1044, %r693;
	ld.global.u32 	%r694, [%rd8+16];
	xor.b32  	%r951, %r951, %r694;
$L__BB0_45:
	and.b32  	%r696, %r686, 2;
	setp.eq.s32 	%p30, %r696, 0;
	@%p30 bra 	$L__BB0_47;
	ld.global.u32 	%r697, [%rd8+20];
	xor.b32  	%r955, %r955, %r697;
	ld.global.u32 	%r698, [%rd8+24];
	xor.b32  	%r1046, %r1046, %r698;
	ld.global.u32 	%r699, [%rd8+28];
	xor.b32  	%r1045, %r1045, %r699;
	ld.global.u32 	%r700, [%rd8+32];
	xor.b32  	%r1044, %r1044, %r700;
	ld.global.u32 	%r701, [%rd8+36];
	xor.b32  	%r951, %r951, %r701;
$L__BB0_47:
	and.b32  	%r703, %r686, 4;
	setp.eq.s32 	%p31, %r703, 0;
	@%p31 bra 	$L__BB0_49;
	ld.global.u32 	%r704, [%rd8+40];
	xor.b32  	%r955, %r955, %r704;
	ld.global.u32 	%r705, [%rd8+44];
	xor.b32  	%r1046, %r1046, %r705;
	ld.global.u32 	%r706, [%rd8+48];
	xor.b32  	%r1045, %r1045, %r706;
	ld.global.u32 	%r707, [%rd8+52];
	xor.b32  	%r1044, %r1044, %r707;
	ld.global.u32 	%r708, [%rd8+56];
	xor.b32  	%r951, %r951, %r708;
$L__BB0_49:
	and.b32  	%r710, %r686, 8;
	setp.eq.s32 	%p32, %r710, 0;
	@%p32 bra 	$L__BB0_51;
	ld.global.u32 	%r711, [%rd8+60];
	xor.b32  	%r955, %r955, %r711;
	ld.global.u32 	%r712, [%rd8+64];
	xor.b32  	%r1046, %r1046, %r712;
	ld.global.u32 	%r713, [%rd8+68];
	xor.b32  	%r1045, %r1045, %r713;
	ld.global.u32 	%r714, [%rd8+72];
	xor.b32  	%r1044, %r1044, %r714;
	ld.global.u32 	%r715, [%rd8+76];
	xor.b32  	%r951, %r951, %r715;
$L__BB0_51:
	and.b32  	%r717, %r686, 16;
	setp.eq.s32 	%p33, %r717, 0;
	@%p33 bra 	$L__BB0_53;
	ld.global.u32 	%r718, [%rd8+80];
	xor.b32  	%r955, %r955, %r718;
	ld.global.u32 	%r719, [%rd8+84];
	xor.b32  	%r1046, %r1046, %r719;
	ld.global.u32 	%r720, [%rd8+88];
	xor.b32  	%r1045, %r1045, %r720;
	ld.global.u32 	%r721, [%rd8+92];
	xor.b32  	%r1044, %r1044, %r721;
	ld.global.u32 	%r722, [%rd8+96];
	xor.b32  	%r951, %r951, %r722;
$L__BB0_53:
	and.b32  	%r724, %r686, 32;
	setp.eq.s32 	%p34, %r724, 0;
	@%p34 bra 	$L__BB0_55;
	ld.global.u32 	%r725, [%rd8+100];
	xor.b32  	%r955, %r955, %r725;
	ld.global.u32 	%r726, [%rd8+104];
	xor.b32  	%r1046, %r1046, %r726;
	ld.global.u32 	%r727, [%rd8+108];
	xor.b32  	%r1045, %r1045, %r727;
	ld.global.u32 	%r728, [%rd8+112];
	xor.b32  	%r1044, %r1044, %r728;
	ld.global.u32 	%r729, [%rd8+116];
	xor.b32  	%r951, %r951, %r729;
$L__BB0_55:
	and.b32  	%r731, %r686, 64;
	setp.eq.s32 	%p35, %r731, 0;
	@%p35 bra 	$L__BB0_57;
	ld.global.u32 	%r732, [%rd8+120];
	xor.b32  	%r955, %r955, %r732;
	ld.global.u32 	%r733, [%rd8+124];
	xor.b32  	%r1046, %r1046, %r733;
	ld.global.u32 	%r734, [%rd8+128];
	xor.b32  	%r1045, %r1045, %r734;
	ld.global.u32 	%r735, [%rd8+132];
	xor.b32  	%r1044, %r1044, %r735;
	ld.global.u32 	%r736, [%rd8+136];
	xor.b32  	%r951, %r951, %r736;
$L__BB0_57:
	and.b32  	%r738, %r686, 128;
	setp.eq.s32 	%p36, %r738, 0;
	@%p36 bra 	$L__BB0_59;
	ld.global.u32 	%r739, [%rd8+140];
	xor.b32  	%r955, %r955, %r739;
	ld.global.u32 	%r740, [%rd8+144];
	xor.b32  	%r1046, %r1046, %r740;
	ld.global.u32 	%r741, [%rd8+148];
	xor.b32  	%r1045, %r1045, %r741;
	ld.global.u32 	%r742, [%rd8+152];
	xor.b32  	%r1044, %r1044, %r742;
	ld.global.u32 	%r743, [%rd8+156];
	xor.b32  	%r951, %r951, %r743;
$L__BB0_59:
	and.b32  	%r745, %r686, 256;
	setp.eq.s32 	%p37, %r745, 0;
	@%p37 bra 	$L__BB0_61;
	ld.global.u32 	%r746, [%rd8+160];
	xor.b32  	%r955, %r955, %r746;
	ld.global.u32 	%r747, [%rd8+164];
	xor.b32  	%r1046, %r1046, %r747;
	ld.global.u32 	%r748, [%rd8+168];
	xor.b32  	%r1045, %r1045, %r748;
	ld.global.u32 	%r749, [%rd8+172];
	xor.b32  	%r1044, %r1044, %r749;
	ld.global.u32 	%r750, [%rd8+176];
	xor.b32  	%r951, %r951, %r750;
$L__BB0_61:
	and.b32  	%r752, %r686, 512;
	setp.eq.s32 	%p38, %r752, 0;
	@%p38 bra 	$L__BB0_63;
	ld.global.u32 	%r753, [%rd8+180];
	xor.b32  	%r955, %r955, %r753;
	ld.global.u32 	%r754, [%rd8+184];
	xor.b32  	%r1046, %r1046, %r754;
	ld.global.u32 	%r755, [%rd8+188];
	xor.b32  	%r1045, %r1045, %r755;
	ld.global.u32 	%r756, [%rd8+192];
	xor.b32  	%r1044, %r1044, %r756;
	ld.global.u32 	%r757, [%rd8+196];
	xor.b32  	%r951, %r951, %r757;
$L__BB0_63:
	and.b32  	%r759, %r686, 1024;
	setp.eq.s32 	%p39, %r759, 0;
	@%p39 bra 	$L__BB0_65;
	ld.global.u32 	%r760, [%rd8+200];
	xor.b32  	%r955, %r955, %r760;
	ld.global.u32 	%r761, [%rd8+204];
	xor.b32  	%r1046, %r1046, %r761;
	ld.global.u32 	%r762, [%rd8+208];
	xor.b32  	%r1045, %r1045, %r762;
	ld.global.u32 	%r763, [%rd8+212];
	xor.b32  	%r1044, %r1044, %r763;
	ld.global.u32 	%r764, [%rd8+216];
	xor.b32  	%r951, %r951, %r764;
$L__BB0_65:
	and.b32  	%r766, %r686, 2048;
	setp.eq.s32 	%p40, %r766, 0;
	@%p40 bra 	$L__BB0_67;
	ld.global.u32 	%r767, [%rd8+220];
	xor.b32  	%r955, %r955, %r767;
	ld.global.u32 	%r768, [%rd8+224];
	xor.b32  	%r1046, %r1046, %r768;
	ld.global.u32 	%r769, [%rd8+228];
	xor.b32  	%r1045, %r1045, %r769;
	ld.global.u32 	%r770, [%rd8+232];
	xor.b32  	%r1044, %r1044, %r770;
	ld.global.u32 	%r771, [%rd8+236];
	xor.b32  	%r951, %r951, %r771;
$L__BB0_67:
	and.b32  	%r773, %r686, 4096;
	setp.eq.s32 	%p41, %r773, 0;
	@%p41 bra 	$L__BB0_69;
	ld.global.u32 	%r774, [%rd8+240];
	xor.b32  	%r955, %r955, %r774;
	ld.global.u32 	%r775, [%rd8+244];
	xor.b32  	%r1046, %r1046, %r775;
	ld.global.u32 	%r776, [%rd8+248];
	xor.b32  	%r1045, %r1045, %r776;
	ld.global.u32 	%r777, [%rd8+252];
	xor.b32  	%r1044, %r1044, %r777;
	ld.global.u32 	%r778, [%rd8+256];
	xor.b32  	%r951, %r951, %r778;
$L__BB0_69:
	and.b32  	%r780, %r686, 8192;
	setp.eq.s32 	%p42, %r780, 0;
	@%p42 bra 	$L__BB0_71;
	ld.global.u32 	%r781, [%rd8+260];
	xor.b32  	%r955, %r955, %r781;
	ld.global.u32 	%r782, [%rd8+264];
	xor.b32  	%r1046, %r1046, %r782;
	ld.global.u32 	%r783, [%rd8+268];
	xor.b32  	%r1045, %r1045, %r783;
	ld.global.u32 	%r784, [%rd8+272];
	xor.b32  	%r1044, %r1044, %r784;
	ld.global.u32 	%r785, [%rd8+276];
	xor.b32  	%r951, %r951, %r785;
$L__BB0_71:
	and.b32  	%r787, %r686, 16384;
	setp.eq.s32 	%p43, %r787, 0;
	@%p43 bra 	$L__BB0_73;
	ld.global.u32 	%r788, [%rd8+280];
	xor.b32  	%r955, %r955, %r788;
	ld.global.u32 	%r789, [%rd8+284];
	xor.b32  	%r1046, %r1046, %r789;
	ld.global.u32 	%r790, [%rd8+288];
	xor.b32  	%r1045, %r1045, %r790;
	ld.global.u32 	%r791, [%rd8+292];
	xor.b32  	%r1044, %r1044, %r791;
	ld.global.u32 	%r792, [%rd8+296];
	xor.b32  	%r951, %r951, %r792;
$L__BB0_73:
	and.b32  	%r794, %r686, 32768;
	setp.eq.s32 	%p44, %r794, 0;
	@%p44 bra 	$L__BB0_75;
	ld.global.u32 	%r795, [%rd8+300];
	xor.b32  	%r955, %r955, %r795;
	ld.global.u32 	%r796, [%rd8+304];
	xor.b32  	%r1046, %r1046, %r796;
	ld.global.u32 	%r797, [%rd8+308];
	xor.b32  	%r1045, %r1045, %r797;
	ld.global.u32 	%r798, [%rd8+312];
	xor.b32  	%r1044, %r1044, %r798;
	ld.global.u32 	%r799, [%rd8+316];
	xor.b32  	%r951, %r951, %r799;
$L__BB0_75:
	add.s32 	%r1042, %r1042, 16;
	setp.ne.s32 	%p45, %r1042, 32;
	@%p45 bra 	$L__BB0_43;
	mad.lo.s32 	%r800, %r1036, -31, %r194;
	add.s32 	%r1036, %r800, 1;
	setp.ne.s32 	%p46, %r1036, 5;
	@%p46 bra 	$L__BB0_42;
	st.local.u32 	[%rd2+4], %r955;
	st.local.v2.u32 	[%rd2+8], {%r1046, %r1045};
	st.local.v2.u32 	[%rd2+16], {%r1044, %r951};
	setp.ne.s64 	%p47, %rd5, 3;
	@%p47 bra 	$L__BB0_115;
	mov.b32 	%r951, 0;
	mov.u32 	%r1136, %r951;
	mov.u32 	%r1137, %r951;
	mov.u32 	%r1138, %r951;
	mov.u32 	%r955, %r951;
	mov.u32 	%r1128, %r951;
$L__BB0_79:
	mul.wide.u32 	%rd25, %r1128, 4;
	add.s64 	%rd26, %rd2, %rd25;
	ld.local.u32 	%r369, [%rd26+4];
	shl.b32 	%r370, %r1128, 5;
	mov.b32 	%r1134, 0;
$L__BB0_80:
	.pragma "nounroll";
	shr.u32 	%r803, %r369, %r1134;
	and.b32  	%r804, %r803, 1;
	setp.eq.b32 	%p48, %r804, 1;
	not.pred 	%p49, %p48;
	add.s32 	%r805, %r370, %r1134;
	mul.lo.s32 	%r806, %r805, 5;
	mul.wide.u32 	%rd27, %r806, 4;
	add.s64 	%rd9, %rd6, %rd27;
	@%p49 bra 	$L__BB0_82;
	ld.global.u32 	%r807, [%rd9];
	xor.b32  	%r955, %r955, %r807;
	ld.global.u32 	%r808, [%rd9+4];
	xor.b32  	%r1138, %r1138, %r808;
	ld.global.u32 	%r809, [%rd9+8];
	xor.b32  	%r1137, %r1137, %r809;
	ld.global.u32 	%r810, [%rd9+12];
	xor.b32  	%r1136, %r1136, %r810;
	ld.global.u32 	%r811, [%rd9+16];
	xor.b32  	%r951, %r951, %r811;
$L__BB0_82:
	and.b32  	%r813, %r803, 2;
	setp.eq.s32 	%p50, %r813, 0;
	@%p50 bra 	$L__BB0_84;
	ld.global.u32 	%r814, [%rd9+20];
	xor.b32  	%r955, %r955, %r814;
	ld.global.u32 	%r815, [%rd9+24];
	xor.b32  	%r1138, %r1138, %r815;
	ld.global.u32 	%r816, [%rd9+28];
	xor.b32  	%r1137, %r1137, %r816;
	ld.global.u32 	%r817, [%rd9+32];
	xor.b32  	%r1136, %r1136, %r817;
	ld.global.u32 	%r818, [%rd9+36];
	xor.b32  	%r951, %r951, %r818;
$L__BB0_84:
	and.b32  	%r820, %r803, 4;
	setp.eq.s32 	%p51, %r820, 0;
	@%p51 bra 	$L__BB0_86;
	ld.global.u32 	%r821, [%rd9+40];
	xor.b32  	%r955, %r955, %r821;
	ld.global.u32 	%r822, [%rd9+44];
	xor.b32  	%r1138, %r1138, %r822;
	ld.global.u32 	%r823, [%rd9+48];
	xor.b32  	%r1137, %r1137, %r823;
	ld.global.u32 	%r824, [%rd9+52];
	xor.b32  	%r1136, %r1136, %r824;
	ld.global.u32 	%r825, [%rd9+56];
	xor.b32  	%r951, %r951, %r825;
$L__BB0_86:
	and.b32  	%r827, %r803, 8;
	setp.eq.s32 	%p52, %r827, 0;
	@%p52 bra 	$L__BB0_88;
	ld.global.u32 	%r828, [%rd9+60];
	xor.b32  	%r955, %r955, %r828;
	ld.global.u32 	%r829, [%rd9+64];
	xor.b32  	%r1138, %r1138, %r829;
	ld.global.u32 	%r830, [%rd9+68];
	xor.b32  	%r1137, %r1137, %r830;
	ld.global.u32 	%r831, [%rd9+72];
	xor.b32  	%r1136, %r1136, %r831;
	ld.global.u32 	%r832, [%rd9+76];
	xor.b32  	%r951, %r951, %r832;
$L__BB0_88:
	and.b32  	%r834, %r803, 16;
	setp.eq.s32 	%p53, %r834, 0;
	@%p53 bra 	$L__BB0_90;
	ld.global.u32 	%r835, [%rd9+80];
	xor.b32  	%r955, %r955, %r835;
	ld.global.u32 	%r836, [%rd9+84];
	xor.b32  	%r1138, %r1138, %r836;
	ld.global.u32 	%r837, [%rd9+88];
	xor.b32  	%r1137, %r1137, %r837;
	ld.global.u32 	%r838, [%rd9+92];
	xor.b32  	%r1136, %r1136, %r838;
	ld.global.u32 	%r839, [%rd9+96];
	xor.b32  	%r951, %r951, %r839;
$L__BB0_90:
	and.b32  	%r841, %r803, 32;
	setp.eq.s32 	%p54, %r841, 0;
	@%p54 bra 	$L__BB0_92;
	ld.global.u32 	%r842, [%rd9+100];
	xor.b32  	%r955, %r955, %r842;
	ld.global.u32 	%r843, [%rd9+104];
	xor.b32  	%r1138, %r1138, %r843;
	ld.global.u32 	%r844, [%rd9+108];
	xor.b32  	%r1137, %r1137, %r844;
	ld.global.u32 	%r845, [%rd9+112];
	xor.b32  	%r1136, %r1136, %r845;
	ld.global.u32 	%r846, [%rd9+116];
	xor.b32  	%r951, %r951, %r846;
$L__BB0_92:
	and.b32  	%r848, %r803, 64;
	setp.eq.s32 	%p55, %r848, 0;
	@%p55 bra 	$L__BB0_94;
	ld.global.u32 	%r849, [%rd9+120];
	xor.b32  	%r955, %r955, %r849;
	ld.global.u32 	%r850, [%rd9+124];
	xor.b32  	%r1138, %r1138, %r850;
	ld.global.u32 	%r851, [%rd9+128];
	xor.b32  	%r1137, %r1137, %r851;
	ld.global.u32 	%r852, [%rd9+132];
	xor.b32  	%r1136, %r1136, %r852;
	ld.global.u32 	%r853, [%rd9+136];
	xor.b32  	%r951, %r951, %r853;
$L__BB0_94:
	and.b32  	%r855, %r803, 128;
	setp.eq.s32 	%p56, %r855, 0;
	@%p56 bra 	$L__BB0_96;
	ld.global.u32 	%r856, [%rd9+140];
	xor.b32  	%r955, %r955, %r856;
	ld.global.u32 	%r857, [%rd9+144];
	xor.b32  	%r1138, %r1138, %r857;
	ld.global.u32 	%r858, [%rd9+148];
	xor.b32  	%r1137, %r1137, %r858;
	ld.global.u32 	%r859, [%rd9+152];
	xor.b32  	%r1136, %r1136, %r859;
	ld.global.u32 	%r860, [%rd9+156];
	xor.b32  	%r951, %r951, %r860;
$L__BB0_96:
	and.b32  	%r862, %r803, 256;
	setp.eq.s32 	%p57, %r862, 0;
	@%p57 bra 	$L__BB0_98;
	ld.global.u32 	%r863, [%rd9+160];
	xor.b32  	%r955, %r955, %r863;
	ld.global.u32 	%r864, [%rd9+164];
	xor.b32  	%r1138, %r1138, %r864;
	ld.global.u32 	%r865, [%rd9+168];
	xor.b32  	%r1137, %r1137, %r865;
	ld.global.u32 	%r866, [%rd9+172];
	xor.b32  	%r1136, %r1136, %r866;
	ld.global.u32 	%r867, [%rd9+176];
	xor.b32  	%r951, %r951, %r867;
$L__BB0_98:
	and.b32  	%r869, %r803, 512;
	setp.eq.s32 	%p58, %r869, 0;
	@%p58 bra 	$L__BB0_100;
	ld.global.u32 	%r870, [%rd9+180];
	xor.b32  	%r955, %r955, %r870;
	ld.global.u32 	%r871, [%rd9+184];
	xor.b32  	%r1138, %r1138, %r871;
	ld.global.u32 	%r872, [%rd9+188];
	xor.b32  	%r1137, %r1137, %r872;
	ld.global.u32 	%r873, [%rd9+192];
	xor.b32  	%r1136, %r1136, %r873;
	ld.global.u32 	%r874, [%rd9+196];
	xor.b32  	%r951, %r951, %r874;
$L__BB0_100:
	and.b32  	%r876, %r803, 1024;
	setp.eq.s32 	%p59, %r876, 0;
	@%p59 bra 	$L__BB0_102;
	ld.global.u32 	%r877, [%rd9+200];
	xor.b32  	%r955, %r955, %r877;
	ld.global.u32 	%r878, [%rd9+204];
	xor.b32  	%r1138, %r1138, %r878;
	ld.global.u32 	%r879, [%rd9+208];
	xor.b32  	%r1137, %r1137, %r879;
	ld.global.u32 	%r880, [%rd9+212];
	xor.b32  	%r1136, %r1136, %r880;
	ld.global.u32 	%r881, [%rd9+216];
	xor.b32  	%r951, %r951, %r881;
$L__BB0_102:
	and.b32  	%r883, %r803, 2048;
	setp.eq.s32 	%p60, %r883, 0;
	@%p60 bra 	$L__BB0_104;
	ld.global.u32 	%r884, [%rd9+220];
	xor.b32  	%r955, %r955, %r884;
	ld.global.u32 	%r885, [%rd9+224];
	xor.b32  	%r1138, %r1138, %r885;
	ld.global.u32 	%r886, [%rd9+228];
	xor.b32  	%r1137, %r1137, %r886;
	ld.global.u32 	%r887, [%rd9+232];
	xor.b32  	%r1136, %r1136, %r887;
	ld.global.u32 	%r888, [%rd9+236];
	xor.b32  	%r951, %r951, %r888;
$L__BB0_104:
	and.b32  	%r890, %r803, 4096;
	setp.eq.s32 	%p61, %r890, 0;
	@%p61 bra 	$L__BB0_106;
	ld.global.u32 	%r891, [%rd9+240];
	xor.b32  	%r955, %r955, %r891;
	ld.global.u32 	%r892, [%rd9+244];
	xor.b32  	%r1138, %r1138, %r892;
	ld.global.u32 	%r893, [%rd9+248];
	xor.b32  	%r1137, %r1137, %r893;
	ld.global.u32 	%r894, [%rd9+252];
	xor.b32  	%r1136, %r1136, %r894;
	ld.global.u32 	%r895, [%rd9+256];
	xor.b32  	%r951, %r951, %r895;
$L__BB0_106:
	and.b32  	%r897, %r803, 8192;
	setp.eq.s32 	%p62, %r897, 0;
	@%p62 bra 	$L__BB0_108;
	ld.global.u32 	%r898, [%rd9+260];
	xor.b32  	%r955, %r955, %r898;
	ld.global.u32 	%r899, [%rd9+264];
	xor.b32  	%r1138, %r1138, %r899;
	ld.global.u32 	%r900, [%rd9+268];
	xor.b32  	%r1137, %r1137, %r900;
	ld.global.u32 	%r901, [%rd9+272];
	xor.b32  	%r1136, %r1136, %r901;
	ld.global.u32 	%r902, [%rd9+276];
	xor.b32  	%r951, %r951, %r902;
$L__BB0_108:
	and.b32  	%r904, %r803, 16384;
	setp.eq.s32 	%p63, %r904, 0;
	@%p63 bra 	$L__BB0_110;
	ld.global.u32 	%r905, [%rd9+280];
	xor.b32  	%r955, %r955, %r905;
	ld.global.u32 	%r906, [%rd9+284];
	xor.b32  	%r1138, %r1138, %r906;
	ld.global.u32 	%r907, [%rd9+288];
	xor.b32  	%r1137, %r1137, %r907;
	ld.global.u32 	%r908, [%rd9+292];
	xor.b32  	%r1136, %r1136, %r908;
	ld.global.u32 	%r909, [%rd9+296];
	xor.b32  	%r951, %r951, %r909;
$L__BB0_110:
	and.b32  	%r911, %r803, 32768;
	setp.eq.s32 	%p64, %r911, 0;
	@%p64 bra 	$L__BB0_112;
	ld.global.u32 	%r912, [%rd9+300];
	xor.b32  	%r955, %r955, %r912;
	ld.global.u32 	%r913, [%rd9+304];
	xor.b32  	%r1138, %r1138, %r913;
	ld.global.u32 	%r914, [%rd9+308];
	xor.b32  	%r1137, %r1137, %r914;
	ld.global.u32 	%r915, [%rd9+312];
	xor.b32  	%r1136, %r1136, %r915;
	ld.global.u32 	%r916, [%rd9+316];
	xor.b32  	%r951, %r951, %r916;
$L__BB0_112:
	add.s32 	%r1134, %r1134, 16;
	setp.ne.s32 	%p65, %r1134, 32;
	@%p65 bra 	$L__BB0_80;
	mad.lo.s32 	%r917, %r1128, -31, %r370;
	add.s32 	%r1128, %r917, 1;
	setp.ne.s32 	%p66, %r1128, 5;
	@%p66 bra 	$L__BB0_79;
	st.local.u32 	[%rd2+4], %r955;
	st.local.v2.u32 	[%rd2+8], {%r1138, %r1137};
	st.local.v2.u32 	[%rd2+16], {%r1136, %r951};
$L__BB0_115:
	shr.u64 	%rd35, %rd4, 2;
	add.s32 	%r938, %r938, 1;
	setp.gt.u64 	%p67, %rd4, 3;
	@%p67 bra 	$L__BB0_3;
$L__BB0_116:
	shr.u32 	%r918, %r955, 2;
	xor.b32  	%r919, %r918, %r955;
	shl.b32 	%r920, %r951, 4;
	shl.b32 	%r921, %r919, 1;
	xor.b32  	%r922, %r921, %r920;
	xor.b32  	%r923, %r922, %r919;
	xor.b32  	%r924, %r923, %r951;
	add.s32 	%r925, %r5, %r924;
	add.s32 	%r926, %r925, 362437;
	rem.u32 	%r927, %r926, %r545;
	add.s32 	%r928, %r927, 1;
	abs.s32 	%r929, %r928;
	shl.b32 	%r930, %r4, 2;
	mov.u32 	%r931, _ZZ20kernelGenerarTableroPiiiiiiiE12t_compartido;
	add.s32 	%r932, %r931, %r930;
	st.shared.u32 	[%r932], %r929;
	add.u64 	%rd28, %SP, 48;
	add.u64 	%rd29, %SPL, 48;
	st.local.u32 	[%rd29], %r929;
	mov.u64 	%rd30, $str$1;
	cvta.global.u64 	%rd31, %rd30;
	{ // callseq 1, 0
	.param .b64 param0;
	st.param.b64 	[param0], %rd31;
	.param .b64 param1;
	st.param.b64 	[param1], %rd28;
	.param .b32 retval0;
	call.uni (retval0), 
	vprintf, 
	(
	param0, 
	param1
	);
	ld.param.b32 	%r933, [retval0];
	} // callseq 1
	bar.sync 	0;
	ld.shared.u32 	%r935, [%r932];
	cvta.to.global.u64 	%rd32, %rd11;
	shl.b64 	%rd33, %rd3, 2;
	add.s64 	%rd34, %rd32, %rd33;
	st.global.u32 	[%rd34], %r935;
$L__BB0_117:
	ret;

}
	// .globl	_Z11kernelBombaPiiii
.visible .entry _Z11kernelBombaPiiii(
	.param .u64 .ptr .align 1 _Z11kernelBombaPiiii_param_0,
	.param .u32 _Z11kernelBombaPiiii_param_1,
	.param .u32 _Z11kernelBombaPiiii_param_2,
	.param .u32 _Z11kernelBombaPiiii_param_3
)
{
	.reg .pred 	%p<15>;
	.reg .b32 	%r<36>;
	.reg .b64 	%rd<7>;
	// demoted variable
	.shared .align 4 .b8 _ZZ11kernelBombaPiiiiE12t_compartido[40];
	ld.param.u64 	%rd3, [_Z11kernelBombaPiiii_param_0];
	ld.param.u32 	%r10, [_Z11kernelBombaPiiii_param_1];
	ld.param.u32 	%r8, [_Z11kernelBombaPiiii_param_2];
	ld.param.u32 	%r9, [_Z11kernelBombaPiiii_param_3];
	cvta.to.global.u64 	%rd1, %rd3;
	mov.u32 	%r11, %ctaid.x;
	mov.u32 	%r1, %ntid.x;
	mul.lo.s32 	%r2, %r11, %r1;
	mov.u32 	%r12, %tid.x;
	add.s32 	%r3, %r2, %r12;
	mov.u32 	%r13, %ctaid.y;
	mov.u32 	%r4, %ntid.y;
	mov.u32 	%r5, %tid.y;
	mad.lo.s32 	%r14, %r13, %r4, %r5;
	mad.lo.s32 	%r15, %r10, %r3, %r14;
	setp.lt.s32 	%p2, %r8, %r10;
	mad.lo.s32 	%r16, %r8, %r14, %r3;
	selp.b32 	%r17, %r1, %r4, %p2;
	selp.b32 	%r6, %r15, %r16, %p2;
	mad.lo.s32 	%r18, %r17, %r5, %r12;
	setp.gt.s32 	%p3, %r10, %r14;
	setp.gt.s32 	%p4, %r8, %r3;
	and.pred  	%p1, %p3, %p4;
	mul.wide.s32 	%rd4, %r6, 4;
	add.s64 	%rd2, %rd1, %rd4;
	shl.b32 	%r19, %r18, 2;
	mov.u32 	%r20, _ZZ11kernelBombaPiiiiE12t_compartido;
	add.s32 	%r7, %r20, %r19;
	not.pred 	%p5, %p1;
	@%p5 bra 	$L__BB1_5;
	div.s32 	%r21, %r6, %r8;
	div.s32 	%r23, %r9, %r8;
	ld.global.u32 	%r25, [%rd2];
	st.shared.u32 	[%r7], %r25;
	bar.sync 	0;
	setp.ne.s32 	%p6, %r23, %r21;
	mul.lo.s32 	%r26, %r23, %r8;
	sub.s32 	%r27, %r9, %r26;
	mul.lo.s32 	%r28, %r21, %r8;
	sub.s32 	%r29, %r6, %r28;
	setp.ne.s32 	%p7, %r27, %r29;
	and.pred  	%p8, %p6, %p7;
	@%p8 bra 	$L__BB1_5;
	add.s32 	%r30, %r2, %r1;
	setp.ge.s32 	%p9, %r3, %r30;
	setp.ge.u32 	%p10, %r5, %r4;
	or.pred  	%p11, %p9, %p10;
	setp.lt.s32 	%p12, %r3, %r2;
	or.pred  	%p13, %p12, %p11;
	@%p13 bra 	$L__BB1_4;
	mov.b32 	%r33, -1;
	st.shared.u32 	[%r7], %r33;
	st.global.u32 	[%rd2], %r33;
	bra.uni 	$L__BB1_5;
$L__BB1_4:
	mov.b32 	%r32, -1;
	st.global.u32 	[%rd2], %r32;
$L__BB1_5:
	mul.wide.s32 	%rd5, %r9, 4;
	add.s64 	%rd6, %rd1, %rd5;
	mov.b32 	%r34, -1;
	st.global.u32 	[%rd6], %r34;
	bar.sync 	0;
	@%p5 bra 	$L__BB1_7;
	ld.shared.u32 	%r35, [%r7];
	st.global.u32 	[%rd2], %r35;
$L__BB1_7:
	ret;

}
	// .globl	_Z9kernelTNTPiiii
.visible .entry _Z9kernelTNTPiiii(
	.param .u64 .ptr .align 1 _Z9kernelTNTPiiii_param_0,
	.param .u32 _Z9kernelTNTPiiii_param_1,
	.param .u32 _Z9kernelTNTPiiii_param_2,
	.param .u32 _Z9kernelTNTPiiii_param_3
)
{
	.reg .pred 	%p<13>;
	.reg .b32 	%r<34>;
	.reg .b64 	%rd<7>;

	ld.param.u64 	%rd2, [_Z9kernelTNTPiiii_param_0];
	ld.param.u32 	%r3, [_Z9kernelTNTPiiii_param_1];
	ld.param.u32 	%r4, [_Z9kernelTNTPiiii_param_2];
	ld.param.u32 	%r5, [_Z9kernelTNTPiiii_param_3];
	cvta.to.global.u64 	%rd1, %rd2;
	mov.u32 	%r6, %ctaid.x;
	mov.u32 	%r7, %ntid.x;
	mov.u32 	%r8, %tid.x;
	mad.lo.s32 	%r9, %r6, %r7, %r8;
	mov.u32 	%r10, %ctaid.y;
	mov.u32 	%r11, %ntid.y;
	mov.u32 	%r12, %tid.y;
	mad.lo.s32 	%r13, %r10, %r11, %r12;
	mad.lo.s32 	%r14, %r3, %r9, %r13;
	setp.gt.s32 	%p1, %r4, %r3;
	mad.lo.s32 	%r15, %r4, %r13, %r9;
	selp.b32 	%r1, %r15, %r14, %p1;
	setp.le.s32 	%p2, %r3, %r13;
	setp.le.s32 	%p3, %r4, %r9;
	or.pred  	%p4, %p2, %p3;
	@%p4 bra 	$L__BB2_4;
	div.s32 	%r16, %r1, %r4;
	mul.lo.s32 	%r18, %r16, %r4;
	sub.s32 	%r2, %r1, %r18;
	div.s32 	%r19, %r5, %r4;
	mul.lo.s32 	%r21, %r19, %r4;
	sub.s32 	%r22, %r5, %r21;
	add.s32 	%r23, %r19, 4;
	add.s32 	%r24, %r22, 4;
	add.s32 	%r25, %r19, -4;
	add.s32 	%r26, %r22, -4;
	setp.le.s32 	%p5, %r25, %r16;
	selp.u32 	%r27, 1, 0, %p5;
	setp.lt.s32 	%p6, %r23, %r27;
	setp.le.s32 	%p7, %r26, %r2;
	selp.u32 	%r28, 1, 0, %p7;
	setp.lt.s32 	%p8, %r24, %r28;
	or.pred  	%p9, %p6, %p8;
	@%p9 bra 	$L__BB2_4;
	not.b32 	%r29, %r2;
	shr.u32 	%r30, %r29, 31;
	setp.lt.s32 	%p10, %r4, %r30;
	mul.lo.s32 	%r31, %r4, %r3;
	setp.ge.s32 	%p11, %r1, %r31;
	or.pred  	%p12, %p10, %p11;
	@%p12 bra 	$L__BB2_4;
	mul.wide.s32 	%rd3, %r1, 4;
	add.s64 	%rd4, %rd1, %rd3;
	mov.b32 	%r32, -1;
	st.global.u32 	[%rd4], %r32;
$L__BB2_4:
	bar.sync 	0;
	mul.wide.s32 	%rd5, %r5, 4;
	add.s64 	%rd6, %rd1, %rd5;
	mov.b32 	%r33, -1;
	st.global.u32 	[%rd6], %r33;
	ret;

}
	// .globl	_Z18kernelRompeCabezasPiiiii
.visible .entry _Z18kernelRompeCabezasPiiiii(
	.param .u64 .ptr .align 1 _Z18kernelRompeCabezasPiiiii_param_0,
	.param .u32 _Z18kernelRompeCabezasPiiiii_param_1,
	.param .u32 _Z18kernelRompeCabezasPiiiii_param_2,
	.param .u32 _Z18kernelRompeCabezasPiiiii_param_3,
	.param .u32 _Z18kernelRompeCabezasPiiiii_param_4
)
{
	.reg .pred 	%p<8>;
	.reg .b32 	%r<20>;
	.reg .b64 	%rd<7>;

	ld.param.u64 	%rd3, [_Z18kernelRompeCabezasPiiiii_param_0];
	ld.param.u32 	%r2, [_Z18kernelRompeCabezasPiiiii_param_1];
	ld.param.u32 	%r3, [_Z18kernelRompeCabezasPiiiii_param_2];
	ld.param.u32 	%r4, [_Z18kernelRompeCabezasPiiiii_param_3];
	ld.param.u32 	%r5, [_Z18kernelRompeCabezasPiiiii_param_4];
	cvta.to.global.u64 	%rd1, %rd3;
	mov.u32 	%r6, %ctaid.x;
	mov.u32 	%r7, %ntid.x;
	mov.u32 	%r8, %tid.x;
	mad.lo.s32 	%r9, %r6, %r7, %r8;
	mov.u32 	%r10, %ctaid.y;
	mov.u32 	%r11, %ntid.y;
	mov.u32 	%r12, %tid.y;
	mad.lo.s32 	%r13, %r10, %r11, %r12;
	mad.lo.s32 	%r14, %r2, %r9, %r13;
	setp.gt.s32 	%p1, %r3, %r2;
	mad.lo.s32 	%r15, %r3, %r13, %r9;
	selp.b32 	%r1, %r15, %r14, %p1;
	setp.le.s32 	%p2, %r2, %r13;
	setp.le.s32 	%p3, %r3, %r9;
	or.pred  	%p4, %p2, %p3;
	@%p4 bra 	$L__BB3_3;
	mul.wide.s32 	%rd4, %r1, 4;
	add.s64 	%rd2, %rd1, %rd4;
	ld.global.u32 	%r16, [%rd2];
	setp.ne.s32 	%p5, %r16, %r4;
	mul.lo.s32 	%r17, %r3, %r2;
	setp.ge.s32 	%p6, %r1, %r17;
	or.pred  	%p7, %p5, %p6;
	@%p7 bra 	$L__BB3_3;
	mov.b32 	%r18, -1;
	st.global.u32 	[%rd2], %r18;
$L__BB3_3:
	bar.sync 	0;
	mul.wide.s32 	%rd5, %r5, 4;
	add.s64 	%rd6, %rd1, %rd5;
	mov.b32 	%r19, -1;
	st.global.u32 	[%rd6], %r19;
	ret;

}
	// .globl	_Z26kernelReemplazarPosicionesPiiiiiS_
.visible .entry _Z26kernelReemplazarPosicionesPiiiiiS_(
	.param .u64 .ptr .align 1 _Z26kernelReemplazarPosicionesPiiiiiS__param_0,
	.param .u32 _Z26kernelReemplazarPosicionesPiiiiiS__param_1,
	.param .u32 _Z26kernelReemplazarPosicionesPiiiiiS__param_2,
	.param .u32 _Z26kernelReemplazarPosicionesPiiiiiS__param_3,
	.param .u32 _Z26kernelReemplazarPosicionesPiiiiiS__param_4,
	.param .u64 .ptr .align 1 _Z26kernelReemplazarPosicionesPiiiiiS__param_5
)
{
	.local .align 8 .b8 	__local_depot4[144];
	.reg .b64 	%SP;
	.reg .b64 	%SPL;
	.reg .pred 	%p<231>;
	.reg .b32 	%r<3682>;
	.reg .b64 	%rd<75>;
	// demoted variable
	.shared .align 4 .b8 _ZZ26kernelReemplazarPosicionesPiiiiiS_E12t_compartido[40];
	mov.u64 	%SPL, __local_depot4;
	ld.param.u64 	%rd30, [_Z26kernelReemplazarPosicionesPiiiiiS__param_0];
	ld.param.u32 	%r1652, [_Z26kernelReemplazarPosicionesPiiiiiS__param_1];
	ld.param.u32 	%r1653, [_Z26kernelReemplazarPosicionesPiiiiiS__param_2];
	ld.param.u32 	%r1654, [_Z26kernelReemplazarPosicionesPiiiiiS__param_3];
	ld.param.u32 	%r1655, [_Z26kernelReemplazarPosicionesPiiiiiS__param_4];
	ld.param.u64 	%rd31, [_Z26kernelReemplazarPosicionesPiiiiiS__param_5];
	cvta.to.global.u64 	%rd1, %rd30;
	cvta.to.global.u64 	%rd2, %rd31;
	add.u64 	%rd3, %SPL, 0;
	add.u64 	%rd4, %SPL, 48;
	add.u64 	%rd5, %SPL, 96;
	mov.b32 	%r1656, 0;
	st.global.u32 	[%rd2], %r1656;
	mov.u32 	%r1657, %ctaid.x;
	mov.u32 	%r2825, %ntid.x;
	mov.u32 	%r2, %tid.x;
	mad.lo.s32 	%r3, %r1657, %r2825, %r2;
	mov.u32 	%r1658, %ctaid.y;
	mov.u32 	%r4, %ntid.y;
	mov.u32 	%r5, %tid.y;
	mad.lo.s32 	%r6, %r1658, %r4, %r5;
	mad.lo.s32 	%r2826, %r1652, %r3, %r6;
	mul.hi.u32 	%r1659, %r6, -858993459;
	shr.u32 	%r2827, %r1659, 2;
	setp.lt.s32 	%p2, %r1653, %r1652;
	mov.u32 	%r2824, %r1652;
	@%p2 bra 	$L__BB4_2;
	mad.lo.s32 	%r2826, %r1653, %r6, %r3;
	shr.u32 	%r2827, %r6, 1;
	mov.u32 	%r2824, %r1653;
	mov.u32 	%r2825, %r4;
$L__BB4_2:
	mad.lo.s32 	%r15, %r2825, %r5, %r2;
	setp.lt.s32 	%p3, %r2824, -9;
	cvt.s64.s32 	%rd6, %r2826;
	mul.wide.s32 	%rd35, %r2826, 4;
	add.s64 	%rd7, %rd1, %rd35;
	shl.b32 	%r1660, %r15, 2;
	mov.u32 	%r1661, _ZZ26kernelReemplazarPosicionesPiiiiiS_E12t_compartido;
	add.s32 	%r16, %r1661, %r1660;
	@%p3 bra 	$L__BB4_29;
	setp.lt.s32 	%p4, %r6, %r1652;
	setp.lt.s32 	%p5, %r3, %r1653;
	and.pred  	%p1, %p4, %p5;
	add.s32 	%r1663, %r2824, 9;
	max.s32 	%r1664, %r1663, 0;
	add.s32 	%r17, %r1664, 1;
	and.b32  	%r18, %r17, 3;
	setp.lt.s32 	%p6, %r1663, 3;
	mov.b32 	%r2830, 0;
	@%p6 bra 	$L__BB4_22;
	and.b32  	%r2830, %r17, -4;
	mov.b32 	%r2828, 0;
	not.pred 	%p7, %p1;
$L__BB4_5:
	@%p7 bra 	$L__BB4_9;
	mad.lo.s32 	%r1666, %r2828, 5, %r2;
	setp.ge.u32 	%p8, %r1666, %r1653;
	@%p8 bra 	$L__BB4_9;
	shl.b32 	%r1667, %r2828, 1;
	add.s32 	%r1668, %r1667, %r5;
	setp.ge.u32 	%p9, %r1668, %r1652;
	@%p9 bra 	$L__BB4_9;
	ld.global.u32 	%r1669, [%rd7];
	st.shared.u32 	[%r16], %r1669;
$L__BB4_9:
	add.s32 	%r21, %r2828, 1;
	@%p7 bra 	$L__BB4_13;
	mad.lo.s32 	%r1670, %r21, 5, %r2;
	setp.ge.u32 	%p11, %r1670, %r1653;
	@%p11 bra 	$L__BB4_13;
	shl.b32 	%r1671, %r21, 1;
	add.s32 	%r1672, %r1671, %r5;
	setp.ge.u32 	%p12, %r1672, %r1652;
	@%p12 bra 	$L__BB4_13;
	ld.global.u32 	%r1673, [%rd7];
	st.shared.u32 	[%r16], %r1673;
$L__BB4_13:
	add.s32 	%r22, %r2828, 2;
	@%p7 bra 	$L__BB4_17;
	mad.lo.s32 	%r1674, %r22, 5, %r2;
	setp.ge.u32 	%p14, %r1674, %r1653;
	@%p14 bra 	$L__BB4_17;
	shl.b32 	%r1675, %r22, 1;
	add.s32 	%r1676, %r1675, %r5;
	setp.ge.u32 	%p15, %r1676, %r1652;
	@%p15 bra 	$L__BB4_17;
	ld.global.u32 	%r1677, [%rd7];
	st.shared.u32 	[%r16], %r1677;
$L__BB4_17:
	add.s32 	%r23, %r2828, 3;
	@%p7 bra 	$L__BB4_21;
	mad.lo.s32 	%r1678, %r23, 5, %r2;
	setp.ge.u32 	%p17, %r1678, %r1653;
	@%p17 bra 	$L__BB4_21;
	shl.b32 	%r1679, %r23, 1;
	add.s32 	%r1680, %r1679, %r5;
	setp.ge.u32 	%p18, %r1680, %r1652;
	@%p18 bra 	$L__BB4_21;
	ld.global.u32 	%r1681, [%rd7];
	st.shared.u32 	[%r16], %r1681;
$L__BB4_21:
	add.s32 	%r2828, %r2828, 4;
	setp.ne.s32 	%p19, %r2828, %r2830;
	@%p19 bra 	$L__BB4_5;
$L__BB4_22:
	setp.eq.s32 	%p20, %r18, 0;
	@%p20 bra 	$L__BB4_29;
	mov.b32 	%r2831, 0;
	not.pred 	%p21, %p1;
$L__BB4_24:
	.pragma "nounroll";
	@%p21 bra 	$L__BB4_28;
	mad.lo.s32 	%r1683, %r2830, 5, %r2;
	setp.ge.u32 	%p22, %r1683, %r1653;
	@%p22 bra 	$L__BB4_28;
	shl.b32 	%r1684, %r2830, 1;
	add.s32 	%r1685, %r1684, %r5;
	setp.ge.u32 	%p23, %r1685, %r1652;
	@%p23 bra 	$L__BB4_28;
	ld.global.u32 	%r1686, [%rd7];
	st.shared.u32 	[%r16], %r1686;
$L__BB4_28:
	add.s32 	%r2830, %r2830, 1;
	add.s32 	%r2831, %r2831, 1;
	setp.ne.s32 	%p24, %r2831, %r18;
	@%p24 bra 	$L__BB4_24;
$L__BB4_29:
	bar.sync 	0;
	setp.le.s32 	%p25, %r1652, %r6;
	setp.le.s32 	%p26, %r1653, %r3;
	or.pred  	%p27, %p25, %p26;
	@%p27 bra 	$L__BB4_393;
	cvt.u32.u64 	%r1687, %rd6;
	bar.sync 	0;
	div.s32 	%r30, %r1687, %r1653;
	add.s32 	%r1688, %r6, -1;
	shr.u32 	%r1689, %r1688, 31;
	add.s32 	%r1690, %r1688, %r1689;
	shr.s32 	%r1691, %r1690, 1;
	setp.ne.s32 	%p28, %r1691, %r2827;
	@%p28 bra 	$L__BB4_272;
	ld.shared.u32 	%r2070, [%r16];
	setp.ne.s32 	%p98, %r2070, -1;
	@%p98 bra 	$L__BB4_271;
	setp.lt.u32 	%p99, %r15, 6;
	@%p99 bra 	$L__BB4_155;
	setp.gt.s32 	%p163, %r30, 0;
	setp.le.s32 	%p164, %r30, %r1652;
	and.pred  	%p165, %p163, %p164;
	@%p165 bra 	$L__BB4_152;
	ld.shared.u32 	%r2832, [%r16+-20];
$L__BB4_35:
	setp.eq.s32 	%p167, %r2832, -1;
	@%p167 bra 	$L__BB4_154;
	xor.b32  	%r2448, %r1654, -1429050551;
	mul.lo.s32 	%r2449, %r2448, 1099087573;
	setp.gt.s32 	%p168, %r1654, -1;
	selp.b32 	%r2450, -644748465, -1947113066, %p168;
	add.s32 	%r2451, %r2450, %r2449;
	add.s32 	%r34, %r2451, 6615241;
	add.s32 	%r2852, %r2449, 123456789;
	st.local.v2.u32 	[%rd3], {%r34, %r2852};
	xor.b32  	%r2452, %r2449, 362436069;
	add.s32 	%r2453, %r2450, 521288629;
	st.local.v2.u32 	[%rd3+8], {%r2452, %r2453};
	xor.b32  	%r2454, %r2450, 88675123;
	add.s32 	%r2848, %r2449, 5783321;
	st.local.v2.u32 	[%rd3+16], {%r2454, %r2848};
	setp.eq.s32 	%p169, %r1687, 0;
	@%p169 bra 	$L__BB4_151;
	mov.b32 	%r2835, 0;
	mov.u64 	%rd60, precalc_xorwow_matrix;
$L__BB4_38:
	mov.u64 	%rd8, %rd6;
	and.b64  	%rd9, %rd8, 3;
	setp.eq.s64 	%p170, %rd9, 0;
	@%p170 bra 	$L__BB4_150;
	mul.wide.u32 	%rd59, %r2835, 3200;
	add.s64 	%rd10, %rd60, %rd59;
	mov.b32 	%r2848, 0;
	mov.u32 	%r2849, %r2848;
	mov.u32 	%r2850, %r2848;
	mov.u32 	%r2851, %r2848;
	mov.u32 	%r2852, %r2848;
	mov.u32 	%r2841, %r2848;
$L__BB4_40:
	mul.wide.u32 	%rd61, %r2841, 4;
	add.s64 	%rd62, %rd3, %rd61;
	ld.local.u32 	%r46, [%rd62+4];
	shl.b32 	%r47, %r2841, 5;
	mov.b32 	%r2847, 0;
$L__BB4_41:
	.pragma "nounroll";
	shr.u32 	%r2458, %r46, %r2847;
	and.b32  	%r2459, %r2458, 1;
	setp.eq.b32 	%p171, %r2459, 1;
	not.pred 	%p172, %p171;
	add.s32 	%r2460, %r47, %r2847;
	mul.lo.s32 	%r2461, %r2460, 5;
	mul.wide.u32 	%rd63, %r2461, 4;
	add.s64 	%rd11, %rd10, %rd63;
	@%p172 bra 	$L__BB4_43;
	ld.global.u32 	%r2462, [%rd11];
	xor.b32  	%r2852, %r2852, %r2462;
	ld.global.u32 	%r2463, [%rd11+4];
	xor.b32  	%r2851, %r2851, %r2463;
	ld.global.u32 	%r2464, [%rd11+8];
	xor.b32  	%r2850, %r2850, %r2464;
	ld.global.u32 	%r2465, [%rd11+12];
	xor.b32  	%r2849, %r2849, %r2465;
	ld.global.u32 	%r2466, [%rd11+16];
	xor.b32  	%r2848, %r2848, %r2466;
$L__BB4_43:
	and.b32  	%r2468, %r2458, 2;
	setp.eq.s32 	%p173, %r2468, 0;
	@%p173 bra 	$L__BB4_45;
	ld.global.u32 	%r2469, [%rd11+20];
	xor.b32  	%r2852, %r2852, %r2469;
	ld.global.u32 	%r2470, [%rd11+24];
	xor.b32  	%r2851, %r2851, %r2470;
	ld.global.u32 	%r2471, [%rd11+28];
	xor.b32  	%r2850, %r2850, %r2471;
	ld.global.u32 	%r2472, [%rd11+32];
	xor.b32  	%r2849, %r2849, %r2472;
	ld.global.u32 	%r2473, [%rd11+36];
	xor.b32  	%r2848, %r2848, %r2473;
$L__BB4_45:
	and.b32  	%r2475, %r2458, 4;
	setp.eq.s32 	%p174, %r2475, 0;
	@%p174 bra 	$L__BB4_47;
	ld.global.u32 	%r2476, [%rd11+40];
	xor.b32  	%r2852, %r2852, %r2476;
	ld.global.u32 	%r2477, [%rd11+44];
	xor.b32  	%r2851, %r2851, %r2477;
	ld.global.u32 	%r2478, [%rd11+48];
	xor.b32  	%r2850, %r2850, %r2478;
	ld.global.u32 	%r2479, [%rd11+52];
	xor.b32  	%r2849, %r2849, %r2479;
	ld.global.u32 	%r2480, [%rd11+56];
	xor.b32  	%r2848, %r2848, %r2480;
$L__BB4_47:
	and.b32  	%r2482, %r2458, 8;
	setp.eq.s32 	%p175, %r2482, 0;
	@%p175 bra 	$L__BB4_49;
	ld.global.u32 	%r2483, [%rd11+60];
	xor.b32  	%r2852, %r2852, %r2483;
	ld.global.u32 	%r2484, [%rd11+64];
	xor.b32  	%r2851, %r2851, %r2484;
	ld.global.u32 	%r2485, [%rd11+68];
	xor.b32  	%r2850, %r2850, %r2485;
	ld.global.u32 	%r2486, [%rd11+72];
	xor.b32  	%r2849, %r2849, %r2486;
	ld.global.u32 	%r2487, [%rd11+76];
	xor.b32  	%r2848, %r2848, %r2487;
$L__BB4_49:
	and.b32  	%r2489, %r2458, 16;
	setp.eq.s32 	%p176, %r2489, 0;
	@%p176 bra 	$L__BB4_51;
	ld.global.u32 	%r2490, [%rd11+80];
	xor.b32  	%r2852, %r2852, %r2490;
	ld.global.u32 	%r2491, [%rd11+84];
	xor.b32  	%r2851, %r2851, %r2491;
	ld.global.u32 	%r2492, [%rd11+88];
	xor.b32  	%r2850, %r2850, %r2492;
	ld.global.u32 	%r2493, [%rd11+92];
	xor.b32  	%r2849, %r2849, %r2493;
	ld.global.u32 	%r2494, [%rd11+96];
	xor.b32  	%r2848, %r2848, %r2494;
$L__BB4_51:
	and.b32  	%r2496, %r2458, 32;
	setp.eq.s32 	%p177, %r2496, 0;
	@%p177 bra 	$L__BB4_53;
	ld.global.u32 	%r2497, [%rd11+100];
	xor.b32  	%r2852, %r2852, %r2497;
	ld.global.u32 	%r2498, [%rd11+104];
	xor.b32  	%r2851, %r2851, %r2498;
	ld.global.u32 	%r2499, [%rd11+108];
	xor.b32  	%r2850, %r2850, %r2499;
	ld.global.u32 	%r2500, [%rd11+112];
	xor.b32  	%r2849, %r2849, %r2500;
	ld.global.u32 	%r2501, [%rd11+116];
	xor.b32  	%r2848, %r2848, %r2501;
$L__BB4_53:
	and.b32  	%r2503, %r2458, 64;
	setp.eq.s32 	%p178, %r2503, 0;
	@%p178 bra 	$L__BB4_55;
	ld.global.u32 	%r2504, [%rd11+120];
	xor.b32  	%r2852, %r2852, %r2504;
	ld.global.u32 	%r2505, [%rd11+124];
	xor.b32  	%r2851, %r2851, %r2505;
	ld.global.u32 	%r2506, [%rd11+128];
	xor.b32  	%r2850, %r2850, %r2506;
	ld.global.u32 	%r2507, [%rd11+132];
	xor.b32  	%r2849, %r2849, %r2507;
	ld.global.u32 	%r2508, [%rd11+136];
	xor.b32  	%r2848, %r2848, %r2508;
$L__BB4_55:
	and.b32  	%r2510, %r2458, 128;
	setp.eq.s32 	%p179, %r2510, 0;
	@%p179 bra 	$L__BB4_57;
	ld.global.u32 	%r2511, [%rd11+140];
	xor.b32  	%r2852, %r2852, %r2511;
	ld.global.u32 	%r2512, [%rd11+144];
	xor.b32  	%r2851, %r2851, %r2512;
	ld.global.u32 	%r2513, [%rd11+148];
	xor.b32  	%r2850, %r2850, %r2513;
	ld.global.u32 	%r2514, [%rd11+152];
	xor.b32  	%r2849, %r2849, %r2514;
	ld.global.u32 	%r2515, [%rd11+156];
	xor.b32  	%r2848, %r2848, %r2515;
$L__BB4_57:
	and.b32  	%r2517, %r2458, 256;
	setp.eq.s32 	%p180, %r2517, 0;
	@%p180 bra 	$L__BB4_59;
	ld.global.u32 	%r2518, [%rd11+160];
	xor.b32  	%r2852, %r2852, %r2518;
	ld.global.u32 	%r2519, [%rd11+164];
	xor.b32  	%r2851, %r2851, %r2519;
	ld.global.u32 	%r2520, [%rd11+168];
	xor.b32  	%r2850, %r2850, %r2520;
	ld.global.u32 	%r2521, [%rd11+172];
	xor.b32  	%r2849, %r2849, %r2521;
	ld.global.u32 	%r2522, [%rd11+176];
	xor.b32  	%r2848, %r2848, %r2522;
$L__BB4_59:
	and.b32  	%r2524, %r2458, 512;
	setp.eq.s32 	%p181, %r2524, 0;
	@%p181 bra 	$L__BB4_61;
	ld.global.u32 	%r2525, [%rd11+180];
	xor.b32  	%r2852, %r2852, %r2525;
	ld.global.u32 	%r2526, [%rd11+184];
	xor.b32  	%r2851, %r2851, %r2526;
	ld.global.u32 	%r2527, [%rd11+188];
	xor.b32  	%r2850, %r2850, %r2527;
	ld.global.u32 	%r2528, [%rd11+192];
	xor.b32  	%r2849, %r2849, %r2528;
	ld.global.u32 	%r2529, [%rd11+196];
	xor.b32  	%r2848, %r2848, %r2529;
$L__BB4_61:
	and.b32  	%r2531, %r2458, 1024;
	setp.eq.s32 	%p182, %r2531, 0;
	@%p182 bra 	$L__BB4_63;
	ld.global.u32 	%r2532, [%rd11+200];
	xor.b32  	%r2852, %r2852, %r2532;
	ld.global.u32 	%r2533, [%rd11+204];
	xor.b32  	%r2851, %r2851, %r2533;
	ld.global.u32 	%r2534, [%rd11+208];
	xor.b32  	%r2850, %r2850, %r2534;
	ld.global.u32 	%r2535, [%rd11+212];
	xor.b32  	%r2849, %r2849, %r2535;
	ld.global.u32 	%r2536, [%rd11+216];
	xor.b32  	%r2848, %r2848, %r2536;
$L__BB4_63:
	and.b32  	%r2538, %r2458, 2048;
	setp.eq.s32 	%p183, %r2538, 0;
	@%p183 bra 	$L__BB4_65;
	ld.global.u32 	%r2539, [%rd11+220];
	xor.b32  	%r2852, %r2852, %r2539;
	ld.global.u32 	%r2540, [%rd11+224];
	xor.b32  	%r2851, %r2851, %r2540;
	ld.global.u32 	%r2541, [%rd11+228];
	xor.b32  	%r2850, %r2850, %r2541;
	ld.global.u32 	%r2542, [%rd11+232];
	xor.b32  	%r2849, %r2849, %r2542;
	ld.global.u32 	%r2543, [%rd11+236];
	xor.b32  	%r2848, %r2848, %r2543;
$L__BB4_65:
	and.b32  	%r2545, %r2458, 4096;
	setp.eq.s32 	%p184, %r2545, 0;
	@%p184 bra 	$L__BB4_67;
	ld.global.u32 	%r2546, [%rd11+240];
	xor.b32  	%r2852, %r2852, %r2546;
	ld.global.u32 	%r2547, [%rd11+244];
	xor.b32  	%r2851, %r2851, %r2547;
	ld.global.u32 	%r2548, [%rd11+248];
	xor.b32  	%r2850, %r2850, %r2548;
	ld.global.u32 	%r2549, [%rd11+252];
	xor.b32  	%r2849, %r2849, %r2549;
	ld.global.u32 	%r2550, [%rd11+256];
	xor.b32  	%r2848, %r2848, %r2550;
$L__BB4_67:
	and.b32  	%r2552, %r2458, 8192;
	setp.eq.s32 	%p185, %r2552, 0;
	@%p185 bra 	$L__BB4_69;
	ld.global.u32 	%r2553, [%rd11+260];
	xor.b32  	%r2852, %r2852, %r2553;
	ld.global.u32 	%r2554, [%rd11+264];
	xor.b32  	%r2851, %r2851, %r2554;
	ld.global.u32 	%r2555, [%rd11+268];
	xor.b32  	%r2850, %r2850, %r2555;
	ld.global.u32 	%r2556, [%rd11+272];
	xor.b32  	%r2849, %r2849, %r2556;
	ld.global.u32 	%r2557, [%rd11+276];
	xor.b32  	%r2848, %r2848, %r2557;
$L__BB4_69:
	and.b32  	%r2559, %r2458, 16384;
	setp.eq.s32 	%p186, %r2559, 0;
	@%p186 bra 	$L__BB4_71;
	ld.global.u32 	%r2560, [%rd11+280];
	xor.b32  	%r2852, %r2852, %r2560;
	ld.global.u32 	%r2561, [%rd11+284];
	xor.b32  	%r2851, %r2851, %r2561;
	ld.global.u32 	%r2562, [%rd11+288];
	xor.b32  	%r2850, %r2850, %r2562;
	ld.global.u32 	%r2563, [%rd11+292];
	xor.b32  	%r2849, %r2849, %r2563;
	ld.global.u32 	%r2564, [%rd11+296];
	xor.b32  	%r2848, %r2848, %r2564;
$L__BB4_71:
	and.b32  	%r2566, %r2458, 32768;
	setp.eq.s32 	%p187, %r2566, 0;
	@%p187 bra 	$L__BB4_73;
	ld.global.u32 	%r2567, [%rd11+300];
	xor.b32  	%r2852, %r2852, %r2567;
	ld.global.u32 	%r2568, [%rd11+304];
	xor.b32  	%r2851, %r2851, %r2568;
	ld.global.u32 	%r2569, [%rd11+308];
	xor.b32  	%r2850, %r2850, %r2569;
	ld.global.u32 	%r2570, [%rd11+312];
	xor.b32  	%r2849, %r2849, %r2570;
	ld.global.u32 	%r2571, [%rd11+316];
	xor.b32  	%r2848, %r2848, %r2571;
$L__BB4_73:
	add.s32 	%r2847, %r2847, 16;
	setp.ne.s32 	%p188, %r2847, 32;
	@%p188 bra 	$L__BB4_41;
	mad.lo.s32 	%r2572, %r2841, -31, %r47;
	add.s32 	%r2841, %r2572, 1;
	setp.ne.s32 	%p189, %r2841, 5;
	@%p189 bra 	$L__BB4_40;
	st.local.u32 	[%rd3+4], %r2852;
	st.local.v2.u32 	[%rd3+8], {%r2851, %r2850};
	st.local.v2.u32 	[%rd3+16], {%r2849, %r2848};
	setp.eq.s64 	%p190, %rd9, 1;
	@%p190 bra 	$L__BB4_150;
	mov.b32 	%r2848, 0;
	mov.u32 	%r2941, %r2848;
	mov.u32 	%r2942, %r2848;
	mov.u32 	%r2943, %r2848;
	mov.u32 	%r2852, %r2848;
	mov.u32 	%r2933, %r2848;
$L__BB4_77:
	mul.wide.u32 	%rd64, %r2933, 4;
	add.s64 	%rd65, %rd3, %rd64;
	ld.local.u32 	%r222, [%rd65+4];
	shl.b32 	%r223, %r2933, 5;
	mov.b32 	%r2939, 0;
$L__BB4_78:
	.pragma "nounroll";
	shr.u32 	%r2575, %r222, %r2939;
	and.b32  	%r2576, %r2575, 1;
	setp.eq.b32 	%p191, %r2576, 1;
	not.pred 	%p192, %p191;
	add.s32 	%r2577, %r223, %r2939;
	mul.lo.s32 	%r2578, %r2577, 5;
	mul.wide.u32 	%rd66, %r2578, 4;
	add.s64 	%rd12, %rd10, %rd66;
	@%p192 bra 	$L__BB4_80;
	ld.global.u32 	%r2579, [%rd12];
	xor.b32  	%r2852, %r2852, %r2579;
	ld.global.u32 	%r2580, [%rd12+4];
	xor.b32  	%r2943, %r2943, %r2580;
	ld.global.u32 	%r2581, [%rd12+8];
	xor.b32  	%r2942, %r2942, %r2581;
	ld.global.u32 	%r2582, [%rd12+12];
	xor.b32  	%r2941, %r2941, %r2582;
	ld.global.u32 	%r2583, [%rd12+16];
	xor.b32  	%r2848, %r2848, %r2583;
$L__BB4_80:
	and.b32  	%r2585, %r2575, 2;
	setp.eq.s32 	%p193, %r2585, 0;
	@%p193 bra 	$L__BB4_82;
	ld.global.u32 	%r2586, [%rd12+20];
	xor.b32  	%r2852, %r2852, %r2586;
	ld.global.u32 	%r2587, [%rd12+24];
	xor.b32  	%r2943, %r2943, %r2587;
	ld.global.u32 	%r2588, [%rd12+28];
	xor.b32  	%r2942, %r2942, %r2588;
	ld.global.u32 	%r2589, [%rd12+32];
	xor.b32  	%r2941, %r2941, %r2589;
	ld.global.u32 	%r2590, [%rd12+36];
	xor.b32  	%r2848, %r2848, %r2590;
$L__BB4_82:
	and.b32  	%r2592, %r2575, 4;
	setp.eq.s32 	%p194, %r2592, 0;
	@%p194 bra 	$L__BB4_84;
	ld.global.u32 	%r2593, [%rd12+40];
	xor.b32  	%r2852, %r2852, %r2593;
	ld.global.u32 	%r2594, [%rd12+44];
	xor.b32  	%r2943, %r2943, %r2594;
	ld.global.u32 	%r2595, [%rd12+48];
	xor.b32  	%r2942, %r2942, %r2595;
	ld.global.u32 	%r2596, [%rd12+52];
	xor.b32  	%r2941, %r2941, %r2596;
	ld.global.u32 	%r2597, [%rd12+56];
	xor.b32  	%r2848, %r2848, %r2597;
$L__BB4_84:
	and.b32  	%r2599, %r2575, 8;
	setp.eq.s32 	%p195, %r2599, 0;
	@%p195 bra 	$L__BB4_86;
	ld.global.u32 	%r2600, [%rd12+60];
	xor.b32  	%r2852, %r2852, %r2600;
	ld.global.u32 	%r2601, [%rd12+64];
	xor.b32  	%r2943, %r2943, %r2601;
	ld.global.u32 	%r2602, [%rd12+68];
	xor.b32  	%r2942, %r2942, %r2602;
	ld.global.u32 	%r2603, [%rd12+72];
	xor.b32  	%r2941, %r2941, %r2603;
	ld.global.u32 	%r2604, [%rd12+76];
	xor.b32  	%r2848, %r2848, %r2604;
$L__BB4_86:
	and.b32  	%r2606, %r2575, 16;
	setp.eq.s32 	%p196, %r2606, 0;
	@%p196 bra 	$L__BB4_88;
	ld.global.u32 	%r2607, [%rd12+80];
	xor.b32  	%r2852, %r2852, %r2607;
	ld.global.u32 	%r2608, [%rd12+84];
	xor.b32  	%r2943, %r2943, %r2608;
	ld.global.u32 	%r2609, [%rd12+88];
	xor.b32  	%r2942, %r2942, %r2609;
	ld.global.u32 	%r2610, [%rd12+92];
	xor.b32  	%r2941, %r2941, %r2610;
	ld.global.u32 	%r2611, [%rd12+96];
	xor.b32  	%r2848, %r2848, %r2611;
$L__BB4_88:
	and.b32  	%r2613, %r2575, 32;
	setp.eq.s32 	%p197, %r2613, 0;
	@%p197 bra 	$L__BB4_90;
	ld.global.u32 	%r2614, [%rd12+100];
	xor.b32  	%r2852, %r2852, %r2614;
	ld.global.u32 	%r2615, [%rd12+104];
	xor.b32  	%r2943, %r2943, %r2615;
	ld.global.u32 	%r2616, [%rd12+108];
	xor.b32  	%r2942, %r2942, %r2616;
	ld.global.u32 	%r2617, [%rd12+112];
	xor.b32  	%r2941, %r2941, %r2617;
	ld.global.u32 	%r2618, [%rd12+116];
	xor.b32  	%r2848, %r2848, %r2618;
$L__BB4_90:
	and.b32  	%r2620, %r2575, 64;
	setp.eq.s32 	%p198, %r2620, 0;
	@%p198 bra 	$L__BB4_92;
	ld.global.u32 	%r2621, [%rd12+120];
	xor.b32  	%r2852, %r2852, %r2621;
	ld.global.u32 	%r2622, [%rd12+124];
	xor.b32  	%r2943, %r2943, %r2622;
	ld.global.u32 	%r2623, [%rd12+128];
	xor.b32  	%r2942, %r2942, %r2623;
	ld.global.u32 	%r2624, [%rd12+132];
	xor.b32  	%r2941, %r2941, %r2624;
	ld.global.u32 	%r2625, [%rd12+136];
	xor.b32  	%r2848, %r2848, %r2625;
$L__BB4_92:
	and.b32  	%r2627, %r2575, 128;
	setp.eq.s32 	%p199, %r2627, 0;
	@%p199 bra 	$L__BB4_94;
	ld.global.u32 	%r2628, [%rd12+140];
	xor.b32  	%r2852, %r2852, %r2628;
	ld.global.u32 	%r2629, [%rd12+144];
	xor.b32  	%r2943, %r2943, %r2629;
	ld.global.u32 	%r2630, [%rd12+148];
	xor.b32  	%r2942, %r2942, %r2630;
	ld.global.u32 	%r2631, [%rd12+152];
	xor.b32  	%r2941, %r2941, %r2631;
	ld.global.u32 	%r2632, [%rd12+156];
	xor.b32  	%r2848, %r2848, %r2632;
$L__BB4_94:
	and.b32  	%r2634, %r2575, 256;
	setp.eq.s32 	%p200, %r2634, 0;
	@%p200 bra 	$L__BB4_96;
	ld.global.u32 	%r2635, [%rd12+160];
	xor.b32  	%r2852, %r2852, %r2635;
	ld.global.u32 	%r2636, [%rd12+164];
	xor.b32  	%r2943, %r2943, %r2636;
	ld.global.u32 	%r2637, [%rd12+168];
	xor.b32  	%r2942, %r2942, %r2637;
	ld.global.u32 	%r2638, [%rd12+172];
	xor.b32  	%r2941, %r2941, %r2638;
	ld.global.u32 	%r2639, [%rd12+176];
	xor.b32  	%r2848, %r2848, %r2639;
$L__BB4_96:
	and.b32  	%r2641, %r2575, 512;
	setp.eq.s32 	%p201, %r2641, 0;
	@%p201 bra 	$L__BB4_98;
	ld.global.u32 	%r2642, [%rd12+180];
	xor.b32  	%r2852, %r2852, %r2642;
	ld.global.u32 	%r2643, [%rd12+184];
	xor.b32  	%r2943, %r2943, %r2643;
	ld.global.u32 	%r2644, [%rd12+188];
	xor.b32  	%r2942, %r2942, %r2644;
	ld.global.u32 	%r2645, [%rd12+192];
	xor.b32  	%r2941, %r2941, %r2645;
	ld.global.u32 	%r2646, [%rd12+196];
	xor.b32  	%r2848, %r2848, %r2646;
$L__BB4_98:
	and.b32  	%r2648, %r2575, 1024;
	setp.eq.s32 	%p202, %r2648, 0;
	@%p202 bra 	$L__BB4_100;
	ld.global.u32 	%r2649, [%rd12+200];
	xor.b32  	%r2852, %r2852, %r2649;
	ld.global.u32 	%r2650, [%rd12+204];
	xor.b32  	%r2943, %r2943, %r2650;
	ld.global.u32 	%r2651, [%rd12+208];
	xor.b32  	%r2942, %r2942, %r2651;
	ld.global.u32 	%r2652, [%rd12+212];
	xor.b32  	%r2941, %r2941, %r2652;
	ld.global.u32 	%r2653, [%rd12+216];
	xor.b32  	%r2848, %r2848, %r2653;
$L__BB4_100:
	and.b32  	%r2655, %r2575, 2048;
	setp.eq.s32 	%p203, %r2655, 0;
	@%p203 bra 	$L__BB4_102;
	ld.global.u32 	%r2656, [%rd12+220];
	xor.b32  	%r2852, %r2852, %r2656;
	ld.global.u32 	%r2657, [%rd12+224];
	xor.b32  	%r2943, %r2943, %r2657;
	ld.global.u32 	%r2658, [%rd12+228];
	xor.b32  	%r2942, %r2942, %r2658;
	ld.global.u32 	%r2659, [%rd12+232];
	xor.b32  	%r2941, %r2941, %r2659;
	ld.global.u32 	%r2660, [%rd12+236];
	xor.b32  	%r2848, %r2848, %r2660;
$L__BB4_102:
	and.b32  	%r2662, %r2575, 4096;
	setp.eq.s32 	%p204, %r2662, 0;
	@%p204 bra 	$L__BB4_104;
	ld.global.u32 	%r2663, [%rd12+240];
	xor.b32  	%r2852, %r2852, %r2663;
	ld.global.u32 	%r2664, [%rd12+244];
	xor.b32  	%r2943, %r2943, %r2664;
	ld.global.u32 	%r2665, [%rd12+248];
	xor.b32  	%r2942, %r2942, %r2665;
	ld.global.u32 	%r2666, [%rd12+252];
	xor.b32  	%r2941, %r2941, %r2666;
	ld.global.u32 	%r2667, [%rd12+256];
	xor.b32  	%r2848, %r2848, %r2667;
$L__BB4_104:
	and.b32  	%r2669, %r2575, 8192;
	setp.eq.s32 	%p205, %r2669, 0;
	@%p205 bra 	$L__BB4_106;
	ld.global.u32 	%r2670, [%rd12+260];
	xor.b32  	%r2852, %r2852, %r2670;
	ld.global.u32 	%r2671, [%rd12+264];
	xor.b32  	%r2943, %r2943, %r2671;
	ld.global.u32 	%r2672, [%rd12+268];
	xor.b32  	%r2942, %r2942, %r2672;
	ld.global.u32 	%r2673, [%rd12+272];
	xor.b32  	%r2941, %r2941, %r2673;
	ld.global.u32 	%r2674, [%rd12+276];
	xor.b32  	%r2848, %r2848, %r2674;
$L__BB4_106:
	and.b32  	%r2676, %r2575, 16384;
	setp.eq.s32 	%p206, %r2676, 0;
	@%p206 bra 	$L__BB4_108;
	ld.global.u32 	%r2677, [%rd12+280];
	xor.b32  	%r2852, %r2852, %r2677;
	ld.global.u32 	%r2678, [%rd12+284];
	xor.b32  	%r2943, %r2943, %r2678;
	ld.global.u32 	%r2679, [%rd12+288];
	xor.b32  	%r2942, %r2942, %r2679;
	ld.global.u32 	%r2680, [%rd12+292];
	xor.b32  	%r2941, %r2941, %r2680;
	ld.global.u32 	%r2681, [%rd12+296];
	xor.b32  	%r2848, %r2848, %r2681;
$L__BB4_108:
	and.b32  	%r2683, %r2575, 32768;
	setp.eq.s32 	%p207, %r2683, 0;
	@%p207 bra 	$L__BB4_110;
	ld.global.u32 	%r2684, [%rd12+300];
	xor.b32  	%r2852, %r2852, %r2684;
	ld.global.u32 	%r2685, [%rd12+304];
	xor.b32  	%r2943, %r2943, %r2685;
	ld.global.u32 	%r2686, [%rd12+308];
	xor.b32  	%r2942, %r2942, %r2686;
	ld.global.u32 	%r2687, [%rd12+312];
	xor.b32  	%r2941, %r2941, %r2687;
	ld.global.u32 	%r2688, [%rd12+316];
	xor.b32  	%r2848, %r2848, %r2688;
$L__BB4_110:
	add.s32 	%r2939, %r2939, 16;
	setp.ne.s32 	%p208, %r2939, 32;
	@%p208 bra 	$L__BB4_78;
	mad.lo.s32 	%r2689, %r2933, -31, %r223;
	add.s32 	%r2933, %r2689, 1;
	setp.ne.s32 	%p209, %r2933, 5;
	@%p209 bra 	$L__BB4_77;
	st.local.u32 	[%rd3+4], %r2852;
	st.local.v2.u32 	[%rd3+8], {%r2943, %r2942};
	st.local.v2.u32 	[%rd3+16], {%r2941, %r2848};
	setp.ne.s64 	%p210, %rd9, 3;
	@%p210 bra 	$L__BB4_150;
	mov.b32 	%r2848, 0;
	mov.u32 	%r3033, %r2848;
	mov.u32 	%r3034, %r2848;
	mov.u32 	%r3035, %r2848;
	mov.u32 	%r2852, %r2848;
	mov.u32 	%r3025, %r2848;
$L__BB4_114:
	mul.wide.u32 	%rd67, %r3025, 4;
	add.s64 	%rd68, %rd3, %rd67;
	ld.local.u32 	%r398, [%rd68+4];
	shl.b32 	%r399, %r3025, 5;
	mov.b32 	%r3031, 0;
$L__BB4_115:
	.pragma "nounroll";
	shr.u32 	%r2692, %r398, %r3031;
	and.b32  	%r2693, %r2692, 1;
	setp.eq.b32 	%p211, %r2693, 1;
	not.pred 	%p212, %p211;
	add.s32 	%r2694, %r399, %r3031;
	mul.lo.s32 	%r2695, %r2694, 5;
	mul.wide.u32 	%rd69, %r2695, 4;
	add.s64 	%rd13, %rd10, %rd69;
	@%p212 bra 	$L__BB4_117;
	ld.global.u32 	%r2696, [%rd13];
	xor.b32  	%r2852, %r2852, %r2696;
	ld.global.u32 	%r2697, [%rd13+4];
	xor.b32  	%r3035, %r3035, %r2697;
	ld.global.u32 	%r2698, [%rd13+8];
	xor.b32  	%r3034, %r3034, %r2698;
	ld.global.u32 	%r2699, [%rd13+12];
	xor.b32  	%r3033, %r3033, %r2699;
	ld.global.u32 	%r2700, [%rd13+16];
	xor.b32  	%r2848, %r2848, %r2700;
$L__BB4_117:
	and.b32  	%r2702, %r2692, 2;
	setp.eq.s32 	%p213, %r2702, 0;
	@%p213 bra 	$L__BB4_119;
	ld.global.u32 	%r2703, [%rd13+20];
	xor.b32  	%r2852, %r2852, %r2703;
	ld.global.u32 	%r2704, [%rd13+24];
	xor.b32  	%r3035, %r3035, %r2704;
	ld.global.u32 	%r2705, [%rd13+28];
	xor.b32  	%r3034, %r3034, %r2705;
	ld.global.u32 	%r2706, [%rd13+32];
	xor.b32  	%r3033, %r3033, %r2706;
	ld.global.u32 	%r2707, [%rd13+36];
	xor.b32  	%r2848, %r2848, %r2707;
$L__BB4_119:
	and.b32  	%r2709, %r2692, 4;
	setp.eq.s32 	%p214, %r2709, 0;
	@%p214 bra 	$L__BB4_121;
	ld.global.u32 	%r2710, [%rd13+40];
	xor.b32  	%r2852, %r2852, %r2710;
	ld.global.u32 	%r2711, [%rd13+44];
	xor.b32  	%r3035, %r3035, %r2711;
	ld.global.u32 	%r2712, [%rd13+48];
	xor.b32  	%r3034, %r3034, %r2712;
	ld.global.u32 	%r2713, [%rd13+52];
	xor.b32  	%r3033, %r3033, %r2713;
	ld.global.u32 	%r2714, [%rd13+56];
	xor.b32  	%r2848, %r2848, %r2714;
$L__BB4_121:
	and.b32  	%r2716, %r2692, 8;
	setp.eq.s32 	%p215, %r2716, 0;
	@%p215 bra 	$L__BB4_123;
	ld.global.u32 	%r2717, [%rd13+60];
	xor.b32  	%r2852, %r2852, %r2717;
	ld.global.u32 	%r2718, [%rd13+64];
	xor.b32  	%r3035, %r3035, %r2718;
	ld.global.u32 	%r2719, [%rd13+68];
	xor.b32  	%r3034, %r3034, %r2719;
	ld.global.u32 	%r2720, [%rd13+72];
	xor.b32  	%r3033, %r3033, %r2720;
	ld.global.u32 	%r2721, [%rd13+76];
	xor.b32  	%r2848, %r2848, %r2721;
$L__BB4_123:
	and.b32  	%r2723, %r2692, 16;
	setp.eq.s32 	%p216, %r2723, 0;
	@%p216 bra 	$L__BB4_125;
	ld.global.u32 	%r2724, [%rd13+80];
	xor.b32  	%r2852, %r2852, %r2724;
	ld.global.u32 	%r2725, [%rd13+84];
	xor.b32  	%r3035, %r3035, %r2725;
	ld.global.u32 	%r2726, [%rd13+88];
	xor.b32  	%r3034, %r3034, %r2726;
	ld.global.u32 	%r2727, [%rd13+92];
	xor.b32  	%r3033, %r3033, %r2727;
	ld.global.u32 	%r2728, [%rd13+96];
	xor.b32  	%r2848, %r2848, %r2728;
$L__BB4_125:
	and.b32  	%r2730, %r2692, 32;
	setp.eq.s32 	%p217, %r2730, 0;
	@%p217 bra 	$L__BB4_127;
	ld.global.u32 	%r2731, [%rd13+100];
	xor.b32  	%r2852, %r2852, %r2731;
	ld.global.u32 	%r2732, [%rd13+104];
	xor.b32  	%r3035, %r3035, %r2732;
	ld.global.u32 	%r2733, [%rd13+108];
	xor.b32  	%r3034, %r3034, %r2733;
	ld.global.u32 	%r2734, [%rd13+112];
	xor.b32  	%r3033, %r3033, %r2734;
	ld.global.u32 	%r2735, [%rd13+116];
	xor.b32  	%r2848, %r2848, %r2735;
$L__BB4_127:
	and.b32  	%r2737, %r2692, 64;
	setp.eq.s32 	%p218, %r2737, 0;
	@%p218 bra 	$L__BB4_129;
	ld.global.u32 	%r2738, [%rd13+120];
	xor.b32  	%r2852, %r2852, %r2738;
	ld.global.u32 	%r2739, [%rd13+124];
	xor.b32  	%r3035, %r3035, %r2739;
	ld.global.u32 	%r2740, [%rd13+128];
	xor.b32  	%r3034, %r3034, %r2740;
	ld.global.u32 	%r2741, [%rd13+132];
	xor.b32  	%r3033, %r3033, %r2741;
	ld.global.u32 	%r2742, [%rd13+136];
	xor.b32  	%r2848, %r2848, %r2742;
$L__BB4_129:
	and.b32  	%r2744, %r2692, 128;
	setp.eq.s32 	%p219, %r2744, 0;
	@%p219 bra 	$L__BB4_131;
	ld.global.u32 	%r2745, [%rd13+140];
	xor.b32  	%r2852, %r2852, %r2745;
	ld.global.u32 	%r2746, [%rd13+144];
	xor.b32  	%r3035, %r3035, %r2746;
	ld.global.u32 	%r2747, [%rd13+148];
	xor.b32  	%r3034, %r3034, %r2747;
	ld.global.u32 	%r2748, [%rd13+152];
	xor.b32  	%r3033, %r3033, %r2748;
	ld.global.u32 	%r2749, [%rd13+156];
	xor.b32  	%r2848, %r2848, %r2749;
$L__BB4_131:
	and.b32  	%r2751, %r2692, 256;
	setp.eq.s32 	%p220, %r2751, 0;
	@%p220 bra 	$L__BB4_133;
	ld.global.u32 	%r2752, [%rd13+160];
	xor.b32  	%r2852, %r2852, %r2752;
	ld.global.u32 	%r2753, [%rd13+164];
	xor.b32  	%r3035, %r3035, %r2753;
	ld.global.u32 	%r2754, [%rd13+168];
	xor.b32  	%r3034, %r3034, %r2754;
	ld.global.u32 	%r2755, [%rd13+172];
	xor.b32  	%r3033, %r3033, %r2755;
	ld.global.u32 	%r2756, [%rd13+176];
	xor.b32  	%r2848, %r2848, %r2756;
$L__BB4_133:
	and.b32  	%r2758, %r2692, 512;
	setp.eq.s32 	%p221, %r2758, 0;
	@%p221 bra 	$L__BB4_135;
	ld.global.u32 	%r2759, [%rd13+180];
	xor.b32  	%r2852, %r2852, %r2759;
	ld.global.u32 	%r2760, [%rd13+184];
	xor.b32  	%r3035, %r3035, %r2760;
	ld.global.u32 	%r2761, [%rd13+188];
	xor.b32  	%r3034, %r3034, %r2761;
	ld.global.u32 	%r2762, [%rd13+192];
	xor.b32  	%r3033, %r3033, %r2762;
	ld.global.u32 	%r2763, [%rd13+196];
	xor.b32  	%r2848, %r2848, %r2763;
$L__BB4_135:
	and.b32  	%r2765, %r2692, 1024;
	setp.eq.s32 	%p222, %r2765, 0;
	@%p222 bra 	$L__BB4_137;
	ld.global.u32 	%r2766, [%rd13+200];
	xor.b32  	%r2852, %r2852, %r2766;
	ld.global.u32 	%r2767, [%rd13+204];
	xor.b32  	%r3035, %r3035, %r2767;
	ld.global.u32 	%r2768, [%rd13+208];
	xor.b32  	%r3034, %r3034, %r2768;
	ld.global.u32 	%r2769, [%rd13+212];
	xor.b32  	%r3033, %r3033, %r2769;
	ld.global.u32 	%r2770, [%rd13+216];
	xor.b32  	%r2848, %r2848, %r2770;
$L__BB4_137:
	and.b32  	%r2772, %r2692, 2048;
	setp.eq.s32 	%p223, %r2772, 0;
	@%p223 bra 	$L__BB4_139;
	ld.global.u32 	%r2773, [%rd13+220];
	xor.b32  	%r2852, %r2852, %r2773;
	ld.global.u32 	%r2774, [%rd13+224];
	xor.b32  	%r3035, %r3035, %r2774;
	ld.global.u32 	%r2775, [%rd13+228];
	xor.b32  	%r3034, %r3034, %r2775;
	ld.global.u32 	%r2776, [%rd13+232];
	xor.b32  	%r3033, %r3033, %r2776;
	ld.global.u32 	%r2777, [%rd13+236];
	xor.b32  	%r2848, %r2848, %r2777;
$L__BB4_139:
	and.b32  	%r2779, %r2692, 4096;
	setp.eq.s32 	%p224, %r2779, 0;
	@%p224 bra 	$L__BB4_141;
	ld.global.u32 	%r2780, [%rd13+240];
	xor.b32  	%r2852, %r2852, %r2780;
	ld.global.u32 	%r2781, [%rd13+244];
	xor.b32  	%r3035, %r3035, %r2781;
	ld.global.u32 	%r2782, [%rd13+248];
	xor.b32  	%r3034, %r3034, %r2782;
	ld.global.u32 	%r2783, [%rd13+252];
	xor.b32  	%r3033, %r3033, %r2783;
	ld.global.u32 	%r2784, [%rd13+256];
	xor.b32  	%r2848, %r2848, %r2784;
$L__BB4_141:
	and.b32  	%r2786, %r2692, 8192;
	setp.eq.s32 	%p225, %r2786, 0;
	@%p225 bra 	$L__BB4_143;
	ld.global.u32 	%r2787, [%rd13+260];
	xor.b32  	%r2852, %r2852, %r2787;
	ld.global.u32 	%r2788, [%rd13+264];
	xor.b32  	%r3035, %r3035, %r2788;
	ld.global.u32 	%r2789, [%rd13+268];
	xor.b32  	%r3034, %r3034, %r2789;
	ld.global.u32 	%r2790, [%rd13+272];
	xor.b32  	%r3033, %r3033, %r2790;
	ld.global.u32 	%r2791, [%rd13+276];
	xor.b32  	%r2848, %r2848, %r2791;
$L__BB4_143:
	and.b32  	%r2793, %r2692, 16384;
	setp.eq.s32 	%p226, %r2793, 0;
	@%p226 bra 	$L__BB4_145;
	ld.global.u32 	%r2794, [%rd13+280];
	xor.b32  	%r2852, %r2852, %r2794;
	ld.global.u32 	%r2795, [%rd13+284];
	xor.b32  	%r3035, %r3035, %r2795;
	ld.global.u32 	%r2796, [%rd13+288];
	xor.b32  	%r3034, %r3034, %r2796;
	ld.global.u32 	%r2797, [%rd13+292];
	xor.b32  	%r3033, %r3033, %r2797;
	ld.global.u32 	%r2798, [%rd13+296];
	xor.b32  	%r2848, %r2848, %r2798;
$L__BB4_145:
	and.b32  	%r2800, %r2692, 32768;
	setp.eq.s32 	%p227, %r2800, 0;
	@%p227 bra 	$L__BB4_147;
	ld.global.u32 	%r2801, [%rd13+300];
	xor.b32  	%r2852, %r2852, %r2801;
	ld.global.u32 	%r2802, [%rd13+304];
	xor.b32  	%r3035, %r3035, %r2802;
	ld.global.u32 	%r2803, [%rd13+308];
	xor.b32  	%r3034, %r3034, %r2803;
	ld.global.u32 	%r2804, [%rd13+312];
	xor.b32  	%r3033, %r3033, %r2804;
	ld.global.u32 	%r2805, [%rd13+316];
	xor.b32  	%r2848, %r2848, %r2805;
$L__BB4_147:
	add.s32 	%r3031, %r3031, 16;
	setp.ne.s32 	%p228, %r3031, 32;
	@%p228 bra 	$L__BB4_115;
	mad.lo.s32 	%r2806, %r3025, -31, %r399;
	add.s32 	%r3025, %r2806, 1;
	setp.ne.s32 	%p229, %r3025, 5;
	@%p229 bra 	$L__BB4_114;
	st.local.u32 	[%rd3+4], %r2852;
	st.local.v2.u32 	[%rd3+8], {%r3035, %r3034};
	st.local.v2.u32 	[%rd3+16], {%r3033, %r2848};
$L__BB4_150:
	shr.u64 	%rd6, %rd8, 2;
	add.s32 	%r2835, %r2835, 1;
	setp.gt.u64 	%p230, %rd8, 3;
	@%p230 bra 	$L__BB4_38;
$L__BB4_151:
	shr.u32 	%r2807, %r2852, 2;
	xor.b32  	%r2808, %r2807, %r2852;
	shl.b32 	%r2809, %r2848, 4;
	shl.b32 	%r2810, %r2808, 1;
	xor.b32  	%r2811, %r2810, %r2809;
	xor.b32  	%r2812, %r2811, %r2808;
	xor.b32  	%r2813, %r2812, %r2848;
	add.s32 	%r2814, %r34, %r2813;
	add.s32 	%r2815, %r2814, 362437;
	rem.u32 	%r2816, %r2815, %r1655;
	add.s32 	%r2817, %r2816, 1;
	abs.s32 	%r2818, %r2817;
	st.shared.u32 	[%r16], %r2818;
	atom.global.add.u32 	%r2819, [%rd2], 1;
	bra.uni 	$L__BB4_271;
$L__BB4_152:
	ld.shared.u32 	%r32, [%r16+-20];
	setp.eq.s32 	%p166, %r32, -1;
	mov.b32 	%r2832, -1;
	@%p166 bra 	$L__BB4_35;
	st.shared.u32 	[%r16], %r32;
	mov.b32 	%r2445, -1;
	st.shared.u32 	[%r16+-20], %r2445;
	atom.global.add.u32 	%r2446, [%rd2], 1;
$L__BB4_154:
	sub.s32 	%r2821, %r1687, %r1653;
	mul.wide.s32 	%rd70, %r2821, 4;
	add.s64 	%rd71, %rd1, %rd70;
	mov.b32 	%r2822, -1;
	st.global.u32 	[%rd71], %r2822;
	bra.uni 	$L__BB4_271;
$L__BB4_155:
	xor.b32  	%r2072, %r1654, -1429050551;
	mul.lo.s32 	%r2073, %r2072, 1099087573;
	setp.gt.s32 	%p100, %r1654, -1;
	selp.b32 	%r2074, -644748465, -1947113066, %p100;
	add.s32 	%r2075, %r2074, %r2073;
	add.s32 	%r573, %r2075, 6615241;
	add.s32 	%r3135, %r2073, 123456789;
	st.local.v2.u32 	[%rd4], {%r573, %r3135};
	xor.b32  	%r2076, %r2073, 362436069;
	add.s32 	%r2077, %r2074, 521288629;
	st.local.v2.u32 	[%rd4+8], {%r2076, %r2077};
	xor.b32  	%r2078, %r2074, 88675123;
	add.s32 	%r3131, %r2073, 5783321;
	st.local.v2.u32 	[%rd4+16], {%r2078, %r3131};
	setp.eq.s32 	%p101, %r1687, 0;
	@%p101 bra 	$L__BB4_270;
	mov.b32 	%r3118, 0;
	mov.u64 	%rd49, precalc_xorwow_matrix;
$L__BB4_157:
	mov.u64 	%rd15, %rd6;
	and.b64  	%rd16, %rd15, 3;
	setp.eq.s64 	%p102, %rd16, 0;
	@%p102 bra 	$L__BB4_269;
	mul.wide.u32 	%rd48, %r3118, 3200;
	add.s64 	%rd17, %rd49, %rd48;
	mov.b32 	%r3131, 0;
	mov.u32 	%r3132, %r3131;
	mov.u32 	%r3133, %r3131;
	mov.u32 	%r3134, %r3131;
	mov.u32 	%r3135, %r3131;
	mov.u32 	%r3124, %r3131;
$L__BB4_159:
	mul.wide.u32 	%rd50, %r3124, 4;
	add.s64 	%rd51, %rd4, %rd50;
	ld.local.u32 	%r585, [%rd51+4];
	shl.b32 	%r586, %r3124, 5;
	mov.b32 	%r3130, 0;
$L__BB4_160:
	.pragma "nounroll";
	shr.u32 	%r2082, %r585, %r3130;
	and.b32  	%r2083, %r2082, 1;
	setp.eq.b32 	%p103, %r2083, 1;
	not.pred 	%p104, %p103;
	add.s32 	%r2084, %r586, %r3130;
	mul.lo.s32 	%r2085, %r2084, 5;
	mul.wide.u32 	%rd52, %r2085, 4;
	add.s64 	%rd18, %rd17, %rd52;
	@%p104 bra 	$L__BB4_162;
	ld.global.u32 	%r2086, [%rd18];
	xor.b32  	%r3135, %r3135, %r2086;
	ld.global.u32 	%r2087, [%rd18+4];
	xor.b32  	%r3134, %r3134, %r2087;
	ld.global.u32 	%r2088, [%rd18+8];
	xor.b32  	%r3133, %r3133, %r2088;
	ld.global.u32 	%r2089, [%rd18+12];
	xor.b32  	%r3132, %r3132, %r2089;
	ld.global.u32 	%r2090, [%rd18+16];
	xor.b32  	%r3131, %r3131, %r2090;
$L__BB4_162:
	and.b32  	%r2092, %r2082, 2;
	setp.eq.s32 	%p105, %r2092, 0;
	@%p105 bra 	$L__BB4_164;
	ld.global.u32 	%r2093, [%rd18+20];
	xor.b32  	%r3135, %r3135, %r2093;
	ld.global.u32 	%r2094, [%rd18+24];
	xor.b32  	%r3134, %r3134, %r2094;
	ld.global.u32 	%r2095, [%rd18+28];
	xor.b32  	%r3133, %r3133, %r2095;
	ld.global.u32 	%r2096, [%rd18+32];
	xor.b32  	%r3132, %r3132, %r2096;
	ld.global.u32 	%r2097, [%rd18+36];
	xor.b32  	%r3131, %r3131, %r2097;
$L__BB4_164:
	and.b32  	%r2099, %r2082, 4;
	setp.eq.s32 	%p106, %r2099, 0;
	@%p106 bra 	$L__BB4_166;
	ld.global.u32 	%r2100, [%rd18+40];
	xor.b32  	%r3135, %r3135, %r2100;
	ld.global.u32 	%r2101, [%rd18+44];
	xor.b32  	%r3134, %r3134, %r2101;
	ld.global.u32 	%r2102, [%rd18+48];
	xor.b32  	%r3133, %r3133, %r2102;
	ld.global.u32 	%r2103, [%rd18+52];
	xor.b32  	%r3132, %r3132, %r2103;
	ld.global.u32 	%r2104, [%rd18+56];
	xor.b32  	%r3131, %r3131, %r2104;
$L__BB4_166:
	and.b32  	%r2106, %r2082, 8;
	setp.eq.s32 	%p107, %r2106, 0;
	@%p107 bra 	$L__BB4_168;
	ld.global.u32 	%r2107, [%rd18+60];
	xor.b32  	%r3135, %r3135, %r2107;
	ld.global.u32 	%r2108, [%rd18+64];
	xor.b32  	%r3134, %r3134, %r2108;
	ld.global.u32 	%r2109, [%rd18+68];
	xor.b32  	%r3133, %r3133, %r2109;
	ld.global.u32 	%r2110, [%rd18+72];
	xor.b32  	%r3132, %r3132, %r2110;
	ld.global.u32 	%r2111, [%rd18+76];
	xor.b32  	%r3131, %r3131, %r2111;
$L__BB4_168:
	and.b32  	%r2113, %r2082, 16;
	setp.eq.s32 	%p108, %r2113, 0;
	@%p108 bra 	$L__BB4_170;
	ld.global.u32 	%r2114, [%rd18+80];
	xor.b32  	%r3135, %r3135, %r2114;
	ld.global.u32 	%r2115, [%rd18+84];
	xor.b32  	%r3134, %r3134, %r2115;
	ld.global.u32 	%r2116, [%rd18+88];
	xor.b32  	%r3133, %r3133, %r2116;
	ld.global.u32 	%r2117, [%rd18+92];
	xor.b32  	%r3132, %r3132, %r2117;
	ld.global.u32 	%r2118, [%rd18+96];
	xor.b32  	%r3131, %r3131, %r2118;
$L__BB4_170:
	and.b32  	%r2120, %r2082, 32;
	setp.eq.s32 	%p109, %r2120, 0;
	@%p109 bra 	$L__BB4_172;
	ld.global.u32 	%r2121, [%rd18+100];
	xor.b32  	%r3135, %r3135, %r2121;
	ld.global.u32 	%r2122, [%rd18+104];
	xor.b32  	%r3134, %r3134, %r2122;
	ld.global.u32 	%r2123, [%rd18+108];
	xor.b32  	%r3133, %r3133, %r2123;
	ld.global.u32 	%r2124, [%rd18+112];
	xor.b32  	%r3132, %r3132, %r2124;
	ld.global.u32 	%r2125, [%rd18+116];
	xor.b32  	%r3131, %r3131, %r2125;
$L__BB4_172:
	and.b32  	%r2127, %r2082, 64;
	setp.eq.s32 	%p110, %r2127, 0;
	@%p110 bra 	$L__BB4_174;
	ld.global.u32 	%r2128, [%rd18+120];
	xor.b32  	%r3135, %r3135, %r2128;
	ld.global.u32 	%r2129, [%rd18+124];
	xor.b32  	%r3134, %r3134, %r2129;
	ld.global.u32 	%r2130, [%rd18+128];
	xor.b32  	%r3133, %r3133, %r2130;
	ld.global.u32 	%r2131, [%rd18+132];
	xor.b32  	%r3132, %r3132, %r2131;
	ld.global.u32 	%r2132, [%rd18+136];
	xor.b32  	%r3131, %r3131, %r2132;
$L__BB4_174:
	and.b32  	%r2134, %r2082, 128;
	setp.eq.s32 	%p111, %r2134, 0;
	@%p111 bra 	$L__BB4_176;
	ld.global.u32 	%r2135, [%rd18+140];
	xor.b32  	%r3135, %r3135, %r2135;
	ld.global.u32 	%r2136, [%rd18+144];
	xor.b32  	%r3134, %r3134, %r2136;
	ld.global.u32 	%r2137, [%rd18+148];
	xor.b32  	%r3133, %r3133, %r2137;
	ld.global.u32 	%r2138, [%rd18+152];
	xor.b32  	%r3132, %r3132, %r2138;
	ld.global.u32 	%r2139, [%rd18+156];
	xor.b32  	%r3131, %r3131, %r2139;
$L__BB4_176:
	and.b32  	%r2141, %r2082, 256;
	setp.eq.s32 	%p112, %r2141, 0;
	@%p112 bra 	$L__BB4_178;
	ld.global.u32 	%r2142, [%rd18+160];
	xor.b32  	%r3135, %r3135, %r2142;
	ld.global.u32 	%r2143, [%rd18+164];
	xor.b32  	%r3134, %r3134, %r2143;
	ld.global.u32 	%r2144, [%rd18+168];
	xor.b32  	%r3133, %r3133, %r2144;
	ld.global.u32 	%r2145, [%rd18+172];
	xor.b32  	%r3132, %r3132, %r2145;
	ld.global.u32 	%r2146, [%rd18+176];
	xor.b32  	%r3131, %r3131, %r2146;
$L__BB4_178:
	and.b32  	%r2148, %r2082, 512;
	setp.eq.s32 	%p113, %r2148, 0;
	@%p113 bra 	$L__BB4_180;
	ld.global.u32 	%r2149, [%rd18+180];
	xor.b32  	%r3135, %r3135, %r2149;
	ld.global.u32 	%r2150, [%rd18+184];
	xor.b32  	%r3134, %r3134, %r2150;
	ld.global.u32 	%r2151, [%rd18+188];
	xor.b32  	%r3133, %r3133, %r2151;
	ld.global.u32 	%r2152, [%rd18+192];
	xor.b32  	%r3132, %r3132, %r2152;
	ld.global.u32 	%r2153, [%rd18+196];
	xor.b32  	%r3131, %r3131, %r2153;
$L__BB4_180:
	and.b32  	%r2155, %r2082, 1024;
	setp.eq.s32 	%p114, %r2155, 0;
	@%p114 bra 	$L__BB4_182;
	ld.global.u32 	%r2156, [%rd18+200];
	xor.b32  	%r3135, %r3135, %r2156;
	ld.global.u32 	%r2157, [%rd18+204];
	xor.b32  	%r3134, %r3134, %r2157;
	ld.global.u32 	%r2158, [%rd18+208];
	xor.b32  	%r3133, %r3133, %r2158;
	ld.global.u32 	%r2159, [%rd18+212];
	xor.b32  	%r3132, %r3132, %r2159;
	ld.global.u32 	%r2160, [%rd18+216];
	xor.b32  	%r3131, %r3131, %r2160;
$L__BB4_182:
	and.b32  	%r2162, %r2082, 2048;
	setp.eq.s32 	%p115, %r2162, 0;
	@%p115 bra 	$L__BB4_184;
	ld.global.u32 	%r2163, [%rd18+220];
	xor.b32  	%r3135, %r3135, %r2163;
	ld.global.u32 	%r2164, [%rd18+224];
	xor.b32  	%r3134, %r3134, %r2164;
	ld.global.u32 	%r2165, [%rd18+228];
	xor.b32  	%r3133, %r3133, %r2165;
	ld.global.u32 	%r2166, [%rd18+232];
	xor.b32  	%r3132, %r3132, %r2166;
	ld.global.u32 	%r2167, [%rd18+236];
	xor.b32  	%r3131, %r3131, %r2167;
$L__BB4_184:
	and.b32  	%r2169, %r2082, 4096;
	setp.eq.s32 	%p116, %r2169, 0;
	@%p116 bra 	$L__BB4_186;
	ld.global.u32 	%r2170, [%rd18+240];
	xor.b32  	%r3135, %r3135, %r2170;
	ld.global.u32 	%r2171, [%rd18+244];
	xor.b32  	%r3134, %r3134, %r2171;
	ld.global.u32 	%r2172, [%rd18+248];
	xor.b32  	%r3133, %r3133, %r2172;
	ld.global.u32 	%r2173, [%rd18+252];
	xor.b32  	%r3132, %r3132, %r2173;
	ld.global.u32 	%r2174, [%rd18+256];
	xor.b32  	%r3131, %r3131, %r2174;
$L__BB4_186:
	and.b32  	%r2176, %r2082, 8192;
	setp.eq.s32 	%p117, %r2176, 0;
	@%p117 bra 	$L__BB4_188;
	ld.global.u32 	%r2177, [%rd18+260];
	xor.b32  	%r3135, %r3135, %r2177;
	ld.global.u32 	%r2178, [%rd18+264];
	xor.b32  	%r3134, %r3134, %r2178;
	ld.global.u32 	%r2179, [%rd18+268];
	xor.b32  	%r3133, %r3133, %r2179;
	ld.global.u32 	%r2180, [%rd18+272];
	xor.b32  	%r3132, %r3132, %r2180;
	ld.global.u32 	%r2181, [%rd18+276];
	xor.b32  	%r3131, %r3131, %r2181;
$L__BB4_188:
	and.b32  	%r2183, %r2082, 16384;
	setp.eq.s32 	%p118, %r2183, 0;
	@%p118 bra 	$L__BB4_190;
	ld.global.u32 	%r2184, [%rd18+280];
	xor.b32  	%r3135, %r3135, %r2184;
	ld.global.u32 	%r2185, [%rd18+284];
	xor.b32  	%r3134, %r3134, %r2185;
	ld.global.u32 	%r2186, [%rd18+288];
	xor.b32  	%r3133, %r3133, %r2186;
	ld.global.u32 	%r2187, [%rd18+292];
	xor.b32  	%r3132, %r3132, %r2187;
	ld.global.u32 	%r2188, [%rd18+296];
	xor.b32  	%r3131, %r3131, %r2188;
$L__BB4_190:
	and.b32  	%r2190, %r2082, 32768;
	setp.eq.s32 	%p119, %r2190, 0;
	@%p119 bra 	$L__BB4_192;
	ld.global.u32 	%r2191, [%rd18+300];
	xor.b32  	%r3135, %r3135, %r2191;
	ld.global.u32 	%r2192, [%rd18+304];
	xor.b32  	%r3134, %r3134, %r2192;
	ld.global.u32 	%r2193, [%rd18+308];
	xor.b32  	%r3133, %r3133, %r2193;
	ld.global.u32 	%r2194, [%rd18+312];
	xor.b32  	%r3132, %r3132, %r2194;
	ld.global.u32 	%r2195, [%rd18+316];
	xor.b32  	%r3131, %r3131, %r2195;
$L__BB4_192:
	add.s32 	%r3130, %r3130, 16;
	setp.ne.s32 	%p120, %r3130, 32;
	@%p120 bra 	$L__BB4_160;
	mad.lo.s32 	%r2196, %r3124, -31, %r586;
	add.s32 	%r3124, %r2196, 1;
	setp.ne.s32 	%p121, %r3124, 5;
	@%p121 bra 	$L__BB4_159;
	st.local.u32 	[%rd4+4], %r3135;
	st.local.v2.u32 	[%rd4+8], {%r3134, %r3133};
	st.local.v2.u32 	[%rd4+16], {%r3132, %r3131};
	setp.eq.s64 	%p122, %rd16, 1;
	@%p122 bra 	$L__BB4_269;
	mov.b32 	%r3131, 0;
	mov.u32 	%r3224, %r3131;
	mov.u32 	%r3225, %r3131;
	mov.u32 	%r3226, %r3131;
	mov.u32 	%r3135, %r3131;
	mov.u32 	%r3216, %r3131;
$L__BB4_196:
	mul.wide.u32 	%rd53, %r3216, 4;
	add.s64 	%rd54, %rd4, %rd53;
	ld.local.u32 	%r761, [%rd54+4];
	shl.b32 	%r762, %r3216, 5;
	mov.b32 	%r3222, 0;
$L__BB4_197:
	.pragma "nounroll";
	shr.u32 	%r2199, %r761, %r3222;
	and.b32  	%r2200, %r2199, 1;
	setp.eq.b32 	%p123, %r2200, 1;
	not.pred 	%p124, %p123;
	add.s32 	%r2201, %r762, %r3222;
	mul.lo.s32 	%r2202, %r2201, 5;
	mul.wide.u32 	%rd55, %r2202, 4;
	add.s64 	%rd19, %rd17, %rd55;
	@%p124 bra 	$L__BB4_199;
	ld.global.u32 	%r2203, [%rd19];
	xor.b32  	%r3135, %r3135, %r2203;
	ld.global.u32 	%r2204, [%rd19+4];
	xor.b32  	%r3226, %r3226, %r2204;
	ld.global.u32 	%r2205, [%rd19+8];
	xor.b32  	%r3225, %r3225, %r2205;
	ld.global.u32 	%r2206, [%rd19+12];
	xor.b32  	%r3224, %r3224, %r2206;
	ld.global.u32 	%r2207, [%rd19+16];
	xor.b32  	%r3131, %r3131, %r2207;
$L__BB4_199:
	and.b32  	%r2209, %r2199, 2;
	setp.eq.s32 	%p125, %r2209, 0;
	@%p125 bra 	$L__BB4_201;
	ld.global.u32 	%r2210, [%rd19+20];
	xor.b32  	%r3135, %r3135, %r2210;
	ld.global.u32 	%r2211, [%rd19+24];
	xor.b32  	%r3226, %r3226, %r2211;
	ld.global.u32 	%r2212, [%rd19+28];
	xor.b32  	%r3225, %r3225, %r2212;
	ld.global.u32 	%r2213, [%rd19+32];
	xor.b32  	%r3224, %r3224, %r2213;
	ld.global.u32 	%r2214, [%rd19+36];
	xor.b32  	%r3131, %r3131, %r2214;
$L__BB4_201:
	and.b32  	%r2216, %r2199, 4;
	setp.eq.s32 	%p126, %r2216, 0;
	@%p126 bra 	$L__BB4_203;
	ld.global.u32 	%r2217, [%rd19+40];
	xor.b32  	%r3135, %r3135, %r2217;
	ld.global.u32 	%r2218, [%rd19+44];
	xor.b32  	%r3226, %r3226, %r2218;
	ld.global.u32 	%r2219, [%rd19+48];
	xor.b32  	%r3225, %r3225, %r2219;
	ld.global.u32 	%r2220, [%rd19+52];
	xor.b32  	%r3224, %r3224, %r2220;
	ld.global.u32 	%r2221, [%rd19+56];
	xor.b32  	%r3131, %r3131, %r2221;
$L__BB4_203:
	and.b32  	%r2223, %r2199, 8;
	setp.eq.s32 	%p127, %r2223, 0;
	@%p127 bra 	$L__BB4_205;
	ld.global.u32 	%r2224, [%rd19+60];
	xor.b32  	%r3135, %r3135, %r2224;
	ld.global.u32 	%r2225, [%rd19+64];
	xor.b32  	%r3226, %r3226, %r2225;
	ld.global.u32 	%r2226, [%rd19+68];
	xor.b32  	%r3225, %r3225, %r2226;
	ld.global.u32 	%r2227, [%rd19+72];
	xor.b32  	%r3224, %r3224, %r2227;
	ld.global.u32 	%r2228, [%rd19+76];
	xor.b32  	%r3131, %r3131, %r2228;
$L__BB4_205:
	and.b32  	%r2230, %r2199, 16;
	setp.eq.s32 	%p128, %r2230, 0;
	@%p128 bra 	$L__BB4_207;
	ld.global.u32 	%r2231, [%rd19+80];
	xor.b32  	%r3135, %r3135, %r2231;
	ld.global.u32 	%r2232, [%rd19+84];
	xor.b32  	%r3226, %r3226, %r2232;
	ld.global.u32 	%r2233, [%rd19+88];
	xor.b32  	%r3225, %r3225, %r2233;
	ld.global.u32 	%r2234, [%rd19+92];
	xor.b32  	%r3224, %r3224, %r2234;
	ld.global.u32 	%r2235, [%rd19+96];
	xor.b32  	%r3131, %r3131, %r2235;
$L__BB4_207:
	and.b32  	%r2237, %r2199, 32;
	setp.eq.s32 	%p129, %r2237, 0;
	@%p129 bra 	$L__BB4_209;
	ld.global.u32 	%r2238, [%rd19+100];
	xor.b32  	%r3135, %r3135, %r2238;
	ld.global.u32 	%r2239, [%rd19+104];
	xor.b32  	%r3226, %r3226, %r2239;
	ld.global.u32 	%r2240, [%rd19+108];
	xor.b32  	%r3225, %r3225, %r2240;
	ld.global.u32 	%r2241, [%rd19+112];
	xor.b32  	%r3224, %r3224, %r2241;
	ld.global.u32 	%r2242, [%rd19+116];
	xor.b32  	%r3131, %r3131, %r2242;
$L__BB4_209:
	and.b32  	%r2244, %r2199, 64;
	setp.eq.s32 	%p130, %r2244, 0;
	@%p130 bra 	$L__BB4_211;
	ld.global.u32 	%r2245, [%rd19+120];
	xor.b32  	%r3135, %r3135, %r2245;
	ld.global.u32 	%r2246, [%rd19+124];
	xor.b32  	%r3226, %r3226, %r2246;
	ld.global.u32 	%r2247, [%rd19+128];
	xor.b32  	%r3225, %r3225, %r2247;
	ld.global.u32 	%r2248, [%rd19+132];
	xor.b32  	%r3224, %r3224, %r2248;
	ld.global.u32 	%r2249, [%rd19+136];
	xor.b32  	%r3131, %r3131, %r2249;
$L__BB4_211:
	and.b32  	%r2251, %r2199, 128;
	setp.eq.s32 	%p131, %r2251, 0;
	@%p131 bra 	$L__BB4_213;
	ld.global.u32 	%r2252, [%rd19+140];
	xor.b32  	%r3135, %r3135, %r2252;
	ld.global.u32 	%r2253, [%rd19+144];
	xor.b32  	%r3226, %r3226, %r2253;
	ld.global.u32 	%r2254, [%rd19+148];
	xor.b32  	%r3225, %r3225, %r2254;
	ld.global.u32 	%r2255, [%rd19+152];
	xor.b32  	%r3224, %r3224, %r2255;
	ld.global.u32 	%r2256, [%rd19+156];
	xor.b32  	%r3131, %r3131, %r2256;
$L__BB4_213:
	and.b32  	%r2258, %r2199, 256;
	setp.eq.s32 	%p132, %r2258, 0;
	@%p132 bra 	$L__BB4_215;
	ld.global.u32 	%r2259, [%rd19+160];
	xor.b32  	%r3135, %r3135, %r2259;
	ld.global.u32 	%r2260, [%rd19+164];
	xor.b32  	%r3226, %r3226, %r2260;
	ld.global.u32 	%r2261, [%rd19+168];
	xor.b32  	%r3225, %r3225, %r2261;
	ld.global.u32 	%r2262, [%rd19+172];
	xor.b32  	%r3224, %r3224, %r2262;
	ld.global.u32 	%r2263, [%rd19+176];
	xor.b32  	%r3131, %r3131, %r2263;
$L__BB4_215:
	and.b32  	%r2265, %r2199, 512;
	setp.eq.s32 	%p133, %r2265, 0;
	@%p133 bra 	$L__BB4_217;
	ld.global.u32 	%r2266, [%rd19+180];
	xor.b32  	%r3135, %r3135, %r2266;
	ld.global.u32 	%r2267, [%rd19+184];
	xor.b32  	%r3226, %r3226, %r2267;
	ld.global.u32 	%r2268, [%rd19+188];
	xor.b32  	%r3225, %r3225, %r2268;
	ld.global.u32 	%r2269, [%rd19+192];
	xor.b32  	%r3224, %r3224, %r2269;
	ld.global.u32 	%r2270, [%rd19+196];
	xor.b32  	%r3131, %r3131, %r2270;
$L__BB4_217:
	and.b32  	%r2272, %r2199, 1024;
	setp.eq.s32 	%p134, %r2272, 0;
	@%p134 bra 	$L__BB4_219;
	ld.global.u32 	%r2273, [%rd19+200];
	xor.b32  	%r3135, %r3135, %r2273;
	ld.global.u32 	%r2274, [%rd19+204];
	xor.b32  	%r3226, %r3226, %r2274;
	ld.global.u32 	%r2275, [%rd19+208];
	xor.b32  	%r3225, %r3225, %r2275;
	ld.global.u32 	%r2276, [%rd19+212];
	xor.b32  	%r3224, %r3224, %r2276;
	ld.global.u32 	%r2277, [%rd19+216];
	xor.b32  	%r3131, %r3131, %r2277;
$L__BB4_219:
	and.b32  	%r2279, %r2199, 2048;
	setp.eq.s32 	%p135, %r2279, 0;
	@%p135 bra 	$L__BB4_221;
	ld.global.u32 	%r2280, [%rd19+220];
	xor.b32  	%r3135, %r3135, %r2280;
	ld.global.u32 	%r2281, [%rd19+224];
	xor.b32  	%r3226, %r3226, %r2281;
	ld.global.u32 	%r2282, [%rd19+228];
	xor.b32  	%r3225, %r3225, %r2282;
	ld.global.u32 	%r2283, [%rd19+232];
	xor.b32  	%r3224, %r3224, %r2283;
	ld.global.u32 	%r2284, [%rd19+236];
	xor.b32  	%r3131, %r3131, %r2284;
$L__BB4_221:
	and.b32  	%r2286, %r2199, 4096;
	setp.eq.s32 	%p136, %r2286, 0;
	@%p136 bra 	$L__BB4_223;
	ld.global.u32 	%r2287, [%rd19+240];
	xor.b32  	%r3135, %r3135, %r2287;
	ld.global.u32 	%r2288, [%rd19+244];
	xor.b32  	%r3226, %r3226, %r2288;
	ld.global.u32 	%r2289, [%rd19+248];
	xor.b32  	%r3225, %r3225, %r2289;
	ld.global.u32 	%r2290, [%rd19+252];
	xor.b32  	%r3224, %r3224, %r2290;
	ld.global.u32 	%r2291, [%rd19+256];
	xor.b32  	%r3131, %r3131, %r2291;
$L__BB4_223:
	and.b32  	%r2293, %r2199, 8192;
	setp.eq.s32 	%p137, %r2293, 0;
	@%p137 bra 	$L__BB4_225;
	ld.global.u32 	%r2294, [%rd19+260];
	xor.b32  	%r3135, %r3135, %r2294;
	ld.global.u32 	%r2295, [%rd19+264];
	xor.b32  	%r3226, %r3226, %r2295;
	ld.global.u32 	%r2296, [%rd19+268];
	xor.b32  	%r3225, %r3225, %r2296;
	ld.global.u32 	%r2297, [%rd19+272];
	xor.b32  	%r3224, %r3224, %r2297;
	ld.global.u32 	%r2298, [%rd19+276];
	xor.b32  	%r3131, %r3131, %r2298;
$L__BB4_225:
	and.b32  	%r2300, %r2199, 16384;
	setp.eq.s32 	%p138, %r2300, 0;
	@%p138 bra 	$L__BB4_227;
	ld.global.u32 	%r2301, [%rd19+280];
	xor.b32  	%r3135, %r3135, %r2301;
	ld.global.u32 	%r2302, [%rd19+284];
	xor.b32  	%r3226, %r3226, %r2302;
	ld.global.u32 	%r2303, [%rd19+288];
	xor.b32  	%r3225, %r3225, %r2303;
	ld.global.u32 	%r2304, [%rd19+292];
	xor.b32  	%r3224, %r3224, %r2304;
	ld.global.u32 	%r2305, [%rd19+296];
	xor.b32  	%r3131, %r3131, %r2305;
$L__BB4_227:
	and.b32  	%r2307, %r2199, 32768;
	setp.eq.s32 	%p139, %r2307, 0;
	@%p139 bra 	$L__BB4_229;
	ld.global.u32 	%r2308, [%rd19+300];
	xor.b32  	%r3135, %r3135, %r2308;
	ld.global.u32 	%r2309, [%rd19+304];
	xor.b32  	%r3226, %r3226, %r2309;
	ld.global.u32 	%r2310, [%rd19+308];
	xor.b32  	%r3225, %r3225, %r2310;
	ld.global.u32 	%r2311, [%rd19+312];
	xor.b32  	%r3224, %r3224, %r2311;
	ld.global.u32 	%r2312, [%rd19+316];
	xor.b32  	%r3131, %r3131, %r2312;
$L__BB4_229:
	add.s32 	%r3222, %r3222, 16;
	setp.ne.s32 	%p140, %r3222, 32;
	@%p140 bra 	$L__BB4_197;
	mad.lo.s32 	%r2313, %r3216, -31, %r762;
	add.s32 	%r3216, %r2313, 1;
	setp.ne.s32 	%p141, %r3216, 5;
	@%p141 bra 	$L__BB4_196;
	st.local.u32 	[%rd4+4], %r3135;
	st.local.v2.u32 	[%rd4+8], {%r3226, %r3225};
	st.local.v2.u32 	[%rd4+16], {%r3224, %r3131};
	setp.ne.s64 	%p142, %rd16, 3;
	@%p142 bra 	$L__BB4_269;
	mov.b32 	%r3131, 0;
	mov.u32 	%r3316, %r3131;
	mov.u32 	%r3317, %r3131;
	mov.u32 	%r3318, %r3131;
	mov.u32 	%r3135, %r3131;
	mov.u32 	%r3308, %r3131;
$L__BB4_233:
	mul.wide.u32 	%rd56, %r3308, 4;
	add.s64 	%rd57, %rd4, %rd56;
	ld.local.u32 	%r937, [%rd57+4];
	shl.b32 	%r938, %r3308, 5;
	mov.b32 	%r3314, 0;
$L__BB4_234:
	.pragma "nounroll";
	shr.u32 	%r2316, %r937, %r3314;
	and.b32  	%r2317, %r2316, 1;
	setp.eq.b32 	%p143, %r2317, 1;
	not.pred 	%p144, %p143;
	add.s32 	%r2318, %r938, %r3314;
	mul.lo.s32 	%r2319, %r2318, 5;
	mul.wide.u32 	%rd58, %r2319, 4;
	add.s64 	%rd20, %rd17, %rd58;
	@%p144 bra 	$L__BB4_236;
	ld.global.u32 	%r2320, [%rd20];
	xor.b32  	%r3135, %r3135, %r2320;
	ld.global.u32 	%r2321, [%rd20+4];
	xor.b32  	%r3318, %r3318, %r2321;
	ld.global.u32 	%r2322, [%rd20+8];
	xor.b32  	%r3317, %r3317, %r2322;
	ld.global.u32 	%r2323, [%rd20+12];
	xor.b32  	%r3316, %r3316, %r2323;
	ld.global.u32 	%r2324, [%rd20+16];
	xor.b32  	%r3131, %r3131, %r2324;
$L__BB4_236:
	and.b32  	%r2326, %r2316, 2;
	setp.eq.s32 	%p145, %r2326, 0;
	@%p145 bra 	$L__BB4_238;
	ld.global.u32 	%r2327, [%rd20+20];
	xor.b32  	%r3135, %r3135, %r2327;
	ld.global.u32 	%r2328, [%rd20+24];
	xor.b32  	%r3318, %r3318, %r2328;
	ld.global.u32 	%r2329, [%rd20+28];
	xor.b32  	%r3317, %r3317, %r2329;
	ld.global.u32 	%r2330, [%rd20+32];
	xor.b32  	%r3316, %r3316, %r2330;
	ld.global.u32 	%r2331, [%rd20+36];
	xor.b32  	%r3131, %r3131, %r2331;
$L__BB4_238:
	and.b32  	%r2333, %r2316, 4;
	setp.eq.s32 	%p146, %r2333, 0;
	@%p146 bra 	$L__BB4_240;
	ld.global.u32 	%r2334, [%rd20+40];
	xor.b32  	%r3135, %r3135, %r2334;
	ld.global.u32 	%r2335, [%rd20+44];
	xor.b32  	%r3318, %r3318, %r2335;
	ld.global.u32 	%r2336, [%rd20+48];
	xor.b32  	%r3317, %r3317, %r2336;
	ld.global.u32 	%r2337, [%rd20+52];
	xor.b32  	%r3316, %r3316, %r2337;
	ld.global.u32 	%r2338, [%rd20+56];
	xor.b32  	%r3131, %r3131, %r2338;
$L__BB4_240:
	and.b32  	%r2340, %r2316, 8;
	setp.eq.s32 	%p147, %r2340, 0;
	@%p147 bra 	$L__BB4_242;
	ld.global.u32 	%r2341, [%rd20+60];
	xor.b32  	%r3135, %r3135, %r2341;
	ld.global.u32 	%r2342, [%rd20+64];
	xor.b32  	%r3318, %r3318, %r2342;
	ld.global.u32 	%r2343, [%rd20+68];
	xor.b32  	%r3317, %r3317, %r2343;
	ld.global.u32 	%r2344, [%rd20+72];
	xor.b32  	%r3316, %r3316, %r2344;
	ld.global.u32 	%r2345, [%rd20+76];
	xor.b32  	%r3131, %r3131, %r2345;
$L__BB4_242:
	and.b32  	%r2347, %r2316, 16;
	setp.eq.s32 	%p148, %r2347, 0;
	@%p148 bra 	$L__BB4_244;
	ld.global.u32 	%r2348, [%rd20+80];
	xor.b32  	%r3135, %r3135, %r2348;
	ld.global.u32 	%r2349, [%rd20+84];
	xor.b32  	%r3318, %r3318, %r2349;
	ld.global.u32 	%r2350, [%rd20+88];
	xor.b32  	%r3317, %r3317, %r2350;
	ld.global.u32 	%r2351, [%rd20+92];
	xor.b32  	%r3316, %r3316, %r2351;
	ld.global.u32 	%r2352, [%rd20+96];
	xor.b32  	%r3131, %r3131, %r2352;
$L__BB4_244:
	and.b32  	%r2354, %r2316, 32;
	setp.eq.s32 	%p149, %r2354, 0;
	@%p149 bra 	$L__BB4_246;
	ld.global.u32 	%r2355, [%rd20+100];
	xor.b32  	%r3135, %r3135, %r2355;
	ld.global.u32 	%r2356, [%rd20+104];
	xor.b32  	%r3318, %r3318, %r2356;
	ld.global.u32 	%r2357, [%rd20+108];
	xor.b32  	%r3317, %r3317, %r2357;
	ld.global.u32 	%r2358, [%rd20+112];
	xor.b32  	%r3316, %r3316, %r2358;
	ld.global.u32 	%r2359, [%rd20+116];
	xor.b32  	%r3131, %r3131, %r2359;
$L__BB4_246:
	and.b32  	%r2361, %r2316, 64;
	setp.eq.s32 	%p150, %r2361, 0;
	@%p150 bra 	$L__BB4_248;
	ld.global.u32 	%r2362, [%rd20+120];
	xor.b32  	%r3135, %r3135, %r2362;
	ld.global.u32 	%r2363, [%rd20+124];
	xor.b32  	%r3318, %r3318, %r2363;
	ld.global.u32 	%r2364, [%rd20+128];
	xor.b32  	%r3317, %r3317, %r2364;
	ld.global.u32 	%r2365, [%rd20+132];
	xor.b32  	%r3316, %r3316, %r2365;
	ld.global.u32 	%r2366, [%rd20+136];
	xor.b32  	%r3131, %r3131, %r2366;
$L__BB4_248:
	and.b32  	%r2368, %r2316, 128;
	setp.eq.s32 	%p151, %r2368, 0;
	@%p151 bra 	$L__BB4_250;
	ld.global.u32 	%r2369, [%rd20+140];
	xor.b32  	%r3135, %r3135, %r2369;
	ld.global.u32 	%r2370, [%rd20+144];
	xor.b32  	%r3318, %r3318, %r2370;
	ld.global.u32 	%r2371, [%rd20+148];
	xor.b32  	%r3317, %r3317, %r2371;
	ld.global.u32 	%r2372, [%rd20+152];
	xor.b32  	%r3316, %r3316, %r2372;
	ld.global.u32 	%r2373, [%rd20+156];
	xor.b32  	%r3131, %r3131, %r2373;
$L__BB4_250:
	and.b32  	%r2375, %r2316, 256;
	setp.eq.s32 	%p152, %r2375, 0;
	@%p152 bra 	$L__BB4_252;
	ld.global.u32 	%r2376, [%rd20+160];
	xor.b32  	%r3135, %r3135, %r2376;
	ld.global.u32 	%r2377, [%rd20+164];
	xor.b32  	%r3318, %r3318, %r2377;
	ld.global.u32 	%r2378, [%rd20+168];
	xor.b32  	%r3317, %r3317, %r2378;
	ld.global.u32 	%r2379, [%rd20+172];
	xor.b32  	%r3316, %r3316, %r2379;
	ld.global.u32 	%r2380, [%rd20+176];
	xor.b32  	%r3131, %r3131, %r2380;
$L__BB4_252:
	and.b32  	%r2382, %r2316, 512;
	setp.eq.s32 	%p153, %r2382, 0;
	@%p153 bra 	$L__BB4_254;
	ld.global.u32 	%r2383, [%rd20+180];
	xor.b32  	%r3135, %r3135, %r2383;
	ld.global.u32 	%r2384, [%rd20+184];
	xor.b32  	%r3318, %r3318, %r2384;
	ld.global.u32 	%r2385, [%rd20+188];
	xor.b32  	%r3317, %r3317, %r2385;
	ld.global.u32 	%r2386, [%rd20+192];
	xor.b32  	%r3316, %r3316, %r2386;
	ld.global.u32 	%r2387, [%rd20+196];
	xor.b32  	%r3131, %r3131, %r2387;
$L__BB4_254:
	and.b32  	%r2389, %r2316, 1024;
	setp.eq.s32 	%p154, %r2389, 0;
	@%p154 bra 	$L__BB4_256;
	ld.global.u32 	%r2390, [%rd20+200];
	xor.b32  	%r3135, %r3135, %r2390;
	ld.global.u32 	%r2391, [%rd20+204];
	xor.b32  	%r3318, %r3318, %r2391;
	ld.global.u32 	%r2392, [%rd20+208];
	xor.b32  	%r3317, %r3317, %r2392;
	ld.global.u32 	%r2393, [%rd20+212];
	xor.b32  	%r3316, %r3316, %r2393;
	ld.global.u32 	%r2394, [%rd20+216];
	xor.b32  	%r3131, %r3131, %r2394;
$L__BB4_256:
	and.b32  	%r2396, %r2316, 2048;
	setp.eq.s32 	%p155, %r2396, 0;
	@%p155 bra 	$L__BB4_258;
	ld.global.u32 	%r2397, [%rd20+220];
	xor.b32  	%r3135, %r3135, %r2397;
	ld.global.u32 	%r2398, [%rd20+224];
	xor.b32  	%r3318, %r3318, %r2398;
	ld.global.u32 	%r2399, [%rd20+228];
	xor.b32  	%r3317, %r3317, %r2399;
	ld.global.u32 	%r2400, [%rd20+232];
	xor.b32  	%r3316, %r3316, %r2400;
	ld.global.u32 	%r2401, [%rd20+236];
	xor.b32  	%r3131, %r3131, %r2401;
$L__BB4_258:
	and.b32  	%r2403, %r2316, 4096;
	setp.eq.s32 	%p156, %r2403, 0;
	@%p156 bra 	$L__BB4_260;
	ld.global.u32 	%r2404, [%rd20+240];
	xor.b32  	%r3135, %r3135, %r2404;
	ld.global.u32 	%r2405, [%rd20+244];
	xor.b32  	%r3318, %r3318, %r2405;
	ld.global.u32 	%r2406, [%rd20+248];
	xor.b32  	%r3317, %r3317, %r2406;
	ld.global.u32 	%r2407, [%rd20+252];
	xor.b32  	%r3316, %r3316, %r2407;
	ld.global.u32 	%r2408, [%rd20+256];
	xor.b32  	%r3131, %r3131, %r2408;
$L__BB4_260:
	and.b32  	%r2410, %r2316, 8192;
	setp.eq.s32 	%p157, %r2410, 0;
	@%p157 bra 	$L__BB4_262;
	ld.global.u32 	%r2411, [%rd20+260];
	xor.b32  	%r3135, %r3135, %r2411;
	ld.global.u32 	%r2412, [%rd20+264];
	xor.b32  	%r3318, %r3318, %r2412;
	ld.global.u32 	%r2413, [%rd20+268];
	xor.b32  	%r3317, %r3317, %r2413;
	ld.global.u32 	%r2414, [%rd20+272];
	xor.b32  	%r3316, %r3316, %r2414;
	ld.global.u32 	%r2415, [%rd20+276];
	xor.b32  	%r3131, %r3131, %r2415;
$L__BB4_262:
	and.b32  	%r2417, %r2316, 16384;
	setp.eq.s32 	%p158, %r2417, 0;
	@%p158 bra 	$L__BB4_264;
	ld.global.u32 	%r2418, [%rd20+280];
	xor.b32  	%r3135, %r3135, %r2418;
	ld.global.u32 	%r2419, [%rd20+284];
	xor.b32  	%r3318, %r3318, %r2419;
	ld.global.u32 	%r2420, [%rd20+288];
	xor.b32  	%r3317, %r3317, %r2420;
	ld.global.u32 	%r2421, [%rd20+292];
	xor.b32  	%r3316, %r3316, %r2421;
	ld.global.u32 	%r2422, [%rd20+296];
	xor.b32  	%r3131, %r3131, %r2422;
$L__BB4_264:
	and.b32  	%r2424, %r2316, 32768;
	setp.eq.s32 	%p159, %r2424, 0;
	@%p159 bra 	$L__BB4_266;
	ld.global.u32 	%r2425, [%rd20+300];
	xor.b32  	%r3135, %r3135, %r2425;
	ld.global.u32 	%r2426, [%rd20+304];
	xor.b32  	%r3318, %r3318, %r2426;
	ld.global.u32 	%r2427, [%rd20+308];
	xor.b32  	%r3317, %r3317, %r2427;
	ld.global.u32 	%r2428, [%rd20+312];
	xor.b32  	%r3316, %r3316, %r2428;
	ld.global.u32 	%r2429, [%rd20+316];
	xor.b32  	%r3131, %r3131, %r2429;
$L__BB4_266:
	add.s32 	%r3314, %r3314, 16;
	setp.ne.s32 	%p160, %r3314, 32;
	@%p160 bra 	$L__BB4_234;
	mad.lo.s32 	%r2430, %r3308, -31, %r938;
	add.s32 	%r3308, %r2430, 1;
	setp.ne.s32 	%p161, %r3308, 5;
	@%p161 bra 	$L__BB4_233;
	st.local.u32 	[%rd4+4], %r3135;
	st.local.v2.u32 	[%rd4+8], {%r3318, %r3317};
	st.local.v2.u32 	[%rd4+16], {%r3316, %r3131};
$L__BB4_269:
	shr.u64 	%rd6, %rd15, 2;
	add.s32 	%r3118, %r3118, 1;
	setp.gt.u64 	%p162, %rd15, 3;
	@%p162 bra 	$L__BB4_157;
$L__BB4_270:
	shr.u32 	%r2431, %r3135, 2;
	xor.b32  	%r2432, %r2431, %r3135;
	shl.b32 	%r2433, %r3131, 4;
	shl.b32 	%r2434, %r2432, 1;
	xor.b32  	%r2435, %r2434, %r2433;
	xor.b32  	%r2436, %r2435, %r2432;
	xor.b32  	%r2437, %r2436, %r3131;
	add.s32 	%r2438, %r573, %r2437;
	add.s32 	%r2439, %r2438, 362437;
	rem.u32 	%r2440, %r2439, %r1655;
	add.s32 	%r2441, %r2440, 1;
	abs.s32 	%r2442, %r2441;
	st.shared.u32 	[%r16], %r2442;
	atom.global.add.u32 	%r2443, [%rd2], 1;
$L__BB4_271:
	bar.sync 	0;
	ld.shared.u32 	%r2823, [%r16];
	st.global.u32 	[%rd7], %r2823;
	bra.uni 	$L__BB4_393;
$L__BB4_272:
	ld.global.u32 	%r1692, [%rd7];
	setp.ne.s32 	%p29, %r1692, -1;
	@%p29 bra 	$L__BB4_393;
	setp.lt.s32 	%p30, %r30, 1;
	setp.gt.s32 	%p31, %r30, %r1652;
	sub.s32 	%r1694, %r1687, %r1653;
	mul.wide.s32 	%rd36, %r1694, 4;
	add.s64 	%rd22, %rd1, %rd36;
	ld.global.u32 	%r1112, [%rd22];
	or.pred  	%p32, %p30, %p31;
	@%p32 bra 	$L__BB4_276;
	setp.eq.s32 	%p33, %r1112, -1;
	@%p33 bra 	$L__BB4_276;
	st.global.u32 	[%rd7], %r1112;
	mov.b32 	%r1695, -1;
	st.global.u32 	[%rd22], %r1695;
	atom.global.add.u32 	%r1696, [%rd2], 1;
	bra.uni 	$L__BB4_393;
$L__BB4_276:
	setp.eq.s32 	%p34, %r1112, -1;
	@%p34 bra 	$L__BB4_393;
	xor.b32  	%r1698, %r1654, -1429050551;
	mul.lo.s32 	%r1699, %r1698, 1099087573;
	setp.gt.s32 	%p35, %r1654, -1;
	selp.b32 	%r1700, -644748465, -1947113066, %p35;
	add.s32 	%r1701, %r1700, %r1699;
	add.s32 	%r1113, %r1701, 6615241;
	add.s32 	%r3418, %r1699, 123456789;
	st.local.v2.u32 	[%rd5], {%r1113, %r3418};
	xor.b32  	%r1702, %r1699, 362436069;
	add.s32 	%r1703, %r1700, 521288629;
	st.local.v2.u32 	[%rd5+8], {%r1702, %r1703};
	xor.b32  	%r1704, %r1700, 88675123;
	add.s32 	%r3414, %r1699, 5783321;
	st.local.v2.u32 	[%rd5+16], {%r1704, %r3414};
	setp.eq.s32 	%p36, %r1687, 0;
	@%p36 bra 	$L__BB4_392;
	mov.b32 	%r3401, 0;
	mov.u64 	%rd38, precalc_xorwow_matrix;
$L__BB4_279:
	mov.u64 	%rd23, %rd6;
	and.b64  	%rd24, %rd23, 3;
	setp.eq.s64 	%p37, %rd24, 0;
	@%p37 bra 	$L__BB4_391;
	mul.wide.u32 	%rd37, %r3401, 3200;
	add.s64 	%rd25, %rd38, %rd37;
	mov.b32 	%r3414, 0;
	mov.u32 	%r3415, %r3414;
	mov.u32 	%r3416, %r3414;
	mov.u32 	%r3417, %r3414;
	mov.u32 	%r3418, %r3414;
	mov.u32 	%r3407, %r3414;
$L__BB4_281:
	mul.wide.u32 	%rd39, %r3407, 4;
	add.s64 	%rd40, %rd5, %rd39;
	ld.local.u32 	%r1125, [%rd40+4];
	shl.b32 	%r1126, %r3407, 5;
	mov.b32 	%r3413, 0;
$L__BB4_282:
	.pragma "nounroll";
	shr.u32 	%r1708, %r1125, %r3413;
	and.b32  	%r1709, %r1708, 1;
	setp.eq.b32 	%p38, %r1709, 1;
	not.pred 	%p39, %p38;
	add.s32 	%r1710, %r1126, %r3413;
	mul.lo.s32 	%r1711, %r1710, 5;
	mul.wide.u32 	%rd41, %r1711, 4;
	add.s64 	%rd26, %rd25, %rd41;
	@%p39 bra 	$L__BB4_284;
	ld.global.u32 	%r1712, [%rd26];
	xor.b32  	%r3418, %r3418, %r1712;
	ld.global.u32 	%r1713, [%rd26+4];
	xor.b32  	%r3417, %r3417, %r1713;
	ld.global.u32 	%r1714, [%rd26+8];
	xor.b32  	%r3416, %r3416, %r1714;
	ld.global.u32 	%r1715, [%rd26+12];
	xor.b32  	%r3415, %r3415, %r1715;
	ld.global.u32 	%r1716, [%rd26+16];
	xor.b32  	%r3414, %r3414, %r1716;
$L__BB4_284:
	and.b32  	%r1718, %r1708, 2;
	setp.eq.s32 	%p40, %r1718, 0;
	@%p40 bra 	$L__BB4_286;
	ld.global.u32 	%r1719, [%rd26+20];
	xor.b32  	%r3418, %r3418, %r1719;
	ld.global.u32 	%r1720, [%rd26+24];
	xor.b32  	%r3417, %r3417, %r1720;
	ld.global.u32 	%r1721, [%rd26+28];
	xor.b32  	%r3416, %r3416, %r1721;
	ld.global.u32 	%r1722, [%rd26+32];
	xor.b32  	%r3415, %r3415, %r1722;
	ld.global.u32 	%r1723, [%rd26+36];
	xor.b32  	%r3414, %r3414, %r1723;
$L__BB4_286:
	and.b32  	%r1725, %r1708, 4;
	setp.eq.s32 	%p41, %r1725, 0;
	@%p41 bra 	$L__BB4_288;
	ld.global.u32 	%r1726, [%rd26+40];
	xor.b32  	%r3418, %r3418, %r1726;
	ld.global.u32 	%r1727, [%rd26+44];
	xor.b32  	%r3417, %r3417, %r1727;
	ld.global.u32 	%r1728, [%rd26+48];
	xor.b32  	%r3416, %r3416, %r1728;
	ld.global.u32 	%r1729, [%rd26+52];
	xor.b32  	%r3415, %r3415, %r1729;
	ld.global.u32 	%r1730, [%rd26+56];
	xor.b32  	%r3414, %r3414, %r1730;
$L__BB4_288:
	and.b32  	%r1732, %r1708, 8;
	setp.eq.s32 	%p42, %r1732, 0;
	@%p42 bra 	$L__BB4_290;
	ld.global.u32 	%r1733, [%rd26+60];
	xor.b32  	%r3418, %r3418, %r1733;
	ld.global.u32 	%r1734, [%rd26+64];
	xor.b32  	%r3417, %r3417, %r1734;
	ld.global.u32 	%r1735, [%rd26+68];
	xor.b32  	%r3416, %r3416, %r1735;
	ld.global.u32 	%r1736, [%rd26+72];
	xor.b32  	%r3415, %r3415, %r1736;
	ld.global.u32 	%r1737, [%rd26+76];
	xor.b32  	%r3414, %r3414, %r1737;
$L__BB4_290:
	and.b32  	%r1739, %r1708, 16;
	setp.eq.s32 	%p43, %r1739, 0;
	@%p43 bra 	$L__BB4_292;
	ld.global.u32 	%r1740, [%rd26+80];
	xor.b32  	%r3418, %r3418, %r1740;
	ld.global.u32 	%r1741, [%rd26+84];
	xor.b32  	%r3417, %r3417, %r1741;
	ld.global.u32 	%r1742, [%rd26+88];
	xor.b32  	%r3416, %r3416, %r1742;
	ld.global.u32 	%r1743, [%rd26+92];
	xor.b32  	%r3415, %r3415, %r1743;
	ld.global.u32 	%r1744, [%rd26+96];
	xor.b32  	%r3414, %r3414, %r1744;
$L__BB4_292:
	and.b32  	%r1746, %r1708, 32;
	setp.eq.s32 	%p44, %r1746, 0;
	@%p44 bra 	$L__BB4_294;
	ld.global.u32 	%r1747, [%rd26+100];
	xor.b32  	%r3418, %r3418, %r1747;
	ld.global.u32 	%r1748, [%rd26+104];
	xor.b32  	%r3417, %r3417, %r1748;
	ld.global.u32 	%r1749, [%rd26+108];
	xor.b32  	%r3416, %r3416, %r1749;
	ld.global.u32 	%r1750, [%rd26+112];
	xor.b32  	%r3415, %r3415, %r1750;
	ld.global.u32 	%r1751, [%rd26+116];
	xor.b32  	%r3414, %r3414, %r1751;
$L__BB4_294:
	and.b32  	%r1753, %r1708, 64;
	setp.eq.s32 	%p45, %r1753, 0;
	@%p45 bra 	$L__BB4_296;
	ld.global.u32 	%r1754, [%rd26+120];
	xor.b32  	%r3418, %r3418, %r1754;
	ld.global.u32 	%r1755, [%rd26+124];
	xor.b32  	%r3417, %r3417, %r1755;
	ld.global.u32 	%r1756, [%rd26+128];
	xor.b32  	%r3416, %r3416, %r1756;
	ld.global.u32 	%r1757, [%rd26+132];
	xor.b32  	%r3415, %r3415, %r1757;
	ld.global.u32 	%r1758, [%rd26+136];
	xor.b32  	%r3414, %r3414, %r1758;
$L__BB4_296:
	and.b32  	%r1760, %r1708, 128;
	setp.eq.s32 	%p46, %r1760, 0;
	@%p46 bra 	$L__BB4_298;
	ld.global.u32 	%r1761, [%rd26+140];
	xor.b32  	%r3418, %r3418, %r1761;
	ld.global.u32 	%r1762, [%rd26+144];
	xor.b32  	%r3417, %r3417, %r1762;
	ld.global.u32 	%r1763, [%rd26+148];
	xor.b32  	%r3416, %r3416, %r1763;
	ld.global.u32 	%r1764, [%rd26+152];
	xor.b32  	%r3415, %r3415, %r1764;
	ld.global.u32 	%r1765, [%rd26+156];
	xor.b32  	%r3414, %r3414, %r1765;
$L__BB4_298:
	and.b32  	%r1767, %r1708, 256;
	setp.eq.s32 	%p47, %r1767, 0;
	@%p47 bra 	$L__BB4_300;
	ld.global.u32 	%r1768, [%rd26+160];
	xor.b32  	%r3418, %r3418, %r1768;
	ld.global.u32 	%r1769, [%rd26+164];
	xor.b32  	%r3417, %r3417, %r1769;
	ld.global.u32 	%r1770, [%rd26+168];
	xor.b32  	%r3416, %r3416, %r1770;
	ld.global.u32 	%r1771, [%rd26+172];
	xor.b32  	%r3415, %r3415, %r1771;
	ld.global.u32 	%r1772, [%rd26+176];
	xor.b32  	%r3414, %r3414, %r1772;
$L__BB4_300:
	and.b32  	%r1774, %r1708, 512;
	setp.eq.s32 	%p48, %r1774, 0;
	@%p48 bra 	$L__BB4_302;
	ld.global.u32 	%r1775, [%rd26+180];
	xor.b32  	%r3418, %r3418, %r1775;
	ld.global.u32 	%r1776, [%rd26+184];
	xor.b32  	%r3417, %r3417, %r1776;
	ld.global.u32 	%r1777, [%rd26+188];
	xor.b32  	%r3416, %r3416, %r1777;
	ld.global.u32 	%r1778, [%rd26+192];
	xor.b32  	%r3415, %r3415, %r1778;
	ld.global.u32 	%r1779, [%rd26+196];
	xor.b32  	%r3414, %r3414, %r1779;
$L__BB4_302:
	and.b32  	%r1781, %r1708, 1024;
	setp.eq.s32 	%p49, %r1781, 0;
	@%p49 bra 	$L__BB4_304;
	ld.global.u32 	%r1782, [%rd26+200];
	xor.b32  	%r3418, %r3418, %r1782;
	ld.global.u32 	%r1783, [%rd26+204];
	xor.b32  	%r3417, %r3417, %r1783;
	ld.global.u32 	%r1784, [%rd26+208];
	xor.b32  	%r3416, %r3416, %r1784;
	ld.global.u32 	%r1785, [%rd26+212];
	xor.b32  	%r3415, %r3415, %r1785;
	ld.global.u32 	%r1786, [%rd26+216];
	xor.b32  	%r3414, %r3414, %r1786;
$L__BB4_304:
	and.b32  	%r1788, %r1708, 2048;
	setp.eq.s32 	%p50, %r1788, 0;
	@%p50 bra 	$L__BB4_306;
	ld.global.u32 	%r1789, [%rd26+220];
	xor.b32  	%r3418, %r3418, %r1789;
	ld.global.u32 	%r1790, [%rd26+224];
	xor.b32  	%r3417, %r3417, %r1790;
	ld.global.u32 	%r1791, [%rd26+228];
	xor.b32  	%r3416, %r3416, %r1791;
	ld.global.u32 	%r1792, [%rd26+232];
	xor.b32  	%r3415, %r3415, %r1792;
	ld.global.u32 	%r1793, [%rd26+236];
	xor.b32  	%r3414, %r3414, %r1793;
$L__BB4_306:
	and.b32  	%r1795, %r1708, 4096;
	setp.eq.s32 	%p51, %r1795, 0;
	@%p51 bra 	$L__BB4_308;
	ld.global.u32 	%r1796, [%rd26+240];
	xor.b32  	%r3418, %r3418, %r1796;
	ld.global.u32 	%r1797, [%rd26+244];
	xor.b32  	%r3417, %r3417, %r1797;
	ld.global.u32 	%r1798, [%rd26+248];
	xor.b32  	%r3416, %r3416, %r1798;
	ld.global.u32 	%r1799, [%rd26+252];
	xor.b32  	%r3415, %r3415, %r1799;
	ld.global.u32 	%r1800, [%rd26+256];
	xor.b32  	%r3414, %r3414, %r1800;
$L__BB4_308:
	and.b32  	%r1802, %r1708, 8192;
	setp.eq.s32 	%p52, %r1802, 0;
	@%p52 bra 	$L__BB4_310;
	ld.global.u32 	%r1803, [%rd26+260];
	xor.b32  	%r3418, %r3418, %r1803;
	ld.global.u32 	%r1804, [%rd26+264];
	xor.b32  	%r3417, %r3417, %r1804;
	ld.global.u32 	%r1805, [%rd26+268];
	xor.b32  	%r3416, %r3416, %r1805;
	ld.global.u32 	%r1806, [%rd26+272];
	xor.b32  	%r3415, %r3415, %r1806;
	ld.global.u32 	%r1807, [%rd26+276];
	xor.b32  	%r3414, %r3414, %r1807;
$L__BB4_310:
	and.b32  	%r1809, %r1708, 16384;
	setp.eq.s32 	%p53, %r1809, 0;
	@%p53 bra 	$L__BB4_312;
	ld.global.u32 	%r1810, [%rd26+280];
	xor.b32  	%r3418, %r3418, %r1810;
	ld.global.u32 	%r1811, [%rd26+284];
	xor.b32  	%r3417, %r3417, %r1811;
	ld.global.u32 	%r1812, [%rd26+288];
	xor.b32  	%r3416, %r3416, %r1812;
	ld.global.u32 	%r1813, [%rd26+292];
	xor.b32  	%r3415, %r3415, %r1813;
	ld.global.u32 	%r1814, [%rd26+296];
	xor.b32  	%r3414, %r3414, %r1814;
$L__BB4_312:
	and.b32  	%r1816, %r1708, 32768;
	setp.eq.s32 	%p54, %r1816, 0;
	@%p54 bra 	$L__BB4_314;
	ld.global.u32 	%r1817, [%rd26+300];
	xor.b32  	%r3418, %r3418, %r1817;
	ld.global.u32 	%r1818, [%rd26+304];
	xor.b32  	%r3417, %r3417, %r1818;
	ld.global.u32 	%r1819, [%rd26+308];
	xor.b32  	%r3416, %r3416, %r1819;
	ld.global.u32 	%r1820, [%rd26+312];
	xor.b32  	%r3415, %r3415, %r1820;
	ld.global.u32 	%r1821, [%rd26+316];
	xor.b32  	%r3414, %r3414, %r1821;
$L__BB4_314:
	add.s32 	%r3413, %r3413, 16;
	setp.ne.s32 	%p55, %r3413, 32;
	@%p55 bra 	$L__BB4_282;
	mad.lo.s32 	%r1822, %r3407, -31, %r1126;
	add.s32 	%r3407, %r1822, 1;
	setp.ne.s32 	%p56, %r3407, 5;
	@%p56 bra 	$L__BB4_281;
	st.local.u32 	[%rd5+4], %r3418;
	st.local.v2.u32 	[%rd5+8], {%r3417, %r3416};
	st.local.v2.u32 	[%rd5+16], {%r3415, %r3414};
	setp.eq.s64 	%p57, %rd24, 1;
	@%p57 bra 	$L__BB4_391;
	mov.b32 	%r3414, 0;
	mov.u32 	%r3507, %r3414;
	mov.u32 	%r3508, %r3414;
	mov.u32 	%r3509, %r3414;
	mov.u32 	%r3418, %r3414;
	mov.u32 	%r3499, %r3414;
$L__BB4_318:
	mul.wide.u32 	%rd42, %r3499, 4;
	add.s64 	%rd43, %rd5, %rd42;
	ld.local.u32 	%r1301, [%rd43+4];
	shl.b32 	%r1302, %r3499, 5;
	mov.b32 	%r3505, 0;
$L__BB4_319:
	.pragma "nounroll";
	shr.u32 	%r1825, %r1301, %r3505;
	and.b32  	%r1826, %r1825, 1;
	setp.eq.b32 	%p58, %r1826, 1;
	not.pred 	%p59, %p58;
	add.s32 	%r1827, %r1302, %r3505;
	mul.lo.s32 	%r1828, %r1827, 5;
	mul.wide.u32 	%rd44, %r1828, 4;
	add.s64 	%rd27, %rd25, %rd44;
	@%p59 bra 	$L__BB4_321;
	ld.global.u32 	%r1829, [%rd27];
	xor.b32  	%r3418, %r3418, %r1829;
	ld.global.u32 	%r1830, [%rd27+4];
	xor.b32  	%r3509, %r3509, %r1830;
	ld.global.u32 	%r1831, [%rd27+8];
	xor.b32  	%r3508, %r3508, %r1831;
	ld.global.u32 	%r1832, [%rd27+12];
	xor.b32  	%r3507, %r3507, %r1832;
	ld.global.u32 	%r1833, [%rd27+16];
	xor.b32  	%r3414, %r3414, %r1833;
$L__BB4_321:
	and.b32  	%r1835, %r1825, 2;
	setp.eq.s32 	%p60, %r1835, 0;
	@%p60 bra 	$L__BB4_323;
	ld.global.u32 	%r1836, [%rd27+20];
	xor.b32  	%r3418, %r3418, %r1836;
	ld.global.u32 	%r1837, [%rd27+24];
	xor.b32  	%r3509, %r3509, %r1837;
	ld.global.u32 	%r1838, [%rd27+28];
	xor.b32  	%r3508, %r3508, %r1838;
	ld.global.u32 	%r1839, [%rd27+32];
	xor.b32  	%r3507, %r3507, %r1839;
	ld.global.u32 	%r1840, [%rd27+36];
	xor.b32  	%r3414, %r3414, %r1840;
$L__BB4_323:
	and.b32  	%r1842, %r1825, 4;
	setp.eq.s32 	%p61, %r1842, 0;
	@%p61 bra 	$L__BB4_325;
	ld.global.u32 	%r1843, [%rd27+40];
	xor.b32  	%r3418, %r3418, %r1843;
	ld.global.u32 	%r1844, [%rd27+44];
	xor.b32  	%r3509, %r3509, %r1844;
	ld.global.u32 	%r1845, [%rd27+48];
	xor.b32  	%r3508, %r3508, %r1845;
	ld.global.u32 	%r1846, [%rd27+52];
	xor.b32  	%r3507, %r3507, %r1846;
	ld.global.u32 	%r1847, [%rd27+56];
	xor.b32  	%r3414, %r3414, %r1847;
$L__BB4_325:
	and.b32  	%r1849, %r1825, 8;
	setp.eq.s32 	%p62, %r1849, 0;
	@%p62 bra 	$L__BB4_327;
	ld.global.u32 	%r1850, [%rd27+60];
	xor.b32  	%r3418, %r3418, %r1850;
	ld.global.u32 	%r1851, [%rd27+64];
	xor.b32  	%r3509, %r3509, %r1851;
	ld.global.u32 	%r1852, [%rd27+68];
	xor.b32  	%r3508, %r3508, %r1852;
	ld.global.u32 	%r1853, [%rd27+72];
	xor.b32  	%r3507, %r3507, %r1853;
	ld.global.u32 	%r1854, [%rd27+76];
	xor.b32  	%r3414, %r3414, %r1854;
$L__BB4_327:
	and.b32  	%r1856, %r1825, 16;
	setp.eq.s32 	%p63, %r1856, 0;
	@%p63 bra 	$L__BB4_329;
	ld.global.u32 	%r1857, [%rd27+80];
	xor.b32  	%r3418, %r3418, %r1857;
	ld.global.u32 	%r1858, [%rd27+84];
	xor.b32  	%r3509, %r3509, %r1858;
	ld.global.u32 	%r1859, [%rd27+88];
	xor.b32  	%r3508, %r3508, %r1859;
	ld.global.u32 	%r1860, [%rd27+92];
	xor.b32  	%r3507, %r3507, %r1860;
	ld.global.u32 	%r1861, [%rd27+96];
	xor.b32  	%r3414, %r3414, %r1861;
$L__BB4_329:
	and.b32  	%r1863, %r1825, 32;
	setp.eq.s32 	%p64, %r1863, 0;
	@%p64 bra 	$L__BB4_331;
	ld.global.u32 	%r1864, [%rd27+100];
	xor.b32  	%r3418, %r3418, %r1864;
	ld.global.u32 	%r1865, [%rd27+104];
	xor.b32  	%r3509, %r3509, %r1865;
	ld.global.u32 	%r1866, [%rd27+108];
	xor.b32  	%r3508, %r3508, %r1866;
	ld.global.u32 	%r1867, [%rd27+112];
	xor.b32  	%r3507, %r3507, %r1867;
	ld.global.u32 	%r1868, [%rd27+116];
	xor.b32  	%r3414, %r3414, %r1868;
$L__BB4_331:
	and.b32  	%r1870, %r1825, 64;
	setp.eq.s32 	%p65, %r1870, 0;
	@%p65 bra 	$L__BB4_333;
	ld.global.u32 	%r1871, [%rd27+120];
	xor.b32  	%r3418, %r3418, %r1871;
	ld.global.u32 	%r1872, [%rd27+124];
	xor.b32  	%r3509, %r3509, %r1872;
	ld.global.u32 	%r1873, [%rd27+128];
	xor.b32  	%r3508, %r3508, %r1873;
	ld.global.u32 	%r1874, [%rd27+132];
	xor.b32  	%r3507, %r3507, %r1874;
	ld.global.u32 	%r1875, [%rd27+136];
	xor.b32  	%r3414, %r3414, %r1875;
$L__BB4_333:
	and.b32  	%r1877, %r1825, 128;
	setp.eq.s32 	%p66, %r1877, 0;
	@%p66 bra 	$L__BB4_335;
	ld.global.u32 	%r1878, [%rd27+140];
	xor.b32  	%r3418, %r3418, %r1878;
	ld.global.u32 	%r1879, [%rd27+144];
	xor.b32  	%r3509, %r3509, %r1879;
	ld.global.u32 	%r1880, [%rd27+148];
	xor.b32  	%r3508, %r3508, %r1880;
	ld.global.u32 	%r1881, [%rd27+152];
	xor.b32  	%r3507, %r3507, %r1881;
	ld.global.u32 	%r1882, [%rd27+156];
	xor.b32  	%r3414, %r3414, %r1882;
$L__BB4_335:
	and.b32  	%r1884, %r1825, 256;
	setp.eq.s32 	%p67, %r1884, 0;
	@%p67 bra 	$L__BB4_337;
	ld.global.u32 	%r1885, [%rd27+160];
	xor.b32  	%r3418, %r3418, %r1885;
	ld.global.u32 	%r1886, [%rd27+164];
	xor.b32  	%r3509, %r3509, %r1886;
	ld.global.u32 	%r1887, [%rd27+168];
	xor.b32  	%r3508, %r3508, %r1887;
	ld.global.u32 	%r1888, [%rd27+172];
	xor.b32  	%r3507, %r3507, %r1888;
	ld.global.u32 	%r1889, [%rd27+176];
	xor.b32  	%r3414, %r3414, %r1889;
$L__BB4_337:
	and.b32  	%r1891, %r1825, 512;
	setp.eq.s32 	%p68, %r1891, 0;
	@%p68 bra 	$L__BB4_339;
	ld.global.u32 	%r1892, [%rd27+180];
	xor.b32  	%r3418, %r3418, %r1892;
	ld.global.u32 	%r1893, [%rd27+184];
	xor.b32  	%r3509, %r3509, %r1893;
	ld.global.u32 	%r1894, [%rd27+188];
	xor.b32  	%r3508, %r3508, %r1894;
	ld.global.u32 	%r1895, [%rd27+192];
	xor.b32  	%r3507, %r3507, %r1895;
	ld.global.u32 	%r1896, [%rd27+196];
	xor.b32  	%r3414, %r3414, %r1896;
$L__BB4_339:
	and.b32  	%r1898, %r1825, 1024;
	setp.eq.s32 	%p69, %r1898, 0;
	@%p69 bra 	$L__BB4_341;
	ld.global.u32 	%r1899, [%rd27+200];
	xor.b32  	%r3418, %r3418, %r1899;
	ld.global.u32 	%r1900, [%rd27+204];
	xor.b32  	%r3509, %r3509, %r1900;
	ld.global.u32 	%r1901, [%rd27+208];
	xor.b32  	%r3508, %r3508, %r1901;
	ld.global.u32 	%r1902, [%rd27+212];
	xor.b32  	%r3507, %r3507, %r1902;
	ld.global.u32 	%r1903, [%rd27+216];
	xor.b32  	%r3414, %r3414, %r1903;
$L__BB4_341:
	and.b32  	%r1905, %r1825, 2048;
	setp.eq.s32 	%p70, %r1905, 0;
	@%p70 bra 	$L__BB4_343;
	ld.global.u32 	%r1906, [%rd27+220];
	xor.b32  	%r3418, %r3418, %r1906;
	ld.global.u32 	%r1907, [%rd27+224];
	xor.b32  	%r3509, %r3509, %r1907;
	ld.global.u32 	%r1908, [%rd27+228];
	xor.b32  	%r3508, %r3508, %r1908;
	ld.global.u32 	%r1909, [%rd27+232];
	xor.b32  	%r3507, %r3507, %r1909;
	ld.global.u32 	%r1910, [%rd27+236];
	xor.b32  	%r3414, %r3414, %r1910;
$L__BB4_343:
	and.b32  	%r1912, %r1825, 4096;
	setp.eq.s32 	%p71, %r1912, 0;
	@%p71 bra 	$L__BB4_345;
	ld.global.u32 	%r1913, [%rd27+240];
	xor.b32  	%r3418, %r3418, %r1913;
	ld.global.u32 	%r1914, [%rd27+244];
	xor.b32  	%r3509, %r3509, %r1914;
	ld.global.u32 	%r1915, [%rd27+248];
	xor.b32  	%r3508, %r3508, %r1915;
	ld.global.u32 	%r1916, [%rd27+252];
	xor.b32  	%r3507, %r3507, %r1916;
	ld.global.u32 	%r1917, [%rd27+256];
	xor.b32  	%r3414, %r3414, %r1917;
$L__BB4_345:
	and.b32  	%r1919, %r1825, 8192;
	setp.eq.s32 	%p72, %r1919, 0;
	@%p72 bra 	$L__BB4_347;
	ld.global.u32 	%r1920, [%rd27+260];
	xor.b32  	%r3418, %r3418, %r1920;
	ld.global.u32 	%r1921, [%rd27+264];
	xor.b32  	%r3509, %r3509, %r1921;
	ld.global.u32 	%r1922, [%rd27+268];
	xor.b32  	%r3508, %r3508, %r1922;
	ld.global.u32 	%r1923, [%rd27+272];
	xor.b32  	%r3507, %r3507, %r1923;
	ld.global.u32 	%r1924, [%rd27+276];
	xor.b32  	%r3414, %r3414, %r1924;
$L__BB4_347:
	and.b32  	%r1926, %r1825, 16384;
	setp.eq.s32 	%p73, %r1926, 0;
	@%p73 bra 	$L__BB4_349;
	ld.global.u32 	%r1927, [%rd27+280];
	xor.b32  	%r3418, %r3418, %r1927;
	ld.global.u32 	%r1928, [%rd27+284];
	xor.b32  	%r3509, %r3509, %r1928;
	ld.global.u32 	%r1929, [%rd27+288];
	xor.b32  	%r3508, %r3508, %r1929;
	ld.global.u32 	%r1930, [%rd27+292];
	xor.b32  	%r3507, %r3507, %r1930;
	ld.global.u32 	%r1931, [%rd27+296];
	xor.b32  	%r3414, %r3414, %r1931;
$L__BB4_349:
	and.b32  	%r1933, %r1825, 32768;
	setp.eq.s32 	%p74, %r1933, 0;
	@%p74 bra 	$L__BB4_351;
	ld.global.u32 	%r1934, [%rd27+300];
	xor.b32  	%r3418, %r3418, %r1934;
	ld.global.u32 	%r1935, [%rd27+304];
	xor.b32  	%r3509, %r3509, %r1935;
	ld.global.u32 	%r1936, [%rd27+308];
	xor.b32  	%r3508, %r3508, %r1936;
	ld.global.u32 	%r1937, [%rd27+312];
	xor.b32  	%r3507, %r3507, %r1937;
	ld.global.u32 	%r1938, [%rd27+316];
	xor.b32  	%r3414, %r3414, %r1938;
$L__BB4_351:
	add.s32 	%r3505, %r3505, 16;
	setp.ne.s32 	%p75, %r3505, 32;
	@%p75 bra 	$L__BB4_319;
	mad.lo.s32 	%r1939, %r3499, -31, %r1302;
	add.s32 	%r3499, %r1939, 1;
	setp.ne.s32 	%p76, %r3499, 5;
	@%p76 bra 	$L__BB4_318;
	st.local.u32 	[%rd5+4], %r3418;
	st.local.v2.u32 	[%rd5+8], {%r3509, %r3508};
	st.local.v2.u32 	[%rd5+16], {%r3507, %r3414};
	setp.ne.s64 	%p77, %rd24, 3;
	@%p77 bra 	$L__BB4_391;
	mov.b32 	%r3414, 0;
	mov.u32 	%r3599, %r3414;
	mov.u32 	%r3600, %r3414;
	mov.u32 	%r3601, %r3414;
	mov.u32 	%r3418, %r3414;
	mov.u32 	%r3591, %r3414;
$L__BB4_355:
	mul.wide.u32 	%rd45, %r3591, 4;
	add.s64 	%rd46, %rd5, %rd45;
	ld.local.u32 	%r1477, [%rd46+4];
	shl.b32 	%r1478, %r3591, 5;
	mov.b32 	%r3597, 0;
$L__BB4_356:
	.pragma "nounroll";
	shr.u32 	%r1942, %r1477, %r3597;
	and.b32  	%r1943, %r1942, 1;
	setp.eq.b32 	%p78, %r1943, 1;
	not.pred 	%p79, %p78;
	add.s32 	%r1944, %r1478, %r3597;
	mul.lo.s32 	%r1945, %r1944, 5;
	mul.wide.u32 	%rd47, %r1945, 4;
	add.s64 	%rd28, %rd25, %rd47;
	@%p79 bra 	$L__BB4_358;
	ld.global.u32 	%r1946, [%rd28];
	xor.b32  	%r3418, %r3418, %r1946;
	ld.global.u32 	%r1947, [%rd28+4];
	xor.b32  	%r3601, %r3601, %r1947;
	ld.global.u32 	%r1948, [%rd28+8];
	xor.b32  	%r3600, %r3600, %r1948;
	ld.global.u32 	%r1949, [%rd28+12];
	xor.b32  	%r3599, %r3599, %r1949;
	ld.global.u32 	%r1950, [%rd28+16];
	xor.b32  	%r3414, %r3414, %r1950;
$L__BB4_358:
	and.b32  	%r1952, %r1942, 2;
	setp.eq.s32 	%p80, %r1952, 0;
	@%p80 bra 	$L__BB4_360;
	ld.global.u32 	%r1953, [%rd28+20];
	xor.b32  	%r3418, %r3418, %r1953;
	ld.global.u32 	%r1954, [%rd28+24];
	xor.b32  	%r3601, %r3601, %r1954;
	ld.global.u32 	%r1955, [%rd28+28];
	xor.b32  	%r3600, %r3600, %r1955;
	ld.global.u32 	%r1956, [%rd28+32];
	xor.b32  	%r3599, %r3599, %r1956;
	ld.global.u32 	%r1957, [%rd28+36];
	xor.b32  	%r3414, %r3414, %r1957;
$L__BB4_360:
	and.b32  	%r1959, %r1942, 4;
	setp.eq.s32 	%p81, %r1959, 0;
	@%p81 bra 	$L__BB4_362;
	ld.global.u32 	%r1960, [%rd28+40];
	xor.b32  	%r3418, %r3418, %r1960;
	ld.global.u32 	%r1961, [%rd28+44];
	xor.b32  	%r3601, %r3601, %r1961;
	ld.global.u32 	%r1962, [%rd28+48];
	xor.b32  	%r3600, %r3600, %r1962;
	ld.global.u32 	%r1963, [%rd28+52];
	xor.b32  	%r3599, %r3599, %r1963;
	ld.global.u32 	%r1964, [%rd28+56];
	xor.b32  	%r3414, %r3414, %r1964;
$L__BB4_362:
	and.b32  	%r1966, %r1942, 8;
	setp.eq.s32 	%p82, %r1966, 0;
	@%p82 bra 	$L__BB4_364;
	ld.global.u32 	%r1967, [%rd28+60];
	xor.b32  	%r3418, %r3418, %r1967;
	ld.global.u32 	%r1968, [%rd28+64];
	xor.b32  	%r3601, %r3601, %r1968;
	ld.global.u32 	%r1969, [%rd28+68];
	xor.b32  	%r3600, %r3600, %r1969;
	ld.global.u32 	%r1970, [%rd28+72];
	xor.b32  	%r3599, %r3599, %r1970;
	ld.global.u32 	%r1971, [%rd28+76];
	xor.b32  	%r3414, %r3414, %r1971;
$L__BB4_364:
	and.b32  	%r1973, %r1942, 16;
	setp.eq.s32 	%p83, %r1973, 0;
	@%p83 bra 	$L__BB4_366;
	ld.global.u32 	%r1974, [%rd28+80];
	xor.b32  	%r3418, %r3418, %r1974;
	ld.global.u32 	%r1975, [%rd28+84];
	xor.b32  	%r3601, %r3601, %r1975;
	ld.global.u32 	%r1976, [%rd28+88];
	xor.b32  	%r3600, %r3600, %r1976;
	ld.global.u32 	%r1977, [%rd28+92];
	xor.b32  	%r3599, %r3599, %r1977;
	ld.global.u32 	%r1978, [%rd28+96];
	xor.b32  	%r3414, %r3414, %r1978;
$L__BB4_366:
	and.b32  	%r1980, %r1942, 32;
	setp.eq.s32 	%p84, %r1980, 0;
	@%p84 bra 	$L__BB4_368;
	ld.global.u32 	%r1981, [%rd28+100];
	xor.b32  	%r3418, %r3418, %r1981;
	ld.global.u32 	%r1982, [%rd28+104];
	xor.b32  	%r3601, %r3601, %r1982;
	ld.global.u32 	%r1983, [%rd28+108];
	xor.b32  	%r3600, %r3600, %r1983;
	ld.global.u32 	%r1984, [%rd28+112];
	xor.b32  	%r3599, %r3599, %r1984;
	ld.global.u32 	%r1985, [%rd28+116];
	xor.b32  	%r3414, %r3414, %r1985;
$L__BB4_368:
	and.b32  	%r1987, %r1942, 64;
	setp.eq.s32 	%p85, %r1987, 0;
	@%p85 bra 	$L__BB4_370;
	ld.global.u32 	%r1988, [%rd28+120];
	xor.b32  	%r3418, %r3418, %r1988;
	ld.global.u32 	%r1989, [%rd28+124];
	xor.b32  	%r3601, %r3601, %r1989;
	ld.global.u32 	%r1990, [%rd28+128];
	xor.b32  	%r3600, %r3600, %r1990;
	ld.global.u32 	%r1991, [%rd28+132];
	xor.b32  	%r3599, %r3599, %r1991;
	ld.global.u32 	%r1992, [%rd28+136];
	xor.b32  	%r3414, %r3414, %r1992;
$L__BB4_370:
	and.b32  	%r1994, %r1942, 128;
	setp.eq.s32 	%p86, %r1994, 0;
	@%p86 bra 	$L__BB4_372;
	ld.global.u32 	%r1995, [%rd28+140];
	xor.b32  	%r3418, %r3418, %r1995;
	ld.global.u32 	%r1996, [%rd28+144];
	xor.b32  	%r3601, %r3601, %r1996;
	ld.global.u32 	%r1997, [%rd28+148];
	xor.b32  	%r3600, %r3600, %r1997;
	ld.global.u32 	%r1998, [%rd28+152];
	xor.b32  	%r3599, %r3599, %r1998;
	ld.global.u32 	%r1999, [%rd28+156];
	xor.b32  	%r3414, %r3414, %r1999;
$L__BB4_372:
	and.b32  	%r2001, %r1942, 256;
	setp.eq.s32 	%p87, %r2001, 0;
	@%p87 bra 	$L__BB4_374;
	ld.global.u32 	%r2002, [%rd28+160];
	xor.b32  	%r3418, %r3418, %r2002;
	ld.global.u32 	%r2003, [%rd28+164];
	xor.b32  	%r3601, %r3601, %r2003;
	ld.global.u32 	%r2004, [%rd28+168];
	xor.b32  	%r3600, %r3600, %r2004;
	ld.global.u32 	%r2005, [%rd28+172];
	xor.b32  	%r3599, %r3599, %r2005;
	ld.global.u32 	%r2006, [%rd28+176];
	xor.b32  	%r3414, %r3414, %r2006;
$L__BB4_374:
	and.b32  	%r2008, %r1942, 512;
	setp.eq.s32 	%p88, %r2008, 0;
	@%p88 bra 	$L__BB4_376;
	ld.global.u32 	%r2009, [%rd28+180];
	xor.b32  	%r3418, %r3418, %r2009;
	ld.global.u32 	%r2010, [%rd28+184];
	xor.b32  	%r3601, %r3601, %r2010;
	ld.global.u32 	%r2011, [%rd28+188];
	xor.b32  	%r3600, %r3600, %r2011;
	ld.global.u32 	%r2012, [%rd28+192];
	xor.b32  	%r3599, %r3599, %r2012;
	ld.global.u32 	%r2013, [%rd28+196];
	xor.b32  	%r3414, %r3414, %r2013;
$L__BB4_376:
	and.b32  	%r2015, %r1942, 1024;
	setp.eq.s32 	%p89, %r2015, 0;
	@%p89 bra 	$L__BB4_378;
	ld.global.u32 	%r2016, [%rd28+200];
	xor.b32  	%r3418, %r3418, %r2016;
	ld.global.u32 	%r2017, [%rd28+204];
	xor.b32  	%r3601, %r3601, %r2017;
	ld.global.u32 	%r2018, [%rd28+208];
	xor.b32  	%r3600, %r3600, %r2018;
	ld.global.u32 	%r2019, [%rd28+212];
	xor.b32  	%r3599, %r3599, %r2019;
	ld.global.u32 	%r2020, [%rd28+216];
	xor.b32  	%r3414, %r3414, %r2020;
$L__BB4_378:
	and.b32  	%r2022, %r1942, 2048;
	setp.eq.s32 	%p90, %r2022, 0;
	@%p90 bra 	$L__BB4_380;
	ld.global.u32 	%r2023, [%rd28+220];
	xor.b32  	%r3418, %r3418, %r2023;
	ld.global.u32 	%r2024, [%rd28+224];
	xor.b32  	%r3601, %r3601, %r2024;
	ld.global.u32 	%r2025, [%rd28+228];
	xor.b32  	%r3600, %r3600, %r2025;
	ld.global.u32 	%r2026, [%rd28+232];
	xor.b32  	%r3599, %r3599, %r2026;
	ld.global.u32 	%r2027, [%rd28+236];
	xor.b32  	%r3414, %r3414, %r2027;
$L__BB4_380:
	and.b32  	%r2029, %r1942, 4096;
	setp.eq.s32 	%p91, %r2029, 0;
	@%p91 bra 	$L__BB4_382;
	ld.global.u32 	%r2030, [%rd28+240];
	xor.b32  	%r3418, %r3418, %r2030;
	ld.global.u32 	%r2031, [%rd28+244];
	xor.b32  	%r3601, %r3601, %r2031;
	ld.global.u32 	%r2032, [%rd28+248];
	xor.b32  	%r3600, %r3600, %r2032;
	ld.global.u32 	%r2033, [%rd28+252];
	xor.b32  	%r3599, %r3599, %r2033;
	ld.global.u32 	%r2034, [%rd28+256];
	xor.b32  	%r3414, %r3414, %r2034;
$L__BB4_382:
	and.b32  	%r2036, %r1942, 8192;
	setp.eq.s32 	%p92, %r2036, 0;
	@%p92 bra 	$L__BB4_384;
	ld.global.u32 	%r2037, [%rd28+260];
	xor.b32  	%r3418, %r3418, %r2037;
	ld.global.u32 	%r2038, [%rd28+264];
	xor.b32  	%r3601, %r3601, %r2038;
	ld.global.u32 	%r2039, [%rd28+268];
	xor.b32  	%r3600, %r3600, %r2039;
	ld.global.u32 	%r2040, [%rd28+272];
	xor.b32  	%r3599, %r3599, %r2040;
	ld.global.u32 	%r2041, [%rd28+276];
	xor.b32  	%r3414, %r3414, %r2041;
$L__BB4_384:
	and.b32  	%r2043, %r1942, 16384;
	setp.eq.s32 	%p93, %r2043, 0;
	@%p93 bra 	$L__BB4_386;
	ld.global.u32 	%r2044, [%rd28+280];
	xor.b32  	%r3418, %r3418, %r2044;
	ld.global.u32 	%r2045, [%rd28+284];
	xor.b32  	%r3601, %r3601, %r2045;
	ld.global.u32 	%r2046, [%rd28+288];
	xor.b32  	%r3600, %r3600, %r2046;
	ld.global.u32 	%r2047, [%rd28+292];
	xor.b32  	%r3599, %r3599, %r2047;
	ld.global.u32 	%r2048, [%rd28+296];
	xor.b32  	%r3414, %r3414, %r2048;
$L__BB4_386:
	and.b32  	%r2050, %r1942, 32768;
	setp.eq.s32 	%p94, %r2050, 0;
	@%p94 bra 	$L__BB4_388;
	ld.global.u32 	%r2051, [%rd28+300];
	xor.b32  	%r3418, %r3418, %r2051;
	ld.global.u32 	%r2052, [%rd28+304];
	xor.b32  	%r3601, %r3601, %r2052;
	ld.global.u32 	%r2053, [%rd28+308];
	xor.b32  	%r3600, %r3600, %r2053;
	ld.global.u32 	%r2054, [%rd28+312];
	xor.b32  	%r3599, %r3599, %r2054;
	ld.global.u32 	%r2055, [%rd28+316];
	xor.b32  	%r3414, %r3414, %r2055;
$L__BB4_388:
	add.s32 	%r3597, %r3597, 16;
	setp.ne.s32 	%p95, %r3597, 32;
	@%p95 bra 	$L__BB4_356;
	mad.lo.s32 	%r2056, %r3591, -31, %r1478;
	add.s32 	%r3591, %r2056, 1;
	setp.ne.s32 	%p96, %r3591, 5;
	@%p96 bra 	$L__BB4_355;
	st.local.u32 	[%rd5+4], %r3418;
	st.local.v2.u32 	[%rd5+8], {%r3601, %r3600};
	st.local.v2.u32 	[%rd5+16], {%r3599, %r3414};
$L__BB4_391:
	shr.u64 	%rd6, %rd23, 2;
	add.s32 	%r3401, %r3401, 1;
	setp.gt.u64 	%p97, %rd23, 3;
	@%p97 bra 	$L__BB4_279;
$L__BB4_392:
	shr.u32 	%r2057, %r3418, 2;
	xor.b32  	%r2058, %r2057, %r3418;
	shl.b32 	%r2059, %r3414, 4;
	shl.b32 	%r2060, %r2058, 1;
	xor.b32  	%r2061, %r2060, %r2059;
	xor.b32  	%r2062, %r2061, %r2058;
	xor.b32  	%r2063, %r2062, %r3414;
	add.s32 	%r2064, %r1113, %r2063;
	add.s32 	%r2065, %r2064, 362437;
	rem.u32 	%r2066, %r2065, %r1655;
	add.s32 	%r2067, %r2066, 1;
	abs.s32 	%r2068, %r2067;
	st.global.u32 	[%rd7], %r2068;
	atom.global.add.u32 	%r2069, [%rd2], 1;
$L__BB4_393:
	ret;

}
	// .globl	_Z22kernelEncontrarCaminosPiiiS_iPbi
.visible .entry _Z22kernelEncontrarCaminosPiiiS_iPbi(
	.param .u64 .ptr .align 1 _Z22kernelEncontrarCaminosPiiiS_iPbi_param_0,
	.param .u32 _Z22kernelEncontrarCaminosPiiiS_iPbi_param_1,
	.param .u32 _Z22kernelEncontrarCaminosPiiiS_iPbi_param_2,
	.param .u64 .ptr .align 1 _Z22kernelEncontrarCaminosPiiiS_iPbi_param_3,
	.param .u32 _Z22kernelEncontrarCaminosPiiiS_iPbi_param_4,
	.param .u64 .ptr .align 1 _Z22kernelEncontrarCaminosPiiiS_iPbi_param_5,
	.param .u32 _Z22kernelEncontrarCaminosPiiiS_iPbi_param_6
)
{
	.local .align 16 .b8 	__local_depot5[16];
	.reg .b64 	%SP;
	.reg .b64 	%SPL;
	.reg .pred 	%p<106>;
	.reg .b16 	%rs<18>;
	.reg .b32 	%r<210>;
	.reg .b64 	%rd<73>;
	// demoted variable
	.shared .align 4 .b8 _ZZ22kernelEncontrarCaminosPiiiS_iPbiE12t_compartido[40];
	mov.u64 	%SPL, __local_depot5;
	cvta.local.u64 	%SP, %SPL;
	ld.param.u64 	%rd9, [_Z22kernelEncontrarCaminosPiiiS_iPbi_param_0];
	ld.param.u32 	%r79, [_Z22kernelEncontrarCaminosPiiiS_iPbi_param_1];
	ld.param.u32 	%r80, [_Z22kernelEncontrarCaminosPiiiS_iPbi_param_2];
	ld.param.u64 	%rd10, [_Z22kernelEncontrarCaminosPiiiS_iPbi_param_3];
	ld.param.u32 	%r81, [_Z22kernelEncontrarCaminosPiiiS_iPbi_param_4];
	ld.param.u32 	%r82, [_Z22kernelEncontrarCaminosPiiiS_iPbi_param_6];
	cvta.to.global.u64 	%rd1, %rd9;
	cvta.to.global.u64 	%rd2, %rd10;
	add.u64 	%rd11, %SP, 0;
	add.u64 	%rd3, %SPL, 0;
	mov.u32 	%r83, %ctaid.x;
	mov.u32 	%r189, %ntid.x;
	mov.u32 	%r2, %tid.x;
	mad.lo.s32 	%r3, %r83, %r189, %r2;
	mov.u32 	%r84, %ctaid.y;
	mov.u32 	%r4, %ntid.y;
	mov.u32 	%r5, %tid.y;
	mad.lo.s32 	%r6, %r84, %r4, %r5;
	mad.lo.s32 	%r51, %r79, %r3, %r6;
	mul.hi.u32 	%r85, %r6, -858993459;
	shr.u32 	%r191, %r85, 2;
	shr.u32 	%r86, %r3, 31;
	add.s32 	%r87, %r3, %r86;
	shr.s32 	%r192, %r87, 1;
	setp.lt.s32 	%p9, %r80, %r79;
	mov.u32 	%r188, %r79;
	mov.u32 	%r190, %r51;
	@%p9 bra 	$L__BB5_2;
	mad.lo.s32 	%r190, %r80, %r6, %r3;
	shr.u32 	%r191, %r6, 1;
	mul.hi.s32 	%r88, %r3, 1717986919;
	shr.u32 	%r89, %r88, 31;
	shr.s32 	%r90, %r88, 1;
	add.s32 	%r192, %r90, %r89;
	mov.u32 	%r188, %r80;
	mov.u32 	%r189, %r4;
$L__BB5_2:
	mad.lo.s32 	%r206, %r189, %r5, %r2;
	setp.lt.s32 	%p10, %r188, -9;
	shl.b32 	%r91, %r206, 2;
	mov.u32 	%r92, _ZZ22kernelEncontrarCaminosPiiiS_iPbiE12t_compartido;
	add.s32 	%r20, %r92, %r91;
	@%p10 bra 	$L__BB5_29;
	setp.lt.s32 	%p11, %r6, %r79;
	setp.lt.s32 	%p12, %r3, %r80;
	and.pred  	%p1, %p11, %p12;
	mul.wide.s32 	%rd12, %r190, 4;
	add.s64 	%rd4, %rd1, %rd12;
	add.s32 	%r94, %r188, 9;
	max.s32 	%r95, %r94, 0;
	add.s32 	%r21, %r95, 1;
	and.b32  	%r22, %r21, 3;
	setp.lt.s32 	%p13, %r94, 3;
	mov.b32 	%r196, 0;
	@%p13 bra 	$L__BB5_22;
	and.b32  	%r196, %r21, -4;
	neg.s32 	%r195, %r196;
	add.s32 	%r194, %r2, 10;
	add.s32 	%r193, %r5, 4;
	not.pred 	%p14, %p1;
$L__BB5_5:
	@%p14 bra 	$L__BB5_9;
	add.s32 	%r96, %r194, -10;
	setp.ge.u32 	%p15, %r96, %r80;
	@%p15 bra 	$L__BB5_9;
	add.s32 	%r97, %r193, -4;
	setp.ge.u32 	%p16, %r97, %r79;
	@%p16 bra 	$L__BB5_9;
	ld.global.u32 	%r98, [%rd4];
	st.shared.u32 	[%r20], %r98;
$L__BB5_9:
	@%p14 bra 	$L__BB5_13;
	add.s32 	%r99, %r194, -5;
	setp.ge.u32 	%p18, %r99, %r80;
	@%p18 bra 	$L__BB5_13;
	add.s32 	%r100, %r193, -2;
	setp.ge.u32 	%p19, %r100, %r79;
	@%p19 bra 	$L__BB5_13;
	ld.global.u32 	%r101, [%rd4];
	st.shared.u32 	[%r20], %r101;
$L__BB5_13:
	@%p14 bra 	$L__BB5_17;
	setp.ge.u32 	%p21, %r194, %r80;
	@%p21 bra 	$L__BB5_17;
	setp.ge.u32 	%p22, %r193, %r79;
	@%p22 bra 	$L__BB5_17;
	ld.global.u32 	%r102, [%rd4];
	st.shared.u32 	[%r20], %r102;
$L__BB5_17:
	@%p14 bra 	$L__BB5_21;
	add.s32 	%r103, %r194, 5;
	setp.ge.u32 	%p24, %r103, %r80;
	@%p24 bra 	$L__BB5_21;
	add.s32 	%r104, %r193, 2;
	setp.ge.u32 	%p25, %r104, %r79;
	@%p25 bra 	$L__BB5_21;
	ld.global.u32 	%r105, [%rd4];
	st.shared.u32 	[%r20], %r105;
$L__BB5_21:
	add.s32 	%r195, %r195, 4;
	add.s32 	%r194, %r194, 20;
	add.s32 	%r193, %r193, 8;
	setp.ne.s32 	%p26, %r195, 0;
	@%p26 bra 	$L__BB5_5;
$L__BB5_22:
	setp.eq.s32 	%p27, %r22, 0;
	@%p27 bra 	$L__BB5_29;
	shl.b32 	%r106, %r196, 1;
	add.s32 	%r199, %r5, %r106;
	mad.lo.s32 	%r198, %r196, 5, %r2;
	neg.s32 	%r197, %r22;
	not.pred 	%p28, %p1;
$L__BB5_24:
	.pragma "nounroll";
	@%p28 bra 	$L__BB5_28;
	setp.ge.u32 	%p29, %r198, %r80;
	@%p29 bra 	$L__BB5_28;
	setp.ge.u32 	%p30, %r199, %r79;
	@%p30 bra 	$L__BB5_28;
	ld.global.u32 	%r107, [%rd4];
	st.shared.u32 	[%r20], %r107;
$L__BB5_28:
	add.s32 	%r199, %r199, 2;
	add.s32 	%r198, %r198, 5;
	add.s32 	%r197, %r197, 1;
	setp.ne.s32 	%p31, %r197, 0;
	@%p31 bra 	$L__BB5_24;
$L__BB5_29:
	bar.sync 	0;
	st.local.u32 	[%rd3+4], %r190;
	mov.u64 	%rd13, $str$2;
	cvta.global.u64 	%rd14, %rd13;
	{ // callseq 2, 0
	.param .b64 param0;
	st.param.b64 	[param0], %rd14;
	.param .b64 param1;
	st.param.b64 	[param1], %rd11;
	.param .b32 retval0;
	call.uni (retval0), 
	vprintf, 
	(
	param0, 
	param1
	);
	ld.param.b32 	%r108, [retval0];
	} // callseq 2
	add.s32 	%r43, %r206, -1;
	st.local.u32 	[%rd3+4], %r43;
	mov.u64 	%rd16, $str$3;
	cvta.global.u64 	%rd17, %rd16;
	{ // callseq 3, 0
	.param .b64 param0;
	st.param.b64 	[param0], %rd17;
	.param .b64 param1;
	st.param.b64 	[param1], %rd11;
	.param .b32 retval0;
	call.uni (retval0), 
	vprintf, 
	(
	param0, 
	param1
	);
	ld.param.b32 	%r110, [retval0];
	} // callseq 3
	ld.shared.u32 	%r112, [%r20];
	setp.ne.s32 	%p32, %r112, %r82;
	setp.ne.s32 	%p33, %r112, -1;
	and.pred  	%p34, %p32, %p33;
	setp.ne.s32 	%p35, %r81, %r190;
	or.pred  	%p36, %p35, %p34;
	setp.le.s32 	%p37, %r79, %r6;
	or.pred  	%p38, %p36, %p37;
	setp.le.s32 	%p39, %r80, %r3;
	or.pred  	%p40, %p39, %p38;
	@%p40 bra 	$L__BB5_62;
	st.local.v2.u32 	[%rd3], {%r81, %r3};
	st.local.u32 	[%rd3+8], %r6;
	mov.u64 	%rd18, $str$4;
	cvta.global.u64 	%rd19, %rd18;
	{ // callseq 4, 0
	.param .b64 param0;
	st.param.b64 	[param0], %rd19;
	.param .b64 param1;
	st.param.b64 	[param1], %rd11;
	.param .b32 retval0;
	call.uni (retval0), 
	vprintf, 
	(
	param0, 
	param1
	);
	ld.param.b32 	%r113, [retval0];
	} // callseq 4
	mul.lo.s32 	%r44, %r80, %r79;
	setp.ge.s32 	%p41, %r81, %r44;
	mov.b16 	%rs15, 0;
	@%p41 bra 	$L__BB5_60;
	div.s32 	%r116, %r51, %r80;
	setp.gt.s32 	%p42, %r116, -1;
	setp.le.s32 	%p43, %r116, %r79;
	and.pred  	%p2, %p42, %p43;
	add.s32 	%r45, %r206, -5;
	add.s32 	%r117, %r6, -1;
	shr.u32 	%r118, %r117, 31;
	add.s32 	%r119, %r117, %r118;
	shr.s32 	%r46, %r119, 1;
	add.s32 	%r120, %r6, 1;
	shr.u32 	%r47, %r120, 1;
	add.s32 	%r121, %r3, -1;
	mul.hi.s32 	%r122, %r121, 1717986919;
	shr.u32 	%r123, %r122, 31;
	shr.s32 	%r124, %r122, 1;
	add.s32 	%r48, %r124, %r123;
	add.s32 	%r125, %r3, 1;
	mul.hi.s32 	%r126, %r125, 1717986919;
	shr.u32 	%r127, %r126, 31;
	shr.s32 	%r128, %r126, 1;
	add.s32 	%r49, %r128, %r127;
	mov.b32 	%r209, 0;
	mov.u64 	%rd58, $str$5;
	mov.u64 	%rd55, $str$6;
	mov.u32 	%r208, %r81;
$L__BB5_32:
	mov.u32 	%r52, %r208;
	setp.ne.s32 	%p45, %r49, %r192;
	add.s32 	%r208, %r52, 1;
	rem.s32 	%r55, %r208, %r80;
	add.s32 	%r56, %r52, -1;
	rem.s32 	%r57, %r56, %r80;
	st.local.v2.u32 	[%rd3], {%r52, %r81};
	cvta.global.u64 	%rd22, %rd13;
	{ // callseq 5, 0
	.param .b64 param0;
	st.param.b64 	[param0], %rd22;
	.param .b64 param1;
	st.param.b64 	[param1], %rd11;
	.param .b32 retval0;
	call.uni (retval0), 
	vprintf, 
	(
	param0, 
	param1
	);
	ld.param.b32 	%r129, [retval0];
	} // callseq 5
	sub.s32 	%r61, %r52, %r80;
	st.local.v2.u32 	[%rd3], {%r61, %r43};
	cvta.global.u64 	%rd25, %rd16;
	{ // callseq 6, 0
	.param .b64 param0;
	st.param.b64 	[param0], %rd25;
	.param .b64 param1;
	st.param.b64 	[param1], %rd11;
	.param .b32 retval0;
	call.uni (retval0), 
	vprintf, 
	(
	param0, 
	param1
	);
	ld.param.b32 	%r131, [retval0];
	} // callseq 6
	setp.gt.s32 	%p46, %r206, 8;
	shl.b32 	%r133, %r206, 2;
	mov.u32 	%r134, _ZZ22kernelEncontrarCaminosPiiiS_iPbiE12t_compartido;
	add.s32 	%r63, %r134, %r133;
	mov.pred 	%p103, 0;
	or.pred  	%p47, %p45, %p46;
	@%p47 bra 	$L__BB5_34;
	ld.shared.u32 	%r135, [%r63+4];
	setp.eq.s32 	%p103, %r135, %r82;
$L__BB5_34:
	setp.lt.s32 	%p48, %r55, 1;
	not.pred 	%p49, %p103;
	or.pred  	%p50, %p48, %p49;
	setp.eq.s32 	%p51, %r208, %r51;
	mul.wide.s32 	%rd26, %r52, 4;
	add.s64 	%rd5, %rd1, %rd26;
	or.pred  	%p52, %p50, %p51;
	@%p52 bra 	$L__BB5_36;
	add.s32 	%r206, %r206, 1;
	st.local.v2.u32 	[%rd3], {%r208, %r81};
	st.local.u32 	[%rd3+8], %r206;
	cvta.global.u64 	%rd59, %rd58;
	{ // callseq 17, 0
	.param .b64 param0;
	st.param.b64 	[param0], %rd59;
	.param .b64 param1;
	st.param.b64 	[param1], %rd11;
	.param .b32 retval0;
	call.uni (retval0), 
	vprintf, 
	(
	param0, 
	param1
	);
	ld.param.b32 	%r174, [retval0];
	} // callseq 17
	mov.b32 	%r176, -1;
	st.shared.u32 	[%r63], %r176;
	bra.uni 	$L__BB5_53;
$L__BB5_36:
	ld.global.u32 	%r136, [%rd5+4];
	setp.ne.s32 	%p55, %r82, %r136;
	or.pred  	%p56, %p48, %p55;
	or.pred  	%p57, %p56, %p51;
	@%p57 bra 	$L__BB5_38;
	st.local.v4.u32 	[%rd3], {%r208, %r81, %r52, %r82};
	cvta.global.u64 	%rd56, %rd55;
	add.u64 	%rd57, %SP, 0;
	{ // callseq 16, 0
	.param .b64 param0;
	st.param.b64 	[param0], %rd56;
	.param .b64 param1;
	st.param.b64 	[param1], %rd57;
	.param .b32 retval0;
	call.uni (retval0), 
	vprintf, 
	(
	param0, 
	param1
	);
	ld.param.b32 	%r171, [retval0];
	} // callseq 16
	add.s32 	%r209, %r209, 1;
	mov.b32 	%r173, -1;
	st.global.u32 	[%rd5+4], %r173;
	mov.b16 	%rs15, 0;
	mov.u32 	%r51, %r52;
	mov.u16 	%rs16, %rs15;
	bra.uni 	$L__BB5_59;
$L__BB5_38:
	setp.ne.s32 	%p58, %r47, %r191;
	setp.gt.s32 	%p59, %r206, 4;
	or.pred  	%p60, %p58, %p59;
	@%p60 bra 	$L__BB5_41;
	ld.shared.u32 	%r137, [%r63+20];
	setp.ne.s32 	%p61, %r137, %r82;
	add.s32 	%r138, %r52, %r80;
	setp.ge.s32 	%p62, %r138, %r44;
	or.pred  	%p63, %p61, %p62;
	@%p63 bra 	$L__BB5_41;
	add.s32 	%r206, %r206, 5;
	st.local.u32 	[%rd3], %r52;
	mov.u64 	%rd52, $str$7;
	cvta.global.u64 	%rd53, %rd52;
	add.u64 	%rd54, %SP, 0;
	{ // callseq 15, 0
	.param .b64 param0;
	st.param.b64 	[param0], %rd53;
	.param .b64 param1;
	st.param.b64 	[param1], %rd54;
	.param .b32 retval0;
	call.uni (retval0), 
	vprintf, 
	(
	param0, 
	param1
	);
	ld.param.b32 	%r168, [retval0];
	} // callseq 15
	mov.b32 	%r170, -1;
	st.shared.u32 	[%r63], %r170;
	mov.u32 	%r208, %r61;
	bra.uni 	$L__BB5_53;
$L__BB5_41:
	add.s32 	%r208, %r52, %r80;
	mul.wide.s32 	%rd27, %r80, 4;
	add.s64 	%rd6, %rd5, %rd27;
	ld.global.u32 	%r139, [%rd6];
	setp.ne.s32 	%p64, %r82, %r139;
	setp.ge.s32 	%p65, %r208, %r44;
	or.pred  	%p66, %p65, %p64;
	@%p66 bra 	$L__BB5_43;
	mov.b32 	%r164, -1;
	st.global.u32 	[%rd6], %r164;
	add.s32 	%r165, %r208, %r80;
	st.local.v2.u32 	[%rd3], {%r165, %r208};
	st.local.u32 	[%rd3+8], %r81;
	mov.u64 	%rd49, $str$8;
	cvta.global.u64 	%rd50, %rd49;
	add.u64 	%rd51, %SP, 0;
	{ // callseq 14, 0
	.param .b64 param0;
	st.param.b64 	[param0], %rd50;
	.param .b64 param1;
	st.param.b64 	[param1], %rd51;
	.param .b32 retval0;
	call.uni (retval0), 
	vprintf, 
	(
	param0, 
	param1
	);
	ld.param.b32 	%r166, [retval0];
	} // callseq 14
	bra.uni 	$L__BB5_53;
$L__BB5_43:
	setp.ne.s32 	%p68, %r48, %r192;
	setp.lt.s32 	%p69, %r206, 2;
	mov.pred 	%p104, 0;
	or.pred  	%p70, %p68, %p69;
	@%p70 bra 	$L__BB5_45;
	ld.shared.u32 	%r140, [%r63+-4];
	setp.eq.s32 	%p104, %r140, %r82;
$L__BB5_45:
	setp.lt.s32 	%p71, %r57, 1;
	not.pred 	%p72, %p104;
	or.pred  	%p73, %p71, %p72;
	setp.eq.s32 	%p74, %r56, %r51;
	or.pred  	%p75, %p73, %p74;
	@%p75 bra 	$L__BB5_47;
	st.local.v2.u32 	[%rd3], {%r61, %r43};
	mov.u64 	%rd46, $str$3;
	cvta.global.u64 	%rd47, %rd46;
	add.u64 	%rd48, %SP, 0;
	{ // callseq 13, 0
	.param .b64 param0;
	st.param.b64 	[param0], %rd47;
	.param .b64 param1;
	st.param.b64 	[param1], %rd48;
	.param .b32 retval0;
	call.uni (retval0), 
	vprintf, 
	(
	param0, 
	param1
	);
	ld.param.b32 	%r161, [retval0];
	} // callseq 13
	mov.b32 	%r163, -1;
	st.shared.u32 	[%r63], %r163;
	add.s32 	%r206, %r206, -1;
	mov.u32 	%r208, %r61;
	bra.uni 	$L__BB5_53;
$L__BB5_47:
	ld.global.u32 	%r141, [%rd5+-4];
	setp.ne.s32 	%p78, %r82, %r141;
	or.pred  	%p79, %p71, %p78;
	or.pred  	%p80, %p79, %p74;
	@%p80 bra 	$L__BB5_49;
	add.s32 	%r209, %r209, 1;
	st.local.v2.u32 	[%rd3], {%r56, %r81};
	mov.u64 	%rd43, $str$2;
	cvta.global.u64 	%rd44, %rd43;
	add.u64 	%rd45, %SP, 0;
	{ // callseq 12, 0
	.param .b64 param0;
	st.param.b64 	[param0], %rd44;
	.param .b64 param1;
	st.param.b64 	[param1], %rd45;
	.param .b32 retval0;
	call.uni (retval0), 
	vprintf, 
	(
	param0, 
	param1
	);
	ld.param.b32 	%r158, [retval0];
	} // callseq 12
	mov.b32 	%r160, -1;
	st.global.u32 	[%rd5+-4], %r160;
	mov.b16 	%rs15, 0;
	mov.u32 	%r51, %r52;
	mov.u16 	%rs16, %rs15;
	mov.u32 	%r208, %r56;
	bra.uni 	$L__BB5_59;
$L__BB5_49:
	setp.ne.s32 	%p82, %r46, %r191;
	setp.lt.s32 	%p83, %r206, 6;
	mov.pred 	%p105, 0;
	or.pred  	%p84, %p82, %p83;
	@%p84 bra 	$L__BB5_51;
	ld.shared.u32 	%r142, [%r63+-20];
	setp.eq.s32 	%p85, %r82, %r142;
	setp.ge.s32 	%p86, %r52, %r80;
	and.pred  	%p87, %p86, %p85;
	and.pred  	%p105, %p87, %p2;
$L__BB5_51:
	setp.eq.s32 	%p88, %r61, %r51;
	not.pred 	%p89, %p105;
	or.pred  	%p90, %p89, %p88;
	@%p90 bra 	$L__BB5_54;
	st.local.v2.u32 	[%rd3], {%r61, %r45};
	mov.u64 	%rd40, $str$9;
	cvta.global.u64 	%rd41, %rd40;
	add.u64 	%rd42, %SP, 0;
	{ // callseq 11, 0
	.param .b64 param0;
	st.param.b64 	[param0], %rd41;
	.param .b64 param1;
	st.param.b64 	[param1], %rd42;
	.param .b32 retval0;
	call.uni (retval0), 
	vprintf, 
	(
	param0, 
	param1
	);
	ld.param.b32 	%r155, [retval0];
	} // callseq 11
	mov.b32 	%r157, -5;
	st.shared.u32 	[%r63], %r157;
	add.s32 	%r206, %r206, -5;
	mov.u32 	%r208, %r61;
$L__BB5_53:
	add.s32 	%r209, %r209, 1;
	ld.shared.u32 	%r177, [%r20];
	st.global.u32 	[%rd5], %r177;
	mov.b16 	%rs15, 0;
	mov.u32 	%r51, %r52;
	mov.u16 	%rs16, %rs15;
	bra.uni 	$L__BB5_59;
$L__BB5_54:
	mul.wide.s32 	%rd28, %r61, 4;
	add.s64 	%rd7, %rd1, %rd28;
	ld.global.u32 	%r143, [%rd7];
	setp.eq.s32 	%p92, %r82, %r143;
	setp.ge.s32 	%p93, %r52, %r80;
	and.pred  	%p94, %p93, %p92;
	and.pred  	%p95, %p94, %p2;
	not.pred 	%p96, %p95;
	or.pred  	%p97, %p96, %p88;
	@%p97 bra 	$L__BB5_56;
	add.s32 	%r209, %r209, 1;
	st.local.v2.u32 	[%rd3], {%r61, %r52};
	st.local.u32 	[%rd3+8], %r81;
	mov.u64 	%rd37, $str$10;
	cvta.global.u64 	%rd38, %rd37;
	add.u64 	%rd39, %SP, 0;
	{ // callseq 10, 0
	.param .b64 param0;
	st.param.b64 	[param0], %rd38;
	.param .b64 param1;
	st.param.b64 	[param1], %rd39;
	.param .b32 retval0;
	call.uni (retval0), 
	vprintf, 
	(
	param0, 
	param1
	);
	ld.param.b32 	%r152, [retval0];
	} // callseq 10
	mov.b32 	%r154, -1;
	st.global.u32 	[%rd7], %r154;
	mov.b16 	%rs15, 0;
	mov.u32 	%r51, %r52;
	mov.u16 	%rs16, %rs15;
	mov.u32 	%r208, %r61;
	bra.uni 	$L__BB5_59;
$L__BB5_56:
	ld.global.u32 	%r144, [%rd2];
	st.local.u32 	[%rd3], %r144;
	mov.u64 	%rd29, $str$11;
	cvta.global.u64 	%rd30, %rd29;
	add.u64 	%rd31, %SP, 0;
	{ // callseq 7, 0
	.param .b64 param0;
	st.param.b64 	[param0], %rd30;
	.param .b64 param1;
	st.param.b64 	[param1], %rd31;
	.param .b32 retval0;
	call.uni (retval0), 
	vprintf, 
	(
	param0, 
	param1
	);
	ld.param.b32 	%r145, [retval0];
	} // callseq 7
	st.local.u32 	[%rd3], %r81;
	mov.u64 	%rd32, $str$12;
	cvta.global.u64 	%rd33, %rd32;
	{ // callseq 8, 0
	.param .b64 param0;
	st.param.b64 	[param0], %rd33;
	.param .b64 param1;
	st.param.b64 	[param1], %rd31;
	.param .b32 retval0;
	call.uni (retval0), 
	vprintf, 
	(
	param0, 
	param1
	);
	ld.param.b32 	%r147, [retval0];
	} // callseq 8
	setp.lt.s32 	%p98, %r209, 1;
	mov.b16 	%rs15, 0;
	@%p98 bra 	$L__BB5_58;
	atom.global.add.u32 	%r149, [%rd2], 1;
	mov.b16 	%rs15, 1;
$L__BB5_58:
	st.local.v2.u32 	[%rd3], {%r52, %r209};
	mov.u64 	%rd34, $str$13;
	cvta.global.u64 	%rd35, %rd34;
	{ // callseq 9, 0
	.param .b64 param0;
	st.param.b64 	[param0], %rd35;
	.param .b64 param1;
	st.param.b64 	[param1], %rd31;
	.param .b32 retval0;
	call.uni (retval0), 
	vprintf, 
	(
	param0, 
	param1
	);
	ld.param.b32 	%r150, [retval0];
	} // callseq 9
	mov.b16 	%rs16, 1;
	mov.u32 	%r208, %r52;
$L__BB5_59:
	setp.lt.s32 	%p99, %r208, %r44;
	or.b16  	%rs13, %rs15, %rs16;
	setp.eq.s16 	%p100, %rs13, 0;
	and.pred  	%p101, %p99, %p100;
	@%p101 bra 	$L__BB5_32;
$L__BB5_60:
	ld.param.u64 	%rd72, [_Z22kernelEncontrarCaminosPiiiS_iPbi_param_5];
	cvta.to.global.u64 	%rd61, %rd72;
	st.global.u8 	[%rd61], %rs15;
	cvt.u32.u16 	%r178, %rs15;
	st.local.u32 	[%rd3], %r178;
	mov.u64 	%rd62, $str$14;
	cvta.global.u64 	%rd63, %rd62;
	add.u64 	%rd64, %SP, 0;
	{ // callseq 18, 0
	.param .b64 param0;
	st.param.b64 	[param0], %rd63;
	.param .b64 param1;
	st.param.b64 	[param1], %rd64;
	.param .b32 retval0;
	call.uni (retval0), 
	vprintf, 
	(
	param0, 
	param1
	);
	ld.param.b32 	%r179, [retval0];
	} // callseq 18
	ld.global.u32 	%r181, [%rd2];
	st.local.u32 	[%rd3], %r181;
	mov.u64 	%rd65, $str$15;
	cvta.global.u64 	%rd66, %rd65;
	{ // callseq 19, 0
	.param .b64 param0;
	st.param.b64 	[param0], %rd66;
	.param .b64 param1;
	st.param.b64 	[param1], %rd64;
	.param .b32 retval0;
	call.uni (retval0), 
	vprintf, 
	(
	param0, 
	param1
	);
	ld.param.b32 	%r182, [retval0];
	} // callseq 19
	ld.global.u32 	%r184, [%rd2];
	setp.lt.s32 	%p102, %r184, 1;
	@%p102 bra 	$L__BB5_62;
	st.local.u32 	[%rd3], %r81;
	mov.u64 	%rd67, $str$16;
	cvta.global.u64 	%rd68, %rd67;
	{ // callseq 20, 0
	.param .b64 param0;
	st.param.b64 	[param0], %rd68;
	.param .b64 param1;
	st.param.b64 	[param1], %rd64;
	.param .b32 retval0;
	call.uni (retval0), 
	vprintf, 
	(
	param0, 
	param1
	);
	ld.param.b32 	%r185, [retval0];
	} // callseq 20
	mul.wide.s32 	%rd70, %r81, 4;
	add.s64 	%rd71, %rd1, %rd70;
	mov.b32 	%r187, -1;
	st.global.u32 	[%rd71], %r187;
$L__BB5_62:
	bar.sync 	0;
	ret;

}
	// .globl	_Z20kernelEncontrarBombaPiiiiS_S_
.visible .entry _Z20kernelEncontrarBombaPiiiiS_S_(
	.param .u64 .ptr .align 1 _Z20kernelEncontrarBombaPiiiiS_S__param_0,
	.param .u32 _Z20kernelEncontrarBombaPiiiiS_S__param_1,
	.param .u32 _Z20kernelEncontrarBombaPiiiiS_S__param_2,
	.param .u32 _Z20kernelEncontrarBombaPiiiiS_S__param_3,
	.param .u64 .ptr .align 1 _Z20kernelEncontrarBombaPiiiiS_S__param_4,
	.param .u64 .ptr .align 1 _Z20kernelEncontrarBombaPiiiiS_S__param_5
)
{
	.reg .pred 	%p<37>;
	.reg .b32 	%r<30>;
	.reg .b64 	%rd<11>;

	ld.param.u64 	%rd6, [_Z20kernelEncontrarBombaPiiiiS_S__param_0];
	ld.param.u32 	%r7, [_Z20kernelEncontrarBombaPiiiiS_S__param_1];
	ld.param.u32 	%r8, [_Z20kernelEncontrarBombaPiiiiS_S__param_2];
	ld.param.u32 	%r9, [_Z20kernelEncontrarBombaPiiiiS_S__param_3];
	ld.param.u64 	%rd7, [_Z20kernelEncontrarBombaPiiiiS_S__param_4];
	ld.param.u64 	%rd5, [_Z20kernelEncontrarBombaPiiiiS_S__param_5];
	cvta.to.global.u64 	%rd1, %rd5;
	cvta.to.global.u64 	%rd2, %rd7;
	cvta.to.global.u64 	%rd3, %rd6;
	mov.u32 	%r10, %ctaid.x;
	mov.u32 	%r11, %ntid.x;
	mov.u32 	%r12, %tid.x;
	mad.lo.s32 	%r1, %r10, %r11, %r12;
	mov.u32 	%r13, %ctaid.y;
	mov.u32 	%r14, %ntid.y;
	mov.u32 	%r15, %tid.y;
	mad.lo.s32 	%r2, %r13, %r14, %r15;
	mad.lo.s32 	%r16, %r7, %r1, %r2;
	setp.gt.s32 	%p6, %r8, %r7;
	mad.lo.s32 	%r17, %r8, %r2, %r1;
	selp.b32 	%r18, %r17, %r16, %p6;
	div.s32 	%r19, %r18, %r8;
	mul.lo.s32 	%r20, %r19, %r8;
	sub.s32 	%r3, %r18, %r20;
	div.s32 	%r21, %r9, %r8;
	mul.lo.s32 	%r4, %r21, %r8;
	setp.ne.s32 	%p7, %r19, %r21;
	cvt.u32.u64 	%r22, %rd7;
	setp.lt.s32 	%p8, %r22, 6;
	mul.wide.s32 	%rd8, %r18, 4;
	add.s64 	%rd4, %rd3, %rd8;
	mov.pred 	%p35, 0;
	or.pred  	%p9, %p8, %p7;
	@%p9 bra 	$L__BB6_2;
	ld.global.u32 	%r23, [%rd4];
	setp.eq.s32 	%p35, %r23, -1;
$L__BB6_2:
	setp.le.s32 	%p10, %r7, %r2;
	not.pred 	%p11, %p35;
	or.pred  	%p12, %p10, %p11;
	setp.le.s32 	%p13, %r8, %r1;
	or.pred  	%p14, %p13, %p12;
	@%p14 bra 	$L__BB6_4;
	atom.global.add.u32 	%r24, [%rd2], 1;
$L__BB6_4:
	sub.s32 	%r25, %r9, %r4;
	setp.ne.s32 	%p16, %r3, %r25;
	cvt.u32.u64 	%r26, %rd5;
	setp.lt.s32 	%p17, %r26, 6;
	mov.pred 	%p36, 0;
	or.pred  	%p18, %p17, %p16;
	@%p18 bra 	$L__BB6_6;
	ld.global.u32 	%r27, [%rd4];
	setp.eq.s32 	%p36, %r27, -1;
$L__BB6_6:
	setp.le.s32 	%p19, %r8, %r1;
	setp.le.s32 	%p20, %r7, %r2;
	not.pred 	%p21, %p36;
	or.pred  	%p22, %p20, %p21;
	or.pred  	%p23, %p19, %p22;
	@%p23 bra 	$L__BB6_8;
	atom.global.add.u32 	%r28, [%rd1], 1;
$L__BB6_8:
	bar.sync 	0;
	ld.global.u32 	%r5, [%rd2];
	ld.global.u32 	%r6, [%rd1];
	setp.eq.s32 	%p24, %r5, %r6;
	setp.le.s32 	%p25, %r7, %r1;
	setp.le.s32 	%p26, %r8, %r2;
	or.pred  	%p27, %p25, %p26;
	or.pred  	%p28, %p27, %p24;
	@%p28 bra 	$L__BB6_12;
	setp.eq.s32 	%p29, %r5, 5;
	setp.eq.s32 	%p30, %r6, 1;
	and.pred  	%p31, %p29, %p30;
	@%p31 bra 	$L__BB6_11;
	setp.ne.s32 	%p32, %r6, 5;
	setp.ne.s32 	%p33, %r5, 1;
	or.pred  	%p34, %p32, %p33;
	@%p34 bra 	$L__BB6_12;
$L__BB6_11:
	mul.wide.s32 	%rd9, %r9, 4;
	add.s64 	%rd10, %rd3, %rd9;
	mov.b32 	%r29, 66;
	st.global.u32 	[%rd10], %r29;
$L__BB6_12:
	ret;

}
	// .globl	_Z30kernelEncontrarRompecabezasTNTPiiiiS_ii
.visible .entry _Z30kernelEncontrarRompecabezasTNTPiiiiS_ii(
	.param .u64 .ptr .align 1 _Z30kernelEncontrarRompecabezasTNTPiiiiS_ii_param_0,
	.param .u32 _Z30kernelEncontrarRompecabezasTNTPiiiiS_ii_param_1,
	.param .u32 _Z30kernelEncontrarRompecabezasTNTPiiiiS_ii_param_2,
	.param .u32 _Z30kernelEncontrarRompecabezasTNTPiiiiS_ii_param_3,
	.param .u64 .ptr .align 1 _Z30kernelEncontrarRompecabezasTNTPiiiiS_ii_param_4,
	.param .u32 _Z30kernelEncontrarRompecabezasTNTPiiiiS_ii_param_5,
	.param .u32 _Z30kernelEncontrarRompecabezasTNTPiiiiS_ii_param_6
)
{
	.local .align 8 .b8 	__local_depot7[56];
	.reg .b64 	%SP;
	.reg .b64 	%SPL;
	.reg .pred 	%p<76>;
	.reg .b32 	%r<1228>;
	.reg .b64 	%rd<43>;

	mov.u64 	%SPL, __local_depot7;
	cvta.local.u64 	%SP, %SPL;
	ld.param.u64 	%rd13, [_Z30kernelEncontrarRompecabezasTNTPiiiiS_ii_param_0];
	ld.param.u32 	%r547, [_Z30kernelEncontrarRompecabezasTNTPiiiiS_ii_param_1];
	ld.param.u32 	%r548, [_Z30kernelEncontrarRompecabezasTNTPiiiiS_ii_param_2];
	ld.param.u32 	%r544, [_Z30kernelEncontrarRompecabezasTNTPiiiiS_ii_param_3];
	ld.param.u64 	%rd14, [_Z30kernelEncontrarRompecabezasTNTPiiiiS_ii_param_4];
	ld.param.u32 	%r545, [_Z30kernelEncontrarRompecabezasTNTPiiiiS_ii_param_5];
	ld.param.u32 	%r546, [_Z30kernelEncontrarRompecabezasTNTPiiiiS_ii_param_6];
	cvta.to.global.u64 	%rd1, %rd14;
	cvta.to.global.u64 	%rd2, %rd13;
	add.u64 	%rd15, %SP, 0;
	add.u64 	%rd3, %SPL, 0;
	add.u64 	%rd4, %SPL, 8;
	mov.u32 	%r549, %ctaid.x;
	mov.u32 	%r550, %ntid.x;
	mov.u32 	%r551, %tid.x;
	mad.lo.s32 	%r552, %r549, %r550, %r551;
	mov.u32 	%r553, %ctaid.y;
	mov.u32 	%r554, %ntid.y;
	mov.u32 	%r555, %tid.y;
	mad.lo.s32 	%r556, %r553, %r554, %r555;
	mad.lo.s32 	%r557, %r547, %r552, %r556;
	setp.gt.s32 	%p1, %r548, %r547;
	mad.lo.s32 	%r558, %r548, %r556, %r552;
	selp.b32 	%r2, %r558, %r557, %p1;
	mul.wide.s32 	%rd17, %r2, 4;
	add.s64 	%rd18, %rd2, %rd17;
	ld.global.u32 	%r559, [%rd18];
	st.local.v2.u32 	[%rd3], {%r2, %r559};
	mov.u64 	%rd19, $str$17;
	cvta.global.u64 	%rd20, %rd19;
	{ // callseq 21, 0
	.param .b64 param0;
	st.param.b64 	[param0], %rd20;
	.param .b64 param1;
	st.param.b64 	[param1], %rd15;
	.param .b32 retval0;
	call.uni (retval0), 
	vprintf, 
	(
	param0, 
	param1
	);
	ld.param.b32 	%r560, [retval0];
	} // callseq 21
	ld.global.u32 	%r562, [%rd18];
	setp.ne.s32 	%p2, %r562, -1;
	setp.le.s32 	%p3, %r547, %r556;
	setp.le.s32 	%p4, %r548, %r552;
	or.pred  	%p5, %p3, %p4;
	or.pred  	%p6, %p5, %p2;
	@%p6 bra 	$L__BB7_2;
	ld.global.u32 	%r563, [%rd1];
	st.local.v2.u32 	[%rd3], {%r2, %r563};
	mov.u64 	%rd21, $str$18;
	cvta.global.u64 	%rd22, %rd21;
	{ // callseq 22, 0
	.param .b64 param0;
	st.param.b64 	[param0], %rd22;
	.param .b64 param1;
	st.param.b64 	[param1], %rd15;
	.param .b32 retval0;
	call.uni (retval0), 
	vprintf, 
	(
	param0, 
	param1
	);
	ld.param.b32 	%r564, [retval0];
	} // callseq 22
	atom.global.add.u32 	%r566, [%rd1], 1;
$L__BB7_2:
	bar.sync 	0;
	ld.global.u32 	%r567, [%rd1];
	st.local.u32 	[%rd3], %r567;
	mov.u64 	%rd24, $str$19;
	cvta.global.u64 	%rd25, %rd24;
	{ // callseq 23, 0
	.param .b64 param0;
	st.param.b64 	[param0], %rd25;
	.param .b64 param1;
	st.param.b64 	[param1], %rd15;
	.param .b32 retval0;
	call.uni (retval0), 
	vprintf, 
	(
	param0, 
	param1
	);
	ld.param.b32 	%r568, [retval0];
	} // callseq 23
	ld.global.u32 	%r4, [%rd1];
	setp.ne.s32 	%p7, %r4, 6;
	setp.ne.s32 	%p8, %r2, %r544;
	or.pred  	%p9, %p8, %p7;
	@%p9 bra 	$L__BB7_4;
	mul.wide.s32 	%rd40, %r544, 4;
	add.s64 	%rd41, %rd2, %rd40;
	mov.b32 	%r943, 84;
	st.global.u32 	[%rd41], %r943;
	mov.b32 	%r944, 0;
	st.global.u32 	[%rd1], %r944;
	bra.uni 	$L__BB7_121;
$L__BB7_4:
	setp.ne.s32 	%p10, %r2, %r544;
	setp.lt.s32 	%p11, %r4, 7;
	or.pred  	%p12, %p10, %p11;
	@%p12 bra 	$L__BB7_121;
	cvt.s64.s32 	%rd5, %r544;
	xor.b32  	%r570, %r545, -1429050551;
	mul.lo.s32 	%r571, %r570, 1099087573;
	setp.gt.s32 	%p13, %r545, -1;
	selp.b32 	%r572, -644748465, -1947113066, %p13;
	add.s32 	%r573, %r572, %r571;
	add.s32 	%r5, %r573, 6615241;
	add.s32 	%r964, %r571, 123456789;
	st.local.v2.u32 	[%rd4], {%r5, %r964};
	xor.b32  	%r574, %r571, 362436069;
	add.s32 	%r575, %r572, 521288629;
	st.local.v2.u32 	[%rd4+8], {%r574, %r575};
	xor.b32  	%r576, %r572, 88675123;
	add.s32 	%r960, %r571, 5783321;
	st.local.v2.u32 	[%rd4+16], {%r576, %r960};
	setp.eq.s32 	%p14, %r544, 0;
	@%p14 bra 	$L__BB7_120;
	mov.b32 	%r947, 0;
	mov.u64 	%rd28, precalc_xorwow_matrix;
	mov.u64 	%rd42, %rd5;
$L__BB7_7:
	mov.u64 	%rd6, %rd42;
	and.b64  	%rd7, %rd6, 3;
	setp.eq.s64 	%p15, %rd7, 0;
	@%p15 bra 	$L__BB7_119;
	mul.wide.u32 	%rd27, %r947, 3200;
	add.s64 	%rd8, %rd28, %rd27;
	mov.b32 	%r960, 0;
	mov.u32 	%r961, %r960;
	mov.u32 	%r962, %r960;
	mov.u32 	%r963, %r960;
	mov.u32 	%r964, %r960;
	mov.u32 	%r953, %r960;
$L__BB7_9:
	mul.wide.u32 	%rd29, %r953, 4;
	add.s64 	%rd30, %rd4, %rd29;
	ld.local.u32 	%r17, [%rd30+4];
	shl.b32 	%r18, %r953, 5;
	mov.b32 	%r959, 0;
$L__BB7_10:
	.pragma "nounroll";
	shr.u32 	%r580, %r17, %r959;
	and.b32  	%r581, %r580, 1;
	setp.eq.b32 	%p16, %r581, 1;
	not.pred 	%p17, %p16;
	add.s32 	%r582, %r18, %r959;
	mul.lo.s32 	%r583, %r582, 5;
	mul.wide.u32 	%rd31, %r583, 4;
	add.s64 	%rd9, %rd8, %rd31;
	@%p17 bra 	$L__BB7_12;
	ld.global.u32 	%r584, [%rd9];
	xor.b32  	%r964, %r964, %r584;
	ld.global.u32 	%r585, [%rd9+4];
	xor.b32  	%r963, %r963, %r585;
	ld.global.u32 	%r586, [%rd9+8];
	xor.b32  	%r962, %r962, %r586;
	ld.global.u32 	%r587, [%rd9+12];
	xor.b32  	%r961, %r961, %r587;
	ld.global.u32 	%r588, [%rd9+16];
	xor.b32  	%r960, %r960, %r588;
$L__BB7_12:
	and.b32  	%r590, %r580, 2;
	setp.eq.s32 	%p18, %r590, 0;
	@%p18 bra 	$L__BB7_14;
	ld.global.u32 	%r591, [%rd9+20];
	xor.b32  	%r964, %r964, %r591;
	ld.global.u32 	%r592, [%rd9+24];
	xor.b32  	%r963, %r963, %r592;
	ld.global.u32 	%r593, [%rd9+28];
	xor.b32  	%r962, %r962, %r593;
	ld.global.u32 	%r594, [%rd9+32];
	xor.b32  	%r961, %r961, %r594;
	ld.global.u32 	%r595, [%rd9+36];
	xor.b32  	%r960, %r960, %r595;
$L__BB7_14:
	and.b32  	%r597, %r580, 4;
	setp.eq.s32 	%p19, %r597, 0;
	@%p19 bra 	$L__BB7_16;
	ld.global.u32 	%r598, [%rd9+40];
	xor.b32  	%r964, %r964, %r598;
	ld.global.u32 	%r599, [%rd9+44];
	xor.b32  	%r963, %r963, %r599;
	ld.global.u32 	%r600, [%rd9+48];
	xor.b32  	%r962, %r962, %r600;
	ld.global.u32 	%r601, [%rd9+52];
	xor.b32  	%r961, %r961, %r601;
	ld.global.u32 	%r602, [%rd9+56];
	xor.b32  	%r960, %r960, %r602;
$L__BB7_16:
	and.b32  	%r604, %r580, 8;
	setp.eq.s32 	%p20, %r604, 0;
	@%p20 bra 	$L__BB7_18;
	ld.global.u32 	%r605, [%rd9+60];
	xor.b32  	%r964, %r964, %r605;
	ld.global.u32 	%r606, [%rd9+64];
	xor.b32  	%r963, %r963, %r606;
	ld.global.u32 	%r607, [%rd9+68];
	xor.b32  	%r962, %r962, %r607;
	ld.global.u32 	%r608, [%rd9+72];
	xor.b32  	%r961, %r961, %r608;
	ld.global.u32 	%r609, [%rd9+76];
	xor.b32  	%r960, %r960, %r609;
$L__BB7_18:
	and.b32  	%r611, %r580, 16;
	setp.eq.s32 	%p21, %r611, 0;
	@%p21 bra 	$L__BB7_20;
	ld.global.u32 	%r612, [%rd9+80];
	xor.b32  	%r964, %r964, %r612;
	ld.global.u32 	%r613, [%rd9+84];
	xor.b32  	%r963, %r963, %r613;
	ld.global.u32 	%r614, [%rd9+88];
	xor.b32  	%r962, %r962, %r614;
	ld.global.u32 	%r615, [%rd9+92];
	xor.b32  	%r961, %r961, %r615;
	ld.global.u32 	%r616, [%rd9+96];
	xor.b32  	%r960, %r960, %r616;
$L__BB7_20:
	and.b32  	%r618, %r580, 32;
	setp.eq.s32 	%p22, %r618, 0;
	@%p22 bra 	$L__BB7_22;
	ld.global.u32 	%r619, [%rd9+100];
	xor.b32  	%r964, %r964, %r619;
	ld.global.u32 	%r620, [%rd9+104];
	xor.b32  	%r963, %r963, %r620;
	ld.global.u32 	%r621, [%rd9+108];
	xor.b32  	%r962, %r962, %r621;
	ld.global.u32 	%r622, [%rd9+112];
	xor.b32  	%r961, %r961, %r622;
	ld.global.u32 	%r623, [%rd9+116];
	xor.b32  	%r960, %r960, %r623;
$L__BB7_22:
	and.b32  	%r625, %r580, 64;
	setp.eq.s32 	%p23, %r625, 0;
	@%p23 bra 	$L__BB7_24;
	ld.global.u32 	%r626, [%rd9+120];
	xor.b32  	%r964, %r964, %r626;
	ld.global.u32 	%r627, [%rd9+124];
	xor.b32  	%r963, %r963, %r627;
	ld.global.u32 	%r628, [%rd9+128];
	xor.b32  	%r962, %r962, %r628;
	ld.global.u32 	%r629, [%rd9+132];
	xor.b32  	%r961, %r961, %r629;
	ld.global.u32 	%r630, [%rd9+136];
	xor.b32  	%r960, %r960, %r630;
$L__BB7_24:
	and.b32  	%r632, %r580, 128;
	setp.eq.s32 	%p24, %r632, 0;
	@%p24 bra 	$L__BB7_26;
	ld.global.u32 	%r633, [%rd9+140];
	xor.b32  	%r964, %r964, %r633;
	ld.global.u32 	%r634, [%rd9+144];
	xor.b32  	%r963, %r963, %r634;
	ld.global.u32 	%r635, [%rd9+148];
	xor.b32  	%r962, %r962, %r635;
	ld.global.u32 	%r636, [%rd9+152];
	xor.b32  	%r961, %r961, %r636;
	ld.global.u32 	%r637, [%rd9+156];
	xor.b32  	%r960, %r960, %r637;
$L__BB7_26:
	and.b32  	%r639, %r580, 256;
	setp.eq.s32 	%p25, %r639, 0;
	@%p25 bra 	$L__BB7_28;
	ld.global.u32 	%r640, [%rd9+160];
	xor.b32  	%r964, %r964, %r640;
	ld.global.u32 	%r641, [%rd9+164];
	xor.b32  	%r963, %r963, %r641;
	ld.global.u32 	%r642, [%rd9+168];
	xor.b32  	%r962, %r962, %r642;
	ld.global.u32 	%r643, [%rd9+172];
	xor.b32  	%r961, %r961, %r643;
	ld.global.u32 	%r644, [%rd9+176];
	xor.b32  	%r960, %r960, %r644;
$L__BB7_28:
	and.b32  	%r646, %r580, 512;
	setp.eq.s32 	%p26, %r646, 0;
	@%p26 bra 	$L__BB7_30;
	ld.global.u32 	%r647, [%rd9+180];
	xor.b32  	%r964, %r964, %r647;
	ld.global.u32 	%r648, [%rd9+184];
	xor.b32  	%r963, %r963, %r648;
	ld.global.u32 	%r649, [%rd9+188];
	xor.b32  	%r962, %r962, %r649;
	ld.global.u32 	%r650, [%rd9+192];
	xor.b32  	%r961, %r961, %r650;
	ld.global.u32 	%r651, [%rd9+196];
	xor.b32  	%r960, %r960, %r651;
$L__BB7_30:
	and.b32  	%r653, %r580, 1024;
	setp.eq.s32 	%p27, %r653, 0;
	@%p27 bra 	$L__BB7_32;
	ld.global.u32 	%r654, [%rd9+200];
	xor.b32  	%r964, %r964, %r654;
	ld.global.u32 	%r655, [%rd9+204];
	xor.b32  	%r963, %r963, %r655;
	ld.global.u32 	%r656, [%rd9+208];
	xor.b32  	%r962, %r962, %r656;
	ld.global.u32 	%r657, [%rd9+212];
	xor.b32  	%r961, %r961, %r657;
	ld.global.u32 	%r658, [%rd9+216];
	xor.b32  	%r960, %r960, %r658;
$L__BB7_32:
	and.b32  	%r660, %r580, 2048;
	setp.eq.s32 	%p28, %r660, 0;
	@%p28 bra 	$L__BB7_34;
	ld.global.u32 	%r661, [%rd9+220];
	xor.b32  	%r964, %r964, %r661;
	ld.global.u32 	%r662, [%rd9+224];
	xor.b32  	%r963, %r963, %r662;
	ld.global.u32 	%r663, [%rd9+228];
	xor.b32  	%r962, %r962, %r663;
	ld.global.u32 	%r664, [%rd9+232];
	xor.b32  	%r961, %r961, %r664;
	ld.global.u32 	%r665, [%rd9+236];
	xor.b32  	%r960, %r960, %r665;
$L__BB7_34:
	and.b32  	%r667, %r580, 4096;
	setp.eq.s32 	%p29, %r667, 0;
	@%p29 bra 	$L__BB7_36;
	ld.global.u32 	%r668, [%rd9+240];
	xor.b32  	%r964, %r964, %r668;
	ld.global.u32 	%r669, [%rd9+244];
	xor.b32  	%r963, %r963, %r669;
	ld.global.u32 	%r670, [%rd9+248];
	xor.b32  	%r962, %r962, %r670;
	ld.global.u32 	%r671, [%rd9+252];
	xor.b32  	%r961, %r961, %r671;
	ld.global.u32 	%r672, [%rd9+256];
	xor.b32  	%r960, %r960, %r672;
$L__BB7_36:
	and.b32  	%r674, %r580, 8192;
	setp.eq.s32 	%p30, %r674, 0;
	@%p30 bra 	$L__BB7_38;
	ld.global.u32 	%r675, [%rd9+260];
	xor.b32  	%r964, %r964, %r675;
	ld.global.u32 	%r676, [%rd9+264];
	xor.b32  	%r963, %r963, %r676;
	ld.global.u32 	%r677, [%rd9+268];
	xor.b32  	%r962, %r962, %r677;
	ld.global.u32 	%r678, [%rd9+272];
	xor.b32  	%r961, %r961, %r678;
	ld.global.u32 	%r679, [%rd9+276];
	xor.b32  	%r960, %r960, %r679;
$L__BB7_38:
	and.b32  	%r681, %r580, 16384;
	setp.eq.s32 	%p31, %r681, 0;
	@%p31 bra 	$L__BB7_40;
	ld.global.u32 	%r682, [%rd9+280];
	xor.b32  	%r964, %r964, %r682;
	ld.global.u32 	%r683, [%rd9+284];
	xor.b32  	%r963, %r963, %r683;
	ld.global.u32 	%r684, [%rd9+288];
	xor.b32  	%r962, %r962, %r684;
	ld.global.u32 	%r685, [%rd9+292];
	xor.b32  	%r961, %r961, %r685;
	ld.global.u32 	%r686, [%rd9+296];
	xor.b32  	%r960, %r960, %r686;
$L__BB7_40:
	and.b32  	%r688, %r580, 32768;
	setp.eq.s32 	%p32, %r688, 0;
	@%p32 bra 	$L__BB7_42;
	ld.global.u32 	%r689, [%rd9+300];
	xor.b32  	%r964, %r964, %r689;
	ld.global.u32 	%r690, [%rd9+304];
	xor.b32  	%r963, %r963, %r690;
	ld.global.u32 	%r691, [%rd9+308];
	xor.b32  	%r962, %r962, %r691;
	ld.global.u32 	%r692, [%rd9+312];
	xor.b32  	%r961, %r961, %r692;
	ld.global.u32 	%r693, [%rd9+316];
	xor.b32  	%r960, %r960, %r693;
$L__BB7_42:
	add.s32 	%r959, %r959, 16;
	setp.ne.s32 	%p33, %r959, 32;
	@%p33 bra 	$L__BB7_10;
	mad.lo.s32 	%r694, %r953, -31, %r18;
	add.s32 	%r953, %r694, 1;
	setp.ne.s32 	%p34, %r953, 5;
	@%p34 bra 	$L__BB7_9;
	st.local.u32 	[%rd4+4], %r964;
	st.local.v2.u32 	[%rd4+8], {%r963, %r962};
	st.local.v2.u32 	[%rd4+16], {%r961, %r960};
	setp.eq.s64 	%p35, %rd7, 1;
	@%p35 bra 	$L__BB7_119;
	mov.b32 	%r960, 0;
	mov.u32 	%r1053, %r960;
	mov.u32 	%r1054, %r960;
	mov.u32 	%r1055, %r960;
	mov.u32 	%r964, %r960;
	mov.u32 	%r1045, %r960;
$L__BB7_46:
	mul.wide.u32 	%rd32, %r1045, 4;
	add.s64 	%rd33, %rd4, %rd32;
	ld.local.u32 	%r193, [%rd33+4];
	shl.b32 	%r194, %r1045, 5;
	mov.b32 	%r1051, 0;
$L__BB7_47:
	.pragma "nounroll";
	shr.u32 	%r697, %r193, %r1051;
	and.b32  	%r698, %r697, 1;
	setp.eq.b32 	%p36, %r698, 1;
	not.pred 	%p37, %p36;
	add.s32 	%r699, %r194, %r1051;
	mul.lo.s32 	%r700, %r699, 5;
	mul.wide.u32 	%rd34, %r700, 4;
	add.s64 	%rd10, %rd8, %rd34;
	@%p37 bra 	$L__BB7_49;
	ld.global.u32 	%r701, [%rd10];
	xor.b32  	%r964, %r964, %r701;
	ld.global.u32 	%r702, [%rd10+4];
	xor.b32  	%r1055, %r1055, %r702;
	ld.global.u32 	%r703, [%rd10+8];
	xor.b32  	%r1054, %r1054, %r703;
	ld.global.u32 	%r704, [%rd10+12];
	xor.b32  	%r1053, %r1053, %r704;
	ld.global.u32 	%r705, [%rd10+16];
	xor.b32  	%r960, %r960, %r705;
$L__BB7_49:
	and.b32  	%r707, %r697, 2;
	setp.eq.s32 	%p38, %r707, 0;
	@%p38 bra 	$L__BB7_51;
	ld.global.u32 	%r708, [%rd10+20];
	xor.b32  	%r964, %r964, %r708;
	ld.global.u32 	%r709, [%rd10+24];
	xor.b32  	%r1055, %r1055, %r709;
	ld.global.u32 	%r710, [%rd10+28];
	xor.b32  	%r1054, %r1054, %r710;
	ld.global.u32 	%r711, [%rd10+32];
	xor.b32  	%r1053, %r1053, %r711;
	ld.global.u32 	%r712, [%rd10+36];
	xor.b32  	%r960, %r960, %r712;
$L__BB7_51:
	and.b32  	%r714, %r697, 4;
	setp.eq.s32 	%p39, %r714, 0;
	@%p39 bra 	$L__BB7_53;
	ld.global.u32 	%r715, [%rd10+40];
	xor.b32  	%r964, %r964, %r715;
	ld.global.u32 	%r716, [%rd10+44];
	xor.b32  	%r1055, %r1055, %r716;
	ld.global.u32 	%r717, [%rd10+48];
	xor.b32  	%r1054, %r1054, %r717;
	ld.global.u32 	%r718, [%rd10+52];
	xor.b32  	%r1053, %r1053, %r718;
	ld.global.u32 	%r719, [%rd10+56];
	xor.b32  	%r960, %r960, %r719;
$L__BB7_53:
	and.b32  	%r721, %r697, 8;
	setp.eq.s32 	%p40, %r721, 0;
	@%p40 bra 	$L__BB7_55;
	ld.global.u32 	%r722, [%rd10+60];
	xor.b32  	%r964, %r964, %r722;
	ld.global.u32 	%r723, [%rd10+64];
	xor.b32  	%r1055, %r1055, %r723;
	ld.global.u32 	%r724, [%rd10+68];
	xor.b32  	%r1054, %r1054, %r724;
	ld.global.u32 	%r725, [%rd10+72];
	xor.b32  	%r1053, %r1053, %r725;
	ld.global.u32 	%r726, [%rd10+76];
	xor.b32  	%r960, %r960, %r726;
$L__BB7_55:
	and.b32  	%r728, %r697, 16;
	setp.eq.s32 	%p41, %r728, 0;
	@%p41 bra 	$L__BB7_57;
	ld.global.u32 	%r729, [%rd10+80];
	xor.b32  	%r964, %r964, %r729;
	ld.global.u32 	%r730, [%rd10+84];
	xor.b32  	%r1055, %r1055, %r730;
	ld.global.u32 	%r731, [%rd10+88];
	xor.b32  	%r1054, %r1054, %r731;
	ld.global.u32 	%r732, [%rd10+92];
	xor.b32  	%r1053, %r1053, %r732;
	ld.global.u32 	%r733, [%rd10+96];
	xor.b32  	%r960, %r960, %r733;
$L__BB7_57:
	and.b32  	%r735, %r697, 32;
	setp.eq.s32 	%p42, %r735, 0;
	@%p42 bra 	$L__BB7_59;
	ld.global.u32 	%r736, [%rd10+100];
	xor.b32  	%r964, %r964, %r736;
	ld.global.u32 	%r737, [%rd10+104];
	xor.b32  	%r1055, %r1055, %r737;
	ld.global.u32 	%r738, [%rd10+108];
	xor.b32  	%r1054, %r1054, %r738;
	ld.global.u32 	%r739, [%rd10+112];
	xor.b32  	%r1053, %r1053, %r739;
	ld.global.u32 	%r740, [%rd10+116];
	xor.b32  	%r960, %r960, %r740;
$L__BB7_59:
	and.b32  	%r742, %r697, 64;
	setp.eq.s32 	%p43, %r742, 0;
	@%p43 bra 	$L__BB7_61;
	ld.global.u32 	%r743, [%rd10+120];
	xor.b32  	%r964, %r964, %r743;
	ld.global.u32 	%r744, [%rd10+124];
	xor.b32  	%r1055, %r1055, %r744;
	ld.global.u32 	%r745, [%rd10+128];
	xor.b32  	%r1054, %r1054, %r745;
	ld.global.u32 	%r746, [%rd10+132];
	xor.b32  	%r1053, %r1053, %r746;
	ld.global.u32 	%r747, [%rd10+136];
	xor.b32  	%r960, %r960, %r747;
$L__BB7_61:
	and.b32  	%r749, %r697, 128;
	setp.eq.s32 	%p44, %r749, 0;
	@%p44 bra 	$L__BB7_63;
	ld.global.u32 	%r750, [%rd10+140];
	xor.b32  	%r964, %r964, %r750;
	ld.global.u32 	%r751, [%rd10+144];
	xor.b32  	%r1055, %r1055, %r751;
	ld.global.u32 	%r752, [%rd10+148];
	xor.b32  	%r1054, %r1054, %r752;
	ld.global.u32 	%r753, [%rd10+152];
	xor.b32  	%r1053, %r1053, %r753;
	ld.global.u32 	%r754, [%rd10+156];
	xor.b32  	%r960, %r960, %r754;
$L__BB7_63:
	and.b32  	%r756, %r697, 256;
	setp.eq.s32 	%p45, %r756, 0;
	@%p45 bra 	$L__BB7_65;
	ld.global.u32 	%r757, [%rd10+160];
	xor.b32  	%r964, %r964, %r757;
	ld.global.u32 	%r758, [%rd10+164];
	xor.b32  	%r1055, %r1055, %r758;
	ld.global.u32 	%r759, [%rd10+168];
	xor.b32  	%r1054, %r1054, %r759;
	ld.global.u32 	%r760, [%rd10+172];
	xor.b32  	%r1053, %r1053, %r760;
	ld.global.u32 	%r761, [%rd10+176];
	xor.b32  	%r960, %r960, %r761;
$L__BB7_65:
	and.b32  	%r763, %r697, 512;
	setp.eq.s32 	%p46, %r763, 0;
	@%p46 bra 	$L__BB7_67;
	ld.global.u32 	%r764, [%rd10+180];
	xor.b32  	%r964, %r964, %r764;
	ld.global.u32 	%r765, [%rd10+184];
	xor.b32  	%r1055, %r1055, %r765;
	ld.global.u32 	%r766, [%rd10+188];
	xor.b32  	%r1054, %r1054, %r766;
	ld.global.u32 	%r767, [%rd10+192];
	xor.b32  	%r1053, %r1053, %r767;
	ld.global.u32 	%r768, [%rd10+196];
	xor.b32  	%r960, %r960, %r768;
$L__BB7_67:
	and.b32  	%r770, %r697, 1024;
	setp.eq.s32 	%p47, %r770, 0;
	@%p47 bra 	$L__BB7_69;
	ld.global.u32 	%r771, [%rd10+200];
	xor.b32  	%r964, %r964, %r771;
	ld.global.u32 	%r772, [%rd10+204];
	xor.b32  	%r1055, %r1055, %r772;
	ld.global.u32 	%r773, [%rd10+208];
	xor.b32  	%r1054, %r1054, %r773;
	ld.global.u32 	%r774, [%rd10+212];
	xor.b32  	%r1053, %r1053, %r774;
	ld.global.u32 	%r775, [%rd10+216];
	xor.b32  	%r960, %r960, %r775;
$L__BB7_69:
	and.b32  	%r777, %r697, 2048;
	setp.eq.s32 	%p48, %r777, 0;
	@%p48 bra 	$L__BB7_71;
	ld.global.u32 	%r778, [%rd10+220];
	xor.b32  	%r964, %r964, %r778;
	ld.global.u32 	%r779, [%rd10+224];
	xor.b32  	%r1055, %r1055, %r779;
	ld.global.u32 	%r780, [%rd10+228];
	xor.b32  	%r1054, %r1054, %r780;
	ld.global.u32 	%r781, [%rd10+232];
	xor.b32  	%r1053, %r1053, %r781;
	ld.global.u32 	%r782, [%rd10+236];
	xor.b32  	%r960, %r960, %r782;
$L__BB7_71:
	and.b32  	%r784, %r697, 4096;
	setp.eq.s32 	%p49, %r784, 0;
	@%p49 bra 	$L__BB7_73;
	ld.global.u32 	%r785, [%rd10+240];
	xor.b32  	%r964, %r964, %r785;
	ld.global.u32 	%r786, [%rd10+244];
	xor.b32  	%r1055, %r1055, %r786;
	ld.global.u32 	%r787, [%rd10+248];
	xor.b32  	%r1054, %r1054, %r787;
	ld.global.u32 	%r788, [%rd10+252];
	xor.b32  	%r1053, %r1053, %r788;
	ld.global.u32 	%r789, [%rd10+256];
	xor.b32  	%r960, %r960, %r789;
$L__BB7_73:
	and.b32  	%r791, %r697, 8192;
	setp.eq.s32 	%p50, %r791, 0;
	@%p50 bra 	$L__BB7_75;
	ld.global.u32 	%r792, [%rd10+260];
	xor.b32  	%r964, %r964, %r792;
	ld.global.u32 	%r793, [%rd10+264];
	xor.b32  	%r1055, %r1055, %r793;
	ld.global.u32 	%r794, [%rd10+268];
	xor.b32  	%r1054, %r1054, %r794;
	ld.global.u32 	%r795, [%rd10+272];
	xor.b32  	%r1053, %r1053, %r795;
	ld.global.u32 	%r796, [%rd10+276];
	xor.b32  	%r960, %r960, %r796;
$L__BB7_75:
	and.b32  	%r798, %r697, 16384;
	setp.eq.s32 	%p51, %r798, 0;
	@%p51 bra 	$L__BB7_77;
	ld.global.u32 	%r799, [%rd10+280];
	xor.b32  	%r964, %r964, %r799;
	ld.global.u32 	%r800, [%rd10+284];
	xor.b32  	%r1055, %r1055, %r800;
	ld.global.u32 	%r801, [%rd10+288];
	xor.b32  	%r1054, %r1054, %r801;
	ld.global.u32 	%r802, [%rd10+292];
	xor.b32  	%r1053, %r1053, %r802;
	ld.global.u32 	%r803, [%rd10+296];
	xor.b32  	%r960, %r960, %r803;
$L__BB7_77:
	and.b32  	%r805, %r697, 32768;
	setp.eq.s32 	%p52, %r805, 0;
	@%p52 bra 	$L__BB7_79;
	ld.global.u32 	%r806, [%rd10+300];
	xor.b32  	%r964, %r964, %r806;
	ld.global.u32 	%r807, [%rd10+304];
	xor.b32  	%r1055, %r1055, %r807;
	ld.global.u32 	%r808, [%rd10+308];
	xor.b32  	%r1054, %r1054, %r808;
	ld.global.u32 	%r809, [%rd10+312];
	xor.b32  	%r1053, %r1053, %r809;
	ld.global.u32 	%r810, [%rd10+316];
	xor.b32  	%r960, %r960, %r810;
$L__BB7_79:
	add.s32 	%r1051, %r1051, 16;
	setp.ne.s32 	%p53, %r1051, 32;
	@%p53 bra 	$L__BB7_47;
	mad.lo.s32 	%r811, %r1045, -31, %r194;
	add.s32 	%r1045, %r811, 1;
	setp.ne.s32 	%p54, %r1045, 5;
	@%p54 bra 	$L__BB7_46;
	st.local.u32 	[%rd4+4], %r964;
	st.local.v2.u32 	[%rd4+8], {%r1055, %r1054};
	st.local.v2.u32 	[%rd4+16], {%r1053, %r960};
	setp.ne.s64 	%p55, %rd7, 3;
	@%p55 bra 	$L__BB7_119;
	mov.b32 	%r960, 0;
	mov.u32 	%r1145, %r960;
	mov.u32 	%r1146, %r960;
	mov.u32 	%r1147, %r960;
	mov.u32 	%r964, %r960;
	mov.u32 	%r1137, %r960;
$L__BB7_83:
	mul.wide.u32 	%rd35, %r1137, 4;
	add.s64 	%rd36, %rd4, %rd35;
	ld.local.u32 	%r369, [%rd36+4];
	shl.b32 	%r370, %r1137, 5;
	mov.b32 	%r1143, 0;
$L__BB7_84:
	.pragma "nounroll";
	shr.u32 	%r814, %r369, %r1143;
	and.b32  	%r815, %r814, 1;
	setp.eq.b32 	%p56, %r815, 1;
	not.pred 	%p57, %p56;
	add.s32 	%r816, %r370, %r1143;
	mul.lo.s32 	%r817, %r816, 5;
	mul.wide.u32 	%rd37, %r817, 4;
	add.s64 	%rd11, %rd8, %rd37;
	@%p57 bra 	$L__BB7_86;
	ld.global.u32 	%r818, [%rd11];
	xor.b32  	%r964, %r964, %r818;
	ld.global.u32 	%r819, [%rd11+4];
	xor.b32  	%r1147, %r1147, %r819;
	ld.global.u32 	%r820, [%rd11+8];
	xor.b32  	%r1146, %r1146, %r820;
	ld.global.u32 	%r821, [%rd11+12];
	xor.b32  	%r1145, %r1145, %r821;
	ld.global.u32 	%r822, [%rd11+16];
	xor.b32  	%r960, %r960, %r822;
$L__BB7_86:
	and.b32  	%r824, %r814, 2;
	setp.eq.s32 	%p58, %r824, 0;
	@%p58 bra 	$L__BB7_88;
	ld.global.u32 	%r825, [%rd11+20];
	xor.b32  	%r964, %r964, %r825;
	ld.global.u32 	%r826, [%rd11+24];
	xor.b32  	%r1147, %r1147, %r826;
	ld.global.u32 	%r827, [%rd11+28];
	xor.b32  	%r1146, %r1146, %r827;
	ld.global.u32 	%r828, [%rd11+32];
	xor.b32  	%r1145, %r1145, %r828;
	ld.global.u32 	%r829, [%rd11+36];
	xor.b32  	%r960, %r960, %r829;
$L__BB7_88:
	and.b32  	%r831, %r814, 4;
	setp.eq.s32 	%p59, %r831, 0;
	@%p59 bra 	$L__BB7_90;
	ld.global.u32 	%r832, [%rd11+40];
	xor.b32  	%r964, %r964, %r832;
	ld.global.u32 	%r833, [%rd11+44];
	xor.b32  	%r1147, %r1147, %r833;
	ld.global.u32 	%r834, [%rd11+48];
	xor.b32  	%r1146, %r1146, %r834;
	ld.global.u32 	%r835, [%rd11+52];
	xor.b32  	%r1145, %r1145, %r835;
	ld.global.u32 	%r836, [%rd11+56];
	xor.b32  	%r960, %r960, %r836;
$L__BB7_90:
	and.b32  	%r838, %r814, 8;
	setp.eq.s32 	%p60, %r838, 0;
	@%p60 bra 	$L__BB7_92;
	ld.global.u32 	%r839, [%rd11+60];
	xor.b32  	%r964, %r964, %r839;
	ld.global.u32 	%r840, [%rd11+64];
	xor.b32  	%r1147, %r1147, %r840;
	ld.global.u32 	%r841, [%rd11+68];
	xor.b32  	%r1146, %r1146, %r841;
	ld.global.u32 	%r842, [%rd11+72];
	xor.b32  	%r1145, %r1145, %r842;
	ld.global.u32 	%r843, [%rd11+76];
	xor.b32  	%r960, %r960, %r843;
$L__BB7_92:
	and.b32  	%r845, %r814, 16;
	setp.eq.s32 	%p61, %r845, 0;
	@%p61 bra 	$L__BB7_94;
	ld.global.u32 	%r846, [%rd11+80];
	xor.b32  	%r964, %r964, %r846;
	ld.global.u32 	%r847, [%rd11+84];
	xor.b32  	%r1147, %r1147, %r847;
	ld.global.u32 	%r848, [%rd11+88];
	xor.b32  	%r1146, %r1146, %r848;
	ld.global.u32 	%r849, [%rd11+92];
	xor.b32  	%r1145, %r1145, %r849;
	ld.global.u32 	%r850, [%rd11+96];
	xor.b32  	%r960, %r960, %r850;
$L__BB7_94:
	and.b32  	%r852, %r814, 32;
	setp.eq.s32 	%p62, %r852, 0;
	@%p62 bra 	$L__BB7_96;
	ld.global.u32 	%r853, [%rd11+100];
	xor.b32  	%r964, %r964, %r853;
	ld.global.u32 	%r854, [%rd11+104];
	xor.b32  	%r1147, %r1147, %r854;
	ld.global.u32 	%r855, [%rd11+108];
	xor.b32  	%r1146, %r1146, %r855;
	ld.global.u32 	%r856, [%rd11+112];
	xor.b32  	%r1145, %r1145, %r856;
	ld.global.u32 	%r857, [%rd11+116];
	xor.b32  	%r960, %r960, %r857;
$L__BB7_96:
	and.b32  	%r859, %r814, 64;
	setp.eq.s32 	%p63, %r859, 0;
	@%p63 bra 	$L__BB7_98;
	ld.global.u32 	%r860, [%rd11+120];
	xor.b32  	%r964, %r964, %r860;
	ld.global.u32 	%r861, [%rd11+124];
	xor.b32  	%r1147, %r1147, %r861;
	ld.global.u32 	%r862, [%rd11+128];
	xor.b32  	%r1146, %r1146, %r862;
	ld.global.u32 	%r863, [%rd11+132];
	xor.b32  	%r1145, %r1145, %r863;
	ld.global.u32 	%r864, [%rd11+136];
	xor.b32  	%r960, %r960, %r864;
$L__BB7_98:
	and.b32  	%r866, %r814, 128;
	setp.eq.s32 	%p64, %r866, 0;
	@%p64 bra 	$L__BB7_100;
	ld.global.u32 	%r867, [%rd11+140];
	xor.b32  	%r964, %r964, %r867;
	ld.global.u32 	%r868, [%rd11+144];
	xor.b32  	%r1147, %r1147, %r868;
	ld.global.u32 	%r869, [%rd11+148];
	xor.b32  	%r1146, %r1146, %r869;
	ld.global.u32 	%r870, [%rd11+152];
	xor.b32  	%r1145, %r1145, %r870;
	ld.global.u32 	%r871, [%rd11+156];
	xor.b32  	%r960, %r960, %r871;
$L__BB7_100:
	and.b32  	%r873, %r814, 256;
	setp.eq.s32 	%p65, %r873, 0;
	@%p65 bra 	$L__BB7_102;
	ld.global.u32 	%r874, [%rd11+160];
	xor.b32  	%r964, %r964, %r874;
	ld.global.u32 	%r875, [%rd11+164];
	xor.b32  	%r1147, %r1147, %r875;
	ld.global.u32 	%r876, [%rd11+168];
	xor.b32  	%r1146, %r1146, %r876;
	ld.global.u32 	%r877, [%rd11+172];
	xor.b32  	%r1145, %r1145, %r877;
	ld.global.u32 	%r878, [%rd11+176];
	xor.b32  	%r960, %r960, %r878;
$L__BB7_102:
	and.b32  	%r880, %r814, 512;
	setp.eq.s32 	%p66, %r880, 0;
	@%p66 bra 	$L__BB7_104;
	ld.global.u32 	%r881, [%rd11+180];
	xor.b32  	%r964, %r964, %r881;
	ld.global.u32 	%r882, [%rd11+184];
	xor.b32  	%r1147, %r1147, %r882;
	ld.global.u32 	%r883, [%rd11+188];
	xor.b32  	%r1146, %r1146, %r883;
	ld.global.u32 	%r884, [%rd11+192];
	xor.b32  	%r1145, %r1145, %r884;
	ld.global.u32 	%r885, [%rd11+196];
	xor.b32  	%r960, %r960, %r885;
$L__BB7_104:
	and.b32  	%r887, %r814, 1024;
	setp.eq.s32 	%p67, %r887, 0;
	@%p67 bra 	$L__BB7_106;
	ld.global.u32 	%r888, [%rd11+200];
	xor.b32  	%r964, %r964, %r888;
	ld.global.u32 	%r889, [%rd11+204];
	xor.b32  	%r1147, %r1147, %r889;
	ld.global.u32 	%r890, [%rd11+208];
	xor.b32  	%r1146, %r1146, %r890;
	ld.global.u32 	%r891, [%rd11+212];
	xor.b32  	%r1145, %r1145, %r891;
	ld.global.u32 	%r892, [%rd11+216];
	xor.b32  	%r960, %r960, %r892;
$L__BB7_106:
	and.b32  	%r894, %r814, 2048;
	setp.eq.s32 	%p68, %r894, 0;
	@%p68 bra 	$L__BB7_108;
	ld.global.u32 	%r895, [%rd11+220];
	xor.b32  	%r964, %r964, %r895;
	ld.global.u32 	%r896, [%rd11+224];
	xor.b32  	%r1147, %r1147, %r896;
	ld.global.u32 	%r897, [%rd11+228];
	xor.b32  	%r1146, %r1146, %r897;
	ld.global.u32 	%r898, [%rd11+232];
	xor.b32  	%r1145, %r1145, %r898;
	ld.global.u32 	%r899, [%rd11+236];
	xor.b32  	%r960, %r960, %r899;
$L__BB7_108:
	and.b32  	%r901, %r814, 4096;
	setp.eq.s32 	%p69, %r901, 0;
	@%p69 bra 	$L__BB7_110;
	ld.global.u32 	%r902, [%rd11+240];
	xor.b32  	%r964, %r964, %r902;
	ld.global.u32 	%r903, [%rd11+244];
	xor.b32  	%r1147, %r1147, %r903;
	ld.global.u32 	%r904, [%rd11+248];
	xor.b32  	%r1146, %r1146, %r904;
	ld.global.u32 	%r905, [%rd11+252];
	xor.b32  	%r1145, %r1145, %r905;
	ld.global.u32 	%r906, [%rd11+256];
	xor.b32  	%r960, %r960, %r906;
$L__BB7_110:
	and.b32  	%r908, %r814, 8192;
	setp.eq.s32 	%p70, %r908, 0;
	@%p70 bra 	$L__BB7_112;
	ld.global.u32 	%r909, [%rd11+260];
	xor.b32  	%r964, %r964, %r909;
	ld.global.u32 	%r910, [%rd11+264];
	xor.b32  	%r1147, %r1147, %r910;
	ld.global.u32 	%r911, [%rd11+268];
	xor.b32  	%r1146, %r1146, %r911;
	ld.global.u32 	%r912, [%rd11+272];
	xor.b32  	%r1145, %r1145, %r912;
	ld.global.u32 	%r913, [%rd11+276];
	xor.b32  	%r960, %r960, %r913;
$L__BB7_112:
	and.b32  	%r915, %r814, 16384;
	setp.eq.s32 	%p71, %r915, 0;
	@%p71 bra 	$L__BB7_114;
	ld.global.u32 	%r916, [%rd11+280];
	xor.b32  	%r964, %r964, %r916;
	ld.global.u32 	%r917, [%rd11+284];
	xor.b32  	%r1147, %r1147, %r917;
	ld.global.u32 	%r918, [%rd11+288];
	xor.b32  	%r1146, %r1146, %r918;
	ld.global.u32 	%r919, [%rd11+292];
	xor.b32  	%r1145, %r1145, %r919;
	ld.global.u32 	%r920, [%rd11+296];
	xor.b32  	%r960, %r960, %r920;
$L__BB7_114:
	and.b32  	%r922, %r814, 32768;
	setp.eq.s32 	%p72, %r922, 0;
	@%p72 bra 	$L__BB7_116;
	ld.global.u32 	%r923, [%rd11+300];
	xor.b32  	%r964, %r964, %r923;
	ld.global.u32 	%r924, [%rd11+304];
	xor.b32  	%r1147, %r1147, %r924;
	ld.global.u32 	%r925, [%rd11+308];
	xor.b32  	%r1146, %r1146, %r925;
	ld.global.u32 	%r926, [%rd11+312];
	xor.b32  	%r1145, %r1145, %r926;
	ld.global.u32 	%r927, [%rd11+316];
	xor.b32  	%r960, %r960, %r927;
$L__BB7_116:
	add.s32 	%r1143, %r1143, 16;
	setp.ne.s32 	%p73, %r1143, 32;
	@%p73 bra 	$L__BB7_84;
	mad.lo.s32 	%r928, %r1137, -31, %r370;
	add.s32 	%r1137, %r928, 1;
	setp.ne.s32 	%p74, %r1137, 5;
	@%p74 bra 	$L__BB7_83;
	st.local.u32 	[%rd4+4], %r964;
	st.local.v2.u32 	[%rd4+8], {%r1147, %r1146};
	st.local.v2.u32 	[%rd4+16], {%r1145, %r960};
$L__BB7_119:
	shr.u64 	%rd42, %rd6, 2;
	add.s32 	%r947, %r947, 1;
	setp.gt.u64 	%p75, %rd6, 3;
	@%p75 bra 	$L__BB7_7;
$L__BB7_120:
	shr.u32 	%r929, %r964, 2;
	xor.b32  	%r930, %r929, %r964;
	shl.b32 	%r931, %r960, 4;
	shl.b32 	%r932, %r930, 1;
	xor.b32  	%r933, %r932, %r931;
	xor.b32  	%r934, %r933, %r930;
	xor.b32  	%r935, %r934, %r960;
	add.s32 	%r936, %r5, %r935;
	add.s32 	%r937, %r936, 362437;
	rem.u32 	%r938, %r937, %r546;
	add.s32 	%r939, %r938, 1;
	abs.s32 	%r940, %r939;
	add.s32 	%r941, %r940, 7;
	shl.b64 	%rd38, %rd5, 2;
	add.s64 	%rd39, %rd2, %rd38;
	st.global.u32 	[%rd39], %r941;
	mov.b32 	%r942, 0;
	st.global.u32 	[%rd1], %r942;
$L__BB7_121:
	ret;

}


// ===== COMPILED SASS (sm_100) =====

	.target	sm_100

	.elftype	@"ET_EXEC"


//--------------------- .note.nv.tkinfo           --------------------------
	.section	.note.nv.tkinfo,"",@"SHT_NOTE"
	.sectionflags	@"SHF_NOTE_NV_TKINFO"
	.tkinfo
        /*0018*/ 	.word	0x00000002
        /*0030*/ 	.string	""
        /*0030*/ 	.string	"ptxas"
        /*0030*/ 	.string	"Cuda compilation tools, release 13.0, V13.0.88"
        /*0030*/ 	.string	"Build cuda_13.0.r13.0/compiler.36424714_0"
        /*0030*/ 	.string	"-arch sm_100 -m 64 "



//--------------------- .note.nv.cuinfo           --------------------------
	.section	.note.nv.cuinfo,"",@"SHT_NOTE"
	.sectionflags	@"SHF_NOTE_NV_CUINFO"
        /*0018*/ 	.short	0x0002
        /*001a*/ 	.short	0x0064
        /*001c*/ 	.short	0x0082
	.zero		2


//--------------------- .nv.info                  --------------------------
	.section	.nv.info,"",@"SHT_CUDA_INFO"
	.align	4


	//----- nvinfo : EIATTR_REGCOUNT
	.align		4
        /*0000*/ 	.byte	0x04, 0x2f
        /*0002*/ 	.short	(.L_33 - .L_32)
	.align		4
.L_32:
        /*0004*/ 	.word	index@(_Z20kernelGenerarTableroPiiiiiii)
        /*0008*/ 	.word	0x00000020


	//----- nvinfo : EIATTR_FRAME_SIZE
	.align		4
.L_33:
        /*000c*/ 	.byte	0x04, 0x11
        /*000e*/ 	.short	(.L_35 - .L_34)
	.align		4
.L_34:
        /*0010*/ 	.word	index@(_Z20kernelGenerarTableroPiiiiiii)
        /*0014*/ 	.word	0x00000040


	//----- nvinfo : EIATTR_REGCOUNT
	.align		4
.L_35:
        /*0018*/ 	.byte	0x04, 0x2f
        /*001a*/ 	.short	(.L_37 - .L_36)
	.align		4
.L_36:
        /*001c*/ 	.word	index@(_Z11kernelBombaPiiii)
        /*0020*/ 	.word	0x00000019


	//----- nvinfo : EIATTR_FRAME_SIZE
	.align		4
.L_37:
        /*0024*/ 	.byte	0x04, 0x11
        /*0026*/ 	.short	(.L_39 - .L_38)
	.align		4
.L_38:
        /*0028*/ 	.word	index@(_Z11kernelBombaPiiii)
        /*002c*/ 	.word	0x00000000


	//----- nvinfo : EIATTR_REGCOUNT
	.align		4
.L_39:
        /*0030*/ 	.byte	0x04, 0x2f
        /*0032*/ 	.short	(.L_41 - .L_40)
	.align		4
.L_40:
        /*0034*/ 	.word	index@(_Z9kernelTNTPiiii)
        /*0038*/ 	.word	0x00000011


	//----- nvinfo : EIATTR_FRAME_SIZE
	.align		4
.L_41:
        /*003c*/ 	.byte	0x04, 0x11
        /*003e*/ 	.short	(.L_43 - .L_42)
	.align		4
.L_42:
        /*0040*/ 	.word	index@(_Z9kernelTNTPiiii)
        /*0044*/ 	.word	0x00000000


	//----- nvinfo : EIATTR_REGCOUNT
	.align		4
.L_43:
        /*0048*/ 	.byte	0x04, 0x2f
        /*004a*/ 	.short	(.L_45 - .L_44)
	.align		4
.L_44:
        /*004c*/ 	.word	index@(_Z18kernelRompeCabezasPiiiii)
        /*0050*/ 	.word	0x0000000e


	//----- nvinfo : EIATTR_FRAME_SIZE
	.align		4
.L_45:
        /*0054*/ 	.byte	0x04, 0x11
        /*0056*/ 	.short	(.L_47 - .L_46)
	.align		4
.L_46:
        /*0058*/ 	.word	index@(_Z18kernelRompeCabezasPiiiii)
        /*005c*/ 	.word	0x00000000


	//----- nvinfo : EIATTR_REGCOUNT
	.align		4
.L_47:
        /*0060*/ 	.byte	0x04, 0x2f
        /*0062*/ 	.short	(.L_49 - .L_48)
	.align		4
.L_48:
        /*0064*/ 	.word	index@(_Z26kernelReemplazarPosicionesPiiiiiS_)
        /*0068*/ 	.word	0x0000001f


	//----- nvinfo : EIATTR_FRAME_SIZE
	.align		4
.L_49:
        /*006c*/ 	.byte	0x04, 0x11
        /*006e*/ 	.short	(.L_51 - .L_50)
	.align		4
.L_50:
        /*0070*/ 	.word	index@(_Z26kernelReemplazarPosicionesPiiiiiS_)
        /*0074*/ 	.word	0x00000090


	//----- nvinfo : EIATTR_REGCOUNT
	.align		4
.L_51:
        /*0078*/ 	.byte	0x04, 0x2f
        /*007a*/ 	.short	(.L_53 - .L_52)
	.align		4
.L_52:
        /*007c*/ 	.word	index@(_Z22kernelEncontrarCaminosPiiiS_iPbi)
        /*0080*/ 	.word	0x0000002c


	//----- nvinfo : EIATTR_FRAME_SIZE
	.align		4
.L_53:
        /*0084*/ 	.byte	0x04, 0x11
        /*0086*/ 	.short	(.L_55 - .L_54)
	.align		4
.L_54:
        /*0088*/ 	.word	index@(_Z22kernelEncontrarCaminosPiiiS_iPbi)
        /*008c*/ 	.word	0x00000010


	//----- nvinfo : EIATTR_REGCOUNT
	.align		4
.L_55:
        /*0090*/ 	.byte	0x04, 0x2f
        /*0092*/ 	.short	(.L_57 - .L_56)
	.align		4
.L_56:
        /*0094*/ 	.word	index@(_Z20kernelEncontrarBombaPiiiiS_S_)
        /*0098*/ 	.word	0x00000015


	//----- nvinfo : EIATTR_FRAME_SIZE
	.align		4
.L_57:
        /*009c*/ 	.byte	0x04, 0x11
        /*009e*/ 	.short	(.L_59 - .L_58)
	.align		4
.L_58:
        /*00a0*/ 	.word	index@(_Z20kernelEncontrarBombaPiiiiS_S_)
        /*00a4*/ 	.word	0x00000000


	//----- nvinfo : EIATTR_REGCOUNT
	.align		4
.L_59:
        /*00a8*/ 	.byte	0x04, 0x2f
        /*00aa*/ 	.short	(.L_61 - .L_60)
	.align		4
.L_60:
        /*00ac*/ 	.word	index@(_Z30kernelEncontrarRompecabezasTNTPiiiiS_ii)
        /*00b0*/ 	.word	0x0000001f


	//----- nvinfo : EIATTR_FRAME_SIZE
	.align		4
.L_61:
        /*00b4*/ 	.byte	0x04, 0x11
        /*00b6*/ 	.short	(.L_63 - .L_62)
	.align		4
.L_62:
        /*00b8*/ 	.word	index@(_Z30kernelEncontrarRompecabezasTNTPiiiiS_ii)
        /*00bc*/ 	.word	0x00000038


	//----- nvinfo : EIATTR_MIN_STACK_SIZE
	.align		4
.L_63:
        /*00c0*/ 	.byte	0x04, 0x12
        /*00c2*/ 	.short	(.L_65 - .L_64)
	.align		4
.L_64:
        /*00c4*/ 	.word	index@(_Z30kernelEncontrarRompecabezasTNTPiiiiS_ii)
        /*00c8*/ 	.word	0x00000038


	//----- nvinfo : EIATTR_MIN_STACK_SIZE
	.align		4
.L_65:
        /*00cc*/ 	.byte	0x04, 0x12
        /*00ce*/ 	.short	(.L_67 - .L_66)
	.align		4
.L_66:
        /*00d0*/ 	.word	index@(_Z20kernelEncontrarBombaPiiiiS_S_)
        /*00d4*/ 	.word	0x00000000


	//----- nvinfo : EIATTR_MIN_STACK_SIZE
	.align		4
.L_67:
        /*00d8*/ 	.byte	0x04, 0x12
        /*00da*/ 	.short	(.L_69 - .L_68)
	.align		4
.L_68:
        /*00dc*/ 	.word	index@(_Z22kernelEncontrarCaminosPiiiS_iPbi)
        /*00e0*/ 	.word	0x00000010


	//----- nvinfo : EIATTR_MIN_STACK_SIZE
	.align		4
.L_69:
        /*00e4*/ 	.byte	0x04, 0x12
        /*00e6*/ 	.short	(.L_71 - .L_70)
	.align		4
.L_70:
        /*00e8*/ 	.word	index@(_Z26kernelReemplazarPosicionesPiiiiiS_)
        /*00ec*/ 	.word	0x00000090


	//----- nvinfo : EIATTR_MIN_STACK_SIZE
	.align		4
.L_71:
        /*00f0*/ 	.byte	0x04, 0x12
        /*00f2*/ 	.short	(.L_73 - .L_72)
	.align		4
.L_72:
        /*00f4*/ 	.word	index@(_Z18kernelRompeCabezasPiiiii)
        /*00f8*/ 	.word	0x00000000


	//----- nvinfo : EIATTR_MIN_STACK_SIZE
	.align		4
.L_73:
        /*00fc*/ 	.byte	0x04, 0x12
        /*00fe*/ 	.short	(.L_75 - .L_74)
	.align		4
.L_74:
        /*0100*/ 	.word	index@(_Z9kernelTNTPiiii)
        /*0104*/ 	.word	0x00000000


	//----- nvinfo : EIATTR_MIN_STACK_SIZE
	.align		4
.L_75:
        /*0108*/ 	.byte	0x04, 0x12
        /*010a*/ 	.short	(.L_77 - .L_76)
	.align		4
.L_76:
        /*010c*/ 	.word	index@(_Z11kernelBombaPiiii)
        /*0110*/ 	.word	0x00000000


	//----- nvinfo : EIATTR_MIN_STACK_SIZE
	.align		4
.L_77:
        /*0114*/ 	.byte	0x04, 0x12
        /*0116*/ 	.short	(.L_79 - .L_78)
	.align		4
.L_78:
        /*0118*/ 	.word	index@(_Z20kernelGenerarTableroPiiiiiii)
        /*011c*/ 	.word	0x00000040
.L_79:


//--------------------- .nv.compat                --------------------------
	.section	.nv.compat,"",@"SHT_CUDA_COMPAT_INFO"
	.align	4
        /*0000*/ 	.byte	0x02, 0x09, 0x00, 0x00, 0x02, 0x02, 0x01, 0x00, 0x02, 0x05, 0x05, 0x00, 0x03, 0x07, 0x01, 0x01
        /*0010*/ 	.byte	0x02, 0x03, 0x00, 0x00, 0x02, 0x06, 0x01, 0x00, 0x04, 0x0b, 0x08, 0x00, 0x09, 0x00, 0x00, 0x00
        /*0020*/ 	.byte	0x00, 0x00, 0x00, 0x00


//--------------------- .nv.info._Z30kernelEncontrarRompecabezasTNTPiiiiS_ii --------------------------
	.section	.nv.info._Z30kernelEncontrarRompecabezasTNTPiiiiS_ii,"",@"SHT_CUDA_INFO"
	.sectionflags	@""
	.align	4


	//----- nvinfo : EIATTR_CUDA_API_VERSION
	.align		4
        /*0000*/ 	.byte	0x04, 0x37
        /*0002*/ 	.short	(.L_81 - .L_80)
.L_80:
        /*0004*/ 	.word	0x00000082


	//----- nvinfo : EIATTR_KPARAM_INFO
	.align		4
.L_81:
        /*0008*/ 	.byte	0x04, 0x17
        /*000a*/ 	.short	(.L_83 - .L_82)
.L_82:
        /*000c*/ 	.word	0x00000000
        /*0010*/ 	.short	0x0006
        /*0012*/ 	.short	0x0024
        /*0014*/ 	.byte	0x00, 0xf0, 0x11, 0x00


	//----- nvinfo : EIATTR_KPARAM_INFO
	.align		4
.L_83:
        /*0018*/ 	.byte	0x04, 0x17
        /*001a*/ 	.short	(.L_85 - .L_84)
.L_84:
        /*001c*/ 	.word	0x00000000
        /*0020*/ 	.short	0x0005
        /*0022*/ 	.short	0x0020
        /*0024*/ 	.byte	0x00, 0xf0, 0x11, 0x00


	//----- nvinfo : EIATTR_KPARAM_INFO
	.align		4
.L_85:
        /*0028*/ 	.byte	0x04, 0x17
        /*002a*/ 	.short	(.L_87 - .L_86)
.L_86:
        /*002c*/ 	.word	0x00000000
        /*0030*/ 	.short	0x0004
        /*0032*/ 	.short	0x0018
        /*0034*/ 	.byte	0x00, 0xf5, 0x21, 0x00


	//----- nvinfo : EIATTR_KPARAM_INFO
	.align		4
.L_87:
        /*0038*/ 	.byte	0x04, 0x17
        /*003a*/ 	.short	(.L_89 - .L_88)
.L_88:
        /*003c*/ 	.word	0x00000000
        /*0040*/ 	.short	0x0003
        /*0042*/ 	.short	0x0010
        /*0044*/ 	.byte	0x00, 0xf0, 0x11, 0x00


	//----- nvinfo : EIATTR_KPARAM_INFO
	.align		4
.L_89:
        /*0048*/ 	.byte	0x04, 0x17
        /*004a*/ 	.short	(.L_91 - .L_90)
.L_90:
        /*004c*/ 	.word	0x00000000
        /*0050*/ 	.short	0x0002
        /*0052*/ 	.short	0x000c
        /*0054*/ 	.byte	0x00, 0xf0, 0x11, 0x00


	//----- nvinfo : EIATTR_KPARAM_INFO
	.align		4
.L_91:
        /*0058*/ 	.byte	0x04, 0x17
        /*005a*/ 	.short	(.L_93 - .L_92)
.L_92:
        /*005c*/ 	.word	0x00000000
        /*0060*/ 	.short	0x0001
        /*0062*/ 	.short	0x0008
        /*0064*/ 	.byte	0x00, 0xf0, 0x11, 0x00


	//----- nvinfo : EIATTR_KPARAM_INFO
	.align		4
.L_93:
        /*0068*/ 	.byte	0x04, 0x17
        /*006a*/ 	.short	(.L_95 - .L_94)
.L_94:
        /*006c*/ 	.word	0x00000000
        /*0070*/ 	.short	0x0000
        /*0072*/ 	.short	0x0000
        /*0074*/ 	.byte	0x00, 0xf5, 0x21, 0x00


	//----- nvinfo : EIATTR_SPARSE_MMA_MASK
	.align		4
.L_95:
        /*0078*/ 	.byte	0x03, 0x50
        /*007a*/ 	.short	0x0000


	//----- nvinfo : EIATTR_MAXREG_COUNT
	.align		4
        /*007c*/ 	.byte	0x03, 0x1b
        /*007e*/ 	.short	0x00ff


	//----- nvinfo : EIATTR_NUM_BARRIERS
	.align		4
        /*0080*/ 	.byte	0x02, 0x4c
        /*0082*/ 	.byte	0x01
	.zero		1


	//----- nvinfo : EIATTR_EXTERNS
	.align		4
        /*0084*/ 	.byte	0x04, 0x0f
        /*0086*/ 	.short	(.L_97 - .L_96)


	//   ....[0]....
	.align		4
.L_96:
        /*0088*/ 	.word	index@(vprintf)


	//----- nvinfo : EIATTR_MERCURY_ISA_VERSION
	.align		4
.L_97:
        /*008c*/ 	.byte	0x03, 0x5f
        /*008e*/ 	.short	0x0101


	//----- nvinfo : EIATTR_INT_WARP_WIDE_INSTR_OFFSETS
	.align		4
        /*0090*/ 	.byte	0x04, 0x31
        /*0092*/ 	.short	(.L_99 - .L_98)


	//   ....[0]....
.L_98:
        /*0094*/ 	.word	0x00000330


	//----- nvinfo : EIATTR_VRC_CTA_INIT_COUNT
	.align		4
.L_99:
        /*0098*/ 	.byte	0x02, 0x4a
	.zero		1
	.zero		1


	//----- nvinfo : EIATTR_SYSCALL_OFFSETS
	.align		4
        /*009c*/ 	.byte	0x04, 0x46
        /*009e*/ 	.short	(.L_101 - .L_100)


	//   ....[0]....
.L_100:
        /*00a0*/ 	.word	0x000001f0


	//   ....[1]....
        /*00a4*/ 	.word	0x00000300


	//   ....[2]....
        /*00a8*/ 	.word	0x00000450


	//----- nvinfo : EIATTR_EXIT_INSTR_OFFSETS
	.align		4
.L_101:
        /*00ac*/ 	.byte	0x04, 0x1c
        /*00ae*/ 	.short	(.L_103 - .L_102)


	//   ....[0]....
.L_102:
        /*00b0*/ 	.word	0x00000500


	//   ....[1]....
        /*00b4*/ 	.word	0x00000530


	//   ....[2]....
        /*00b8*/ 	.word	0x00002f20


	//----- nvinfo : EIATTR_CRS_STACK_SIZE
	.align		4
.L_103:
        /*00bc*/ 	.byte	0x04, 0x1e
        /*00be*/ 	.short	(.L_105 - .L_104)
.L_104:
        /*00c0*/ 	.word	0x00000000


	//----- nvinfo : EIATTR_CBANK_PARAM_SIZE
	.align		4
.L_105:
        /*00c4*/ 	.byte	0x03, 0x19
        /*00c6*/ 	.short	0x0028


	//----- nvinfo : EIATTR_PARAM_CBANK
	.align		4
        /*00c8*/ 	.byte	0x04, 0x0a
        /*00ca*/ 	.short	(.L_107 - .L_106)
	.align		4
.L_106:
        /*00cc*/ 	.word	index@(.nv.constant0._Z30kernelEncontrarRompecabezasTNTPiiiiS_ii)
        /*00d0*/ 	.short	0x0380
        /*00d2*/ 	.short	0x0028


	//----- nvinfo : EIATTR_SW_WAR
	.align		4
.L_107:
        /*00d4*/ 	.byte	0x04, 0x36
        /*00d6*/ 	.short	(.L_109 - .L_108)
.L_108:
        /*00d8*/ 	.word	0x00000008
.L_109:


//--------------------- .nv.info._Z20kernelEncontrarBombaPiiiiS_S_ --------------------------
	.section	.nv.info._Z20kernelEncontrarBombaPiiiiS_S_,"",@"SHT_CUDA_INFO"
	.sectionflags	@""
	.align	4


	//----- nvinfo : EIATTR_CUDA_API_VERSION
	.align		4
        /*0000*/ 	.byte	0x04, 0x37
        /*0002*/ 	.short	(.L_111 - .L_110)
.L_110:
        /*0004*/ 	.word	0x00000082


	//----- nvinfo : EIATTR_KPARAM_INFO
	.align		4
.L_111:
        /*0008*/ 	.byte	0x04, 0x17
        /*000a*/ 	.short	(.L_113 - .L_112)
.L_112:
        /*000c*/ 	.word	0x00000000
        /*0010*/ 	.short	0x0005
        /*0012*/ 	.short	0x0020
        /*0014*/ 	.byte	0x00, 0xf5, 0x21, 0x00


	//----- nvinfo : EIATTR_KPARAM_INFO
	.align		4
.L_113:
        /*0018*/ 	.byte	0x04, 0x17
        /*001a*/ 	.short	(.L_115 - .L_114)
.L_114:
        /*001c*/ 	.word	0x00000000
        /*0020*/ 	.short	0x0004
        /*0022*/ 	.short	0x0018
        /*0024*/ 	.byte	0x00, 0xf5, 0x21, 0x00


	//----- nvinfo : EIATTR_KPARAM_INFO
	.align		4
.L_115:
        /*0028*/ 	.byte	0x04, 0x17
        /*002a*/ 	.short	(.L_117 - .L_116)
.L_116:
        /*002c*/ 	.word	0x00000000
        /*0030*/ 	.short	0x0003
        /*0032*/ 	.short	0x0010
        /*0034*/ 	.byte	0x00, 0xf0, 0x11, 0x00


	//----- nvinfo : EIATTR_KPARAM_INFO
	.align		4
.L_117:
        /*0038*/ 	.byte	0x04, 0x17
        /*003a*/ 	.short	(.L_119 - .L_118)
.L_118:
        /*003c*/ 	.word	0x00000000
        /*0040*/ 	.short	0x0002
        /*0042*/ 	.short	0x000c
        /*0044*/ 	.byte	0x00, 0xf0, 0x11, 0x00


	//----- nvinfo : EIATTR_KPARAM_INFO
	.align		4
.L_119:
        /*0048*/ 	.byte	0x04, 0x17
        /*004a*/ 	.short	(.L_121 - .L_120)
.L_120:
        /*004c*/ 	.word	0x00000000
        /*0050*/ 	.short	0x0001
        /*0052*/ 	.short	0x0008
        /*0054*/ 	.byte	0x00, 0xf0, 0x11, 0x00


	//----- nvinfo : EIATTR_KPARAM_INFO
	.align		4
.L_121:
        /*0058*/ 	.byte	0x04, 0x17
        /*005a*/ 	.short	(.L_123 - .L_122)
.L_122:
        /*005c*/ 	.word	0x00000000
        /*0060*/ 	.short	0x0000
        /*0062*/ 	.short	0x0000
        /*0064*/ 	.byte	0x00, 0xf5, 0x21, 0x00


	//----- nvinfo : EIATTR_SPARSE_MMA_MASK
	.align		4
.L_123:
        /*0068*/ 	.byte	0x03, 0x50
        /*006a*/ 	.short	0x0000


	//----- nvinfo : EIATTR_MAXREG_COUNT
	.align		4
        /*006c*/ 	.byte	0x03, 0x1b
        /*006e*/ 	.short	0x00ff


	//----- nvinfo : EIATTR_NUM_BARRIERS
	.align		4
        /*0070*/ 	.byte	0x02, 0x4c
        /*0072*/ 	.byte	0x01
	.zero		1


	//----- nvinfo : EIATTR_MERCURY_ISA_VERSION
	.align		4
        /*0074*/ 	.byte	0x03, 0x5f
        /*0076*/ 	.short	0x0101


	//----- nvinfo : EIATTR_INT_WARP_WIDE_INSTR_OFFSETS
	.align		4
        /*0078*/ 	.byte	0x04, 0x31
        /*007a*/ 	.short	(.L_125 - .L_124)


	//   ....[0]....
.L_124:
        /*007c*/ 	.word	0x00000520


	//   ....[1]....
        /*0080*/ 	.word	0x00000630


	//----- nvinfo : EIATTR_VRC_CTA_INIT_COUNT
	.align		4
.L_125:
        /*0084*/ 	.byte	0x02, 0x4a
	.zero		1
	.zero		1


	//----- nvinfo : EIATTR_EXIT_INSTR_OFFSETS
	.align		4
        /*0088*/ 	.byte	0x04, 0x1c
        /*008a*/ 	.short	(.L_127 - .L_126)


	//   ....[0]....
.L_126:
        /*008c*/ 	.word	0x000006f0


	//   ....[1]....
        /*0090*/ 	.word	0x00000750


	//   ....[2]....
        /*0094*/ 	.word	0x00000790


	//----- nvinfo : EIATTR_CRS_STACK_SIZE
	.align		4
.L_127:
        /*0098*/ 	.byte	0x04, 0x1e
        /*009a*/ 	.short	(.L_129 - .L_128)
.L_128:
        /*009c*/ 	.word	0x00000000


	//----- nvinfo : EIATTR_CBANK_PARAM_SIZE
	.align		4
.L_129:
        /*00a0*/ 	.byte	0x03, 0x19
        /*00a2*/ 	.short	0x0028


	//----- nvinfo : EIATTR_PARAM_CBANK
	.align		4
        /*00a4*/ 	.byte	0x04, 0x0a
        /*00a6*/ 	.short	(.L_131 - .L_130)
	.align		4
.L_130:
        /*00a8*/ 	.word	index@(.nv.constant0._Z20kernelEncontrarBombaPiiiiS_S_)
        /*00ac*/ 	.short	0x0380
        /*00ae*/ 	.short	0x0028


	//----- nvinfo : EIATTR_SW_WAR
	.align		4
.L_131:
        /*00b0*/ 	.byte	0x04, 0x36
        /*00b2*/ 	.short	(.L_133 - .L_132)
.L_132:
        /*00b4*/ 	.word	0x00000008
.L_133:


//--------------------- .nv.info._Z22kernelEncontrarCaminosPiiiS_iPbi --------------------------
	.section	.nv.info._Z22kernelEncontrarCaminosPiiiS_iPbi,"",@"SHT_CUDA_INFO"
	.sectionflags	@""
	.align	4


	//----- nvinfo : EIATTR_CUDA_API_VERSION
	.align		4
        /*0000*/ 	.byte	0x04, 0x37
        /*0002*/ 	.short	(.L_135 - .L_134)
.L_134:
        /*0004*/ 	.word	0x00000082


	//----- nvinfo : EIATTR_KPARAM_INFO
	.align		4
.L_135:
        /*0008*/ 	.byte	0x04, 0x17
        /*000a*/ 	.short	(.L_137 - .L_136)
.L_136:
        /*000c*/ 	.word	0x00000000
        /*0010*/ 	.short	0x0006
        /*0012*/ 	.short	0x0028
        /*0014*/ 	.byte	0x00, 0xf0, 0x11, 0x00


	//----- nvinfo : EIATTR_KPARAM_INFO
	.align		4
.L_137:
        /*0018*/ 	.byte	0x04, 0x17
        /*001a*/ 	.short	(.L_139 - .L_138)
.L_138:
        /*001c*/ 	.word	0x00000000
        /*0020*/ 	.short	0x0005
        /*0022*/ 	.short	0x0020
        /*0024*/ 	.byte	0x00, 0xf5, 0x21, 0x00


	//----- nvinfo : EIATTR_KPARAM_INFO
	.align		4
.L_139:
        /*0028*/ 	.byte	0x04, 0x17
        /*002a*/ 	.short	(.L_141 - .L_140)
.L_140:
        /*002c*/ 	.word	0x00000000
        /*0030*/ 	.short	0x0004
        /*0032*/ 	.short	0x0018
        /*0034*/ 	.byte	0x00, 0xf0, 0x11, 0x00


	//----- nvinfo : EIATTR_KPARAM_INFO
	.align		4
.L_141:
        /*0038*/ 	.byte	0x04, 0x17
        /*003a*/ 	.short	(.L_143 - .L_142)
.L_142:
        /*003c*/ 	.word	0x00000000
        /*0040*/ 	.short	0x0003
        /*0042*/ 	.short	0x0010
        /*0044*/ 	.byte	0x00, 0xf5, 0x21, 0x00


	//----- nvinfo : EIATTR_KPARAM_INFO
	.align		4
.L_143:
        /*0048*/ 	.byte	0x04, 0x17
        /*004a*/ 	.short	(.L_145 - .L_144)
.L_144:
        /*004c*/ 	.word	0x00000000
        /*0050*/ 	.short	0x0002
        /*0052*/ 	.short	0x000c
        /*0054*/ 	.byte	0x00, 0xf0, 0x11, 0x00


	//----- nvinfo : EIATTR_KPARAM_INFO
	.align		4
.L_145:
        /*0058*/ 	.byte	0x04, 0x17
        /*005a*/ 	.short	(.L_147 - .L_146)
.L_146:
        /*005c*/ 	.word	0x00000000
        /*0060*/ 	.short	0x0001
        /*0062*/ 	.short	0x0008
        /*0064*/ 	.byte	0x00, 0xf0, 0x11, 0x00


	//----- nvinfo : EIATTR_KPARAM_INFO
	.align		4
.L_147:
        /*0068*/ 	.byte	0x04, 0x17
        /*006a*/ 	.short	(.L_149 - .L_148)
.L_148:
        /*006c*/ 	.word	0x00000000
        /*0070*/ 	.short	0x0000
        /*0072*/ 	.short	0x0000
        /*0074*/ 	.byte	0x00, 0xf5, 0x21, 0x00


	//----- nvinfo : EIATTR_SPARSE_MMA_MASK
	.align		4
.L_149:
        /*0078*/ 	.byte	0x03, 0x50
        /*007a*/ 	.short	0x0000


	//----- nvinfo : EIATTR_MAXREG_COUNT
	.align		4
        /*007c*/ 	.byte	0x03, 0x1b
        /*007e*/ 	.short	0x00ff


	//----- nvinfo : EIATTR_NUM_BARRIERS
	.align		4
        /*0080*/ 	.byte	0x02, 0x4c
        /*0082*/ 	.byte	0x01
	.zero		1


	//----- nvinfo : EIATTR_EXTERNS
	.align		4
        /*0084*/ 	.byte	0x04, 0x0f
        /*0086*/ 	.short	(.L_151 - .L_150)


	//   ....[0]....
	.align		4
.L_150:
        /*0088*/ 	.word	index@(vprintf)


	//----- nvinfo : EIATTR_MERCURY_ISA_VERSION
	.align		4
.L_151:
        /*008c*/ 	.byte	0x03, 0x5f
        /*008e*/ 	.short	0x0101


	//----- nvinfo : EIATTR_INT_WARP_WIDE_INSTR_OFFSETS
	.align		4
        /*0090*/ 	.byte	0x04, 0x31
        /*0092*/ 	.short	(.L_153 - .L_152)


	//   ....[0]....
.L_152:
        /*0094*/ 	.word	0x00001f50


	//----- nvinfo : EIATTR_VRC_CTA_INIT_COUNT
	.align		4
.L_153:
        /*0098*/ 	.byte	0x02, 0x4a
	.zero		1
	.zero		1


	//----- nvinfo : EIATTR_SYSCALL_OFFSETS
	.align		4
        /*009c*/ 	.byte	0x04, 0x46
        /*009e*/ 	.short	(.L_155 - .L_154)


	//   ....[0]....
.L_154:
        /*00a0*/ 	.word	0x000006f0


	//   ....[1]....
        /*00a4*/ 	.word	0x00000790


	//   ....[2]....
        /*00a8*/ 	.word	0x000008d0


	//   ....[3]....
        /*00ac*/ 	.word	0x00000f00


	//   ....[4]....
        /*00b0*/ 	.word	0x00000fb0


	//   ....[5]....
        /*00b4*/ 	.word	0x000011a0


	//   ....[6]....
        /*00b8*/ 	.word	0x000012f0


	//   ....[7]....
        /*00bc*/ 	.word	0x000014a0


	//   ....[8]....
        /*00c0*/ 	.word	0x00001650


	//   ....[9]....
        /*00c4*/ 	.word	0x00001790


	//   ....[10]....
        /*00c8*/ 	.word	0x000018f0


	//   ....[11]....
        /*00cc*/ 	.word	0x00001ad0


	//   ....[12]....
        /*00d0*/ 	.word	0x00001cf0


	//   ....[13]....
        /*00d4*/ 	.word	0x00001e20


	//   ....[14]....
        /*00d8*/ 	.word	0x00001ec0


	//   ....[15]....
        /*00dc*/ 	.word	0x00002040


	//   ....[16]....
        /*00e0*/ 	.word	0x000021a0


	//   ....[17]....
        /*00e4*/ 	.word	0x00002250


	//   ....[18]....
        /*00e8*/ 	.word	0x00002330


	//----- nvinfo : EIATTR_EXIT_INSTR_OFFSETS
	.align		4
.L_155:
        /*00ec*/ 	.byte	0x04, 0x1c
        /*00ee*/ 	.short	(.L_157 - .L_156)


	//   ....[0]....
.L_156:
        /*00f0*/ 	.word	0x000023b0


	//----- nvinfo : EIATTR_CRS_STACK_SIZE
	.align		4
.L_157:
        /*00f4*/ 	.byte	0x04, 0x1e
        /*00f6*/ 	.short	(.L_159 - .L_158)
.L_158:
        /*00f8*/ 	.word	0x00000000


	//----- nvinfo : EIATTR_CBANK_PARAM_SIZE
	.align		4
.L_159:
        /*00fc*/ 	.byte	0x03, 0x19
        /*00fe*/ 	.short	0x002c


	//----- nvinfo : EIATTR_PARAM_CBANK
	.align		4
        /*0100*/ 	.byte	0x04, 0x0a
        /*0102*/ 	.short	(.L_161 - .L_160)
	.align		4
.L_160:
        /*0104*/ 	.word	index@(.nv.constant0._Z22kernelEncontrarCaminosPiiiS_iPbi)
        /*0108*/ 	.short	0x0380
        /*010a*/ 	.short	0x002c


	//----- nvinfo : EIATTR_SW_WAR
	.align		4
.L_161:
        /*010c*/ 	.byte	0x04, 0x36
        /*010e*/ 	.short	(.L_163 - .L_162)
.L_162:
        /*0110*/ 	.word	0x00000008
.L_163:


//--------------------- .nv.info._Z26kernelReemplazarPosicionesPiiiiiS_ --------------------------
	.section	.nv.info._Z26kernelReemplazarPosicionesPiiiiiS_,"",@"SHT_CUDA_INFO"
	.sectionflags	@""
	.align	4


	//----- nvinfo : EIATTR_CUDA_API_VERSION
	.align		4
        /*0000*/ 	.byte	0x04, 0x37
        /*0002*/ 	.short	(.L_165 - .L_164)
.L_164:
        /*0004*/ 	.word	0x00000082


	//----- nvinfo : EIATTR_KPARAM_INFO
	.align		4
.L_165:
        /*0008*/ 	.byte	0x04, 0x17
        /*000a*/ 	.short	(.L_167 - .L_166)
.L_166:
        /*000c*/ 	.word	0x00000000
        /*0010*/ 	.short	0x0005
        /*0012*/ 	.short	0x0018
        /*0014*/ 	.byte	0x00, 0xf5, 0x21, 0x00


	//----- nvinfo : EIATTR_KPARAM_INFO
	.align		4
.L_167:
        /*0018*/ 	.byte	0x04, 0x17
        /*001a*/ 	.short	(.L_169 - .L_168)
.L_168:
        /*001c*/ 	.word	0x00000000
        /*0020*/ 	.short	0x0004
        /*0022*/ 	.short	0x0014
        /*0024*/ 	.byte	0x00, 0xf0, 0x11, 0x00


	//----- nvinfo : EIATTR_KPARAM_INFO
	.align		4
.L_169:
        /*0028*/ 	.byte	0x04, 0x17
        /*002a*/ 	.short	(.L_171 - .L_170)
.L_170:
        /*002c*/ 	.word	0x00000000
        /*0030*/ 	.short	0x0003
        /*0032*/ 	.short	0x0010
        /*0034*/ 	.byte	0x00, 0xf0, 0x11, 0x00


	//----- nvinfo : EIATTR_KPARAM_INFO
	.align		4
.L_171:
        /*0038*/ 	.byte	0x04, 0x17
        /*003a*/ 	.short	(.L_173 - .L_172)
.L_172:
        /*003c*/ 	.word	0x00000000
        /*0040*/ 	.short	0x0002
        /*0042*/ 	.short	0x000c
        /*0044*/ 	.byte	0x00, 0xf0, 0x11, 0x00


	//----- nvinfo : EIATTR_KPARAM_INFO
	.align		4
.L_173:
        /*0048*/ 	.byte	0x04, 0x17
        /*004a*/ 	.short	(.L_175 - .L_174)
.L_174:
        /*004c*/ 	.word	0x00000000
        /*0050*/ 	.short	0x0001
        /*0052*/ 	.short	0x0008
        /*0054*/ 	.byte	0x00, 0xf0, 0x11, 0x00


	//----- nvinfo : EIATTR_KPARAM_INFO
	.align		4
.L_175:
        /*0058*/ 	.byte	0x04, 0x17
        /*005a*/ 	.short	(.L_177 - .L_176)
.L_176:
        /*005c*/ 	.word	0x00000000
        /*0060*/ 	.short	0x0000
        /*0062*/ 	.short	0x0000
        /*0064*/ 	.byte	0x00, 0xf5, 0x21, 0x00


	//----- nvinfo : EIATTR_SPARSE_MMA_MASK
	.align		4
.L_177:
        /*0068*/ 	.byte	0x03, 0x50
        /*006a*/ 	.short	0x0000


	//----- nvinfo : EIATTR_MAXREG_COUNT
	.align		4
        /*006c*/ 	.byte	0x03, 0x1b
        /*006e*/ 	.short	0x00ff


	//----- nvinfo : EIATTR_NUM_BARRIERS
	.align		4
        /*0070*/ 	.byte	0x02, 0x4c
        /*0072*/ 	.byte	0x01
	.zero		1


	//----- nvinfo : EIATTR_MERCURY_ISA_VERSION
	.align		4
        /*0074*/ 	.byte	0x03, 0x5f
        /*0076*/ 	.short	0x0101


	//----- nvinfo : EIATTR_INT_WARP_WIDE_INSTR_OFFSETS
	.align		4
        /*0078*/ 	.byte	0x04, 0x31
        /*007a*/ 	.short	(.L_179 - .L_178)


	//   ....[0]....
.L_178:
        /*007c*/ 	.word	0x00000940


	//   ....[1]....
        /*0080*/ 	.word	0x00003070


	//   ....[2]....
        /*0084*/ 	.word	0x00005980


	//   ....[3]....
        /*0088*/ 	.word	0x00005d60


	//   ....[4]....
        /*008c*/ 	.word	0x00008440


	//----- nvinfo : EIATTR_VRC_CTA_INIT_COUNT
	.align		4
.L_179:
        /*0090*/ 	.byte	0x02, 0x4a
	.zero		1
	.zero		1


	//----- nvinfo : EIATTR_EXIT_INSTR_OFFSETS
	.align		4
        /*0094*/ 	.byte	0x04, 0x1c
        /*0096*/ 	.short	(.L_181 - .L_180)


	//   ....[0]....
.L_180:
        /*0098*/ 	.word	0x00000650


	//   ....[1]....
        /*009c*/ 	.word	0x00005c70


	//   ....[2]....
        /*00a0*/ 	.word	0x00005ca0


	//   ....[3]....
        /*00a4*/ 	.word	0x00005de0


	//   ....[4]....
        /*00a8*/ 	.word	0x00005df0


	//   ....[5]....
        /*00ac*/ 	.word	0x000086a0


	//----- nvinfo : EIATTR_CRS_STACK_SIZE
	.align		4
.L_181:
        /*00b0*/ 	.byte	0x04, 0x1e
        /*00b2*/ 	.short	(.L_183 - .L_182)
.L_182:
        /*00b4*/ 	.word	0x00000000


	//----- nvinfo : EIATTR_CBANK_PARAM_SIZE
	.align		4
.L_183:
        /*00b8*/ 	.byte	0x03, 0x19
        /*00ba*/ 	.short	0x0020


	//----- nvinfo : EIATTR_PARAM_CBANK
	.align		4
        /*00bc*/ 	.byte	0x04, 0x0a
        /*00be*/ 	.short	(.L_185 - .L_184)
	.align		4
.L_184:
        /*00c0*/ 	.word	index@(.nv.constant0._Z26kernelReemplazarPosicionesPiiiiiS_)
        /*00c4*/ 	.short	0x0380
        /*00c6*/ 	.short	0x0020


	//----- nvinfo : EIATTR_SW_WAR
	.align		4
.L_185:
        /*00c8*/ 	.byte	0x04, 0x36
        /*00ca*/ 	.short	(.L_187 - .L_186)
.L_186:
        /*00cc*/ 	.word	0x00000008
.L_187:


//--------------------- .nv.info._Z18kernelRompeCabezasPiiiii --------------------------
	.section	.nv.info._Z18kernelRompeCabezasPiiiii,"",@"SHT_CUDA_INFO"
	.sectionflags	@""
	.align	4


	//----- nvinfo : EIATTR_CUDA_API_VERSION
	.align		4
        /*0000*/ 	.byte	0x04, 0x37
        /*0002*/ 	.short	(.L_189 - .L_188)
.L_188:
        /*0004*/ 	.word	0x00000082


	//----- nvinfo : EIATTR_KPARAM_INFO
	.align		4
.L_189:
        /*0008*/ 	.byte	0x04, 0x17
        /*000a*/ 	.short	(.L_191 - .L_190)
.L_190:
        /*000c*/ 	.word	0x00000000
        /*0010*/ 	.short	0x0004
        /*0012*/ 	.short	0x0014
        /*0014*/ 	.byte	0x00, 0xf0, 0x11, 0x00


	//----- nvinfo : EIATTR_KPARAM_INFO
	.align		4
.L_191:
        /*0018*/ 	.byte	0x04, 0x17
        /*001a*/ 	.short	(.L_193 - .L_192)
.L_192:
        /*001c*/ 	.word	0x00000000
        /*0020*/ 	.short	0x0003
        /*0022*/ 	.short	0x0010
        /*0024*/ 	.byte	0x00, 0xf0, 0x11, 0x00


	//----- nvinfo : EIATTR_KPARAM_INFO
	.align		4
.L_193:
        /*0028*/ 	.byte	0x04, 0x17
        /*002a*/ 	.short	(.L_195 - .L_194)
.L_194:
        /*002c*/ 	.word	0x00000000
        /*0030*/ 	.short	0x0002
        /*0032*/ 	.short	0x000c
        /*0034*/ 	.byte	0x00, 0xf0, 0x11, 0x00


	//----- nvinfo : EIATTR_KPARAM_INFO
	.align		4
.L_195:
        /*0038*/ 	.byte	0x04, 0x17
        /*003a*/ 	.short	(.L_197 - .L_196)
.L_196:
        /*003c*/ 	.word	0x00000000
        /*0040*/ 	.short	0x0001
        /*0042*/ 	.short	0x0008
        /*0044*/ 	.byte	0x00, 0xf0, 0x11, 0x00


	//----- nvinfo : EIATTR_KPARAM_INFO
	.align		4
.L_197:
        /*0048*/ 	.byte	0x04, 0x17
        /*004a*/ 	.short	(.L_199 - .L_198)
.L_198:
        /*004c*/ 	.word	0x00000000
        /*0050*/ 	.short	0x0000
        /*0052*/ 	.short	0x0000
        /*0054*/ 	.byte	0x00, 0xf5, 0x21, 0x00


	//----- nvinfo : EIATTR_SPARSE_MMA_MASK
	.align		4
.L_199:
        /*0058*/ 	.byte	0x03, 0x50
        /*005a*/ 	.short	0x0000


	//----- nvinfo : EIATTR_MAXREG_COUNT
	.align		4
        /*005c*/ 	.byte	0x03, 0x1b
        /*005e*/ 	.short	0x00ff


	//----- nvinfo : EIATTR_NUM_BARRIERS
	.align		4
        /*0060*/ 	.byte	0x02, 0x4c
        /*0062*/ 	.byte	0x01
	.zero		1


	//----- nvinfo : EIATTR_MERCURY_ISA_VERSION
	.align		4
        /*0064*/ 	.byte	0x03, 0x5f
        /*0066*/ 	.short	0x0101


	//----- nvinfo : EIATTR_VRC_CTA_INIT_COUNT
	.align		4
        /*0068*/ 	.byte	0x02, 0x4a
	.zero		1
	.zero		1


	//----- nvinfo : EIATTR_EXIT_INSTR_OFFSETS
	.align		4
        /*006c*/ 	.byte	0x04, 0x1c
        /*006e*/ 	.short	(.L_201 - .L_200)


	//   ....[0]....
.L_200:
        /*0070*/ 	.word	0x00000220


	//----- nvinfo : EIATTR_CRS_STACK_SIZE
	.align		4
.L_201:
        /*0074*/ 	.byte	0x04, 0x1e
        /*0076*/ 	.short	(.L_203 - .L_202)
.L_202:
        /*0078*/ 	.word	0x00000000


	//----- nvinfo : EIATTR_CBANK_PARAM_SIZE
	.align		4
.L_203:
        /*007c*/ 	.byte	0x03, 0x19
        /*007e*/ 	.short	0x0018


	//----- nvinfo : EIATTR_PARAM_CBANK
	.align		4
        /*0080*/ 	.byte	0x04, 0x0a
        /*0082*/ 	.short	(.L_205 - .L_204)
	.align		4
.L_204:
        /*0084*/ 	.word	index@(.nv.constant0._Z18kernelRompeCabezasPiiiii)
        /*0088*/ 	.short	0x0380
        /*008a*/ 	.short	0x0018


	//----- nvinfo : EIATTR_SW_WAR
	.align		4
.L_205:
        /*008c*/ 	.byte	0x04, 0x36
        /*008e*/ 	.short	(.L_207 - .L_206)
.L_206:
        /*0090*/ 	.word	0x00000008
.L_207:


//--------------------- .nv.info._Z9kernelTNTPiiii --------------------------
	.section	.nv.info._Z9kernelTNTPiiii,"",@"SHT_CUDA_INFO"
	.sectionflags	@""
	.align	4


	//----- nvinfo : EIATTR_CUDA_API_VERSION
	.align		4
        /*0000*/ 	.byte	0x04, 0x37
        /*0002*/ 	.short	(.L_209 - .L_208)
.L_208:
        /*0004*/ 	.word	0x00000082


	//----- nvinfo : EIATTR_KPARAM_INFO
	.align		4
.L_209:
        /*0008*/ 	.byte	0x04, 0x17
        /*000a*/ 	.short	(.L_211 - .L_210)
.L_210:
        /*000c*/ 	.word	0x00000000
        /*0010*/ 	.short	0x0003
        /*0012*/ 	.short	0x0010
        /*0014*/ 	.byte	0x00, 0xf0, 0x11, 0x00


	//----- nvinfo : EIATTR_KPARAM_INFO
	.align		4
.L_211:
        /*0018*/ 	.byte	0x04, 0x17
        /*001a*/ 	.short	(.L_213 - .L_212)
.L_212:
        /*001c*/ 	.word	0x00000000
        /*0020*/ 	.short	0x0002
        /*0022*/ 	.short	0x000c
        /*0024*/ 	.byte	0x00, 0xf0, 0x11, 0x00


	//----- nvinfo : EIATTR_KPARAM_INFO
	.align		4
.L_213:
        /*0028*/ 	.byte	0x04, 0x17
        /*002a*/ 	.short	(.L_215 - .L_214)
.L_214:
        /*002c*/ 	.word	0x00000000
        /*0030*/ 	.short	0x0001
        /*0032*/ 	.short	0x0008
        /*0034*/ 	.byte	0x00, 0xf0, 0x11, 0x00


	//----- nvinfo : EIATTR_KPARAM_INFO
	.align		4
.L_215:
        /*0038*/ 	.byte	0x04, 0x17
        /*003a*/ 	.short	(.L_217 - .L_216)
.L_216:
        /*003c*/ 	.word	0x00000000
        /*0040*/ 	.short	0x0000
        /*0042*/ 	.short	0x0000
        /*0044*/ 	.byte	0x00, 0xf5, 0x21, 0x00


	//----- nvinfo : EIATTR_SPARSE_MMA_MASK
	.align		4
.L_217:
        /*0048*/ 	.byte	0x03, 0x50
        /*004a*/ 	.short	0x0000


	//----- nvinfo : EIATTR_MAXREG_COUNT
	.align		4
        /*004c*/ 	.byte	0x03, 0x1b
        /*004e*/ 	.short	0x00ff


	//----- nvinfo : EIATTR_NUM_BARRIERS
	.align		4
        /*0050*/ 	.byte	0x02, 0x4c
        /*0052*/ 	.byte	0x01
	.zero		1


	//----- nvinfo : EIATTR_MERCURY_ISA_VERSION
	.align		4
        /*0054*/ 	.byte	0x03, 0x5f
        /*0056*/ 	.short	0x0101


	//----- nvinfo : EIATTR_VRC_CTA_INIT_COUNT
	.align		4
        /*0058*/ 	.byte	0x02, 0x4a
	.zero		1
	.zero		1


	//----- nvinfo : EIATTR_EXIT_INSTR_OFFSETS
	.align		4
        /*005c*/ 	.byte	0x04, 0x1c
        /*005e*/ 	.short	(.L_219 - .L_218)


	//   ....[0]....
.L_218:
        /*0060*/ 	.word	0x00000580


	//----- nvinfo : EIATTR_CRS_STACK_SIZE
	.align		4
.L_219:
        /*0064*/ 	.byte	0x04, 0x1e
        /*0066*/ 	.short	(.L_221 - .L_220)
.L_220:
        /*0068*/ 	.word	0x00000000


	//----- nvinfo : EIATTR_CBANK_PARAM_SIZE
	.align		4
.L_221:
        /*006c*/ 	.byte	0x03, 0x19
        /*006e*/ 	.short	0x0014


	//----- nvinfo : EIATTR_PARAM_CBANK
	.align		4
        /*0070*/ 	.byte	0x04, 0x0a
        /*0072*/ 	.short	(.L_223 - .L_222)
	.align		4
.L_222:
        /*0074*/ 	.word	index@(.nv.constant0._Z9kernelTNTPiiii)
        /*0078*/ 	.short	0x0380
        /*007a*/ 	.short	0x0014


	//----- nvinfo : EIATTR_SW_WAR
	.align		4
.L_223:
        /*007c*/ 	.byte	0x04, 0x36
        /*007e*/ 	.short	(.L_225 - .L_224)
.L_224:
        /*0080*/ 	.word	0x00000008
.L_225:


//--------------------- .nv.info._Z11kernelBombaPiiii --------------------------
	.section	.nv.info._Z11kernelBombaPiiii,"",@"SHT_CUDA_INFO"
	.sectionflags	@""
	.align	4


	//----- nvinfo : EIATTR_CUDA_API_VERSION
	.align		4
        /*0000*/ 	.byte	0x04, 0x37
        /*0002*/ 	.short	(.L_227 - .L_226)
.L_226:
        /*0004*/ 	.word	0x00000082


	//----- nvinfo : EIATTR_KPARAM_INFO
	.align		4
.L_227:
        /*0008*/ 	.byte	0x04, 0x17
        /*000a*/ 	.short	(.L_229 - .L_228)
.L_228:
        /*000c*/ 	.word	0x00000000
        /*0010*/ 	.short	0x0003
        /*0012*/ 	.short	0x0010
        /*0014*/ 	.byte	0x00, 0xf0, 0x11, 0x00


	//----- nvinfo : EIATTR_KPARAM_INFO
	.align		4
.L_229:
        /*0018*/ 	.byte	0x04, 0x17
        /*001a*/ 	.short	(.L_231 - .L_230)
.L_230:
        /*001c*/ 	.word	0x00000000
        /*0020*/ 	.short	0x0002
        /*0022*/ 	.short	0x000c
        /*0024*/ 	.byte	0x00, 0xf0, 0x11, 0x00


	//----- nvinfo : EIATTR_KPARAM_INFO
	.align		4
.L_231:
        /*0028*/ 	.byte	0x04, 0x17
        /*002a*/ 	.short	(.L_233 - .L_232)
.L_232:
        /*002c*/ 	.word	0x00000000
        /*0030*/ 	.short	0x0001
        /*0032*/ 	.short	0x0008
        /*0034*/ 	.byte	0x00, 0xf0, 0x11, 0x00


	//----- nvinfo : EIATTR_KPARAM_INFO
	.align		4
.L_233:
        /*0038*/ 	.byte	0x04, 0x17
        /*003a*/ 	.short	(.L_235 - .L_234)
.L_234:
        /*003c*/ 	.word	0x00000000
        /*0040*/ 	.short	0x0000
        /*0042*/ 	.short	0x0000
        /*0044*/ 	.byte	0x00, 0xf5, 0x21, 0x00


	//----- nvinfo : EIATTR_SPARSE_MMA_MASK
	.align		4
.L_235:
        /*0048*/ 	.byte	0x03, 0x50
        /*004a*/ 	.short	0x0000


	//----- nvinfo : EIATTR_MAXREG_COUNT
	.align		4
        /*004c*/ 	.byte	0x03, 0x1b
        /*004e*/ 	.short	0x00ff


	//----- nvinfo : EIATTR_NUM_BARRIERS
	.align		4
        /*0050*/ 	.byte	0x02, 0x4c
        /*0052*/ 	.byte	0x01
	.zero		1


	//----- nvinfo : EIATTR_MERCURY_ISA_VERSION
	.align		4
        /*0054*/ 	.byte	0x03, 0x5f
        /*0056*/ 	.short	0x0101


	//----- nvinfo : EIATTR_VRC_CTA_INIT_COUNT
	.align		4
        /*0058*/ 	.byte	0x02, 0x4a
	.zero		1
	.zero		1


	//----- nvinfo : EIATTR_EXIT_INSTR_OFFSETS
	.align		4
        /*005c*/ 	.byte	0x04, 0x1c
        /*005e*/ 	.short	(.L_237 - .L_236)


	//   ....[0]....
.L_236:
        /*0060*/ 	.word	0x000005c0


	//   ....[1]....
        /*0064*/ 	.word	0x000005f0


	//----- nvinfo : EIATTR_CRS_STACK_SIZE
	.align		4
.L_237:
        /*0068*/ 	.byte	0x04, 0x1e
        /*006a*/ 	.short	(.L_239 - .L_238)
.L_238:
        /*006c*/ 	.word	0x00000000


	//----- nvinfo : EIATTR_CBANK_PARAM_SIZE
	.align		4
.L_239:
        /*0070*/ 	.byte	0x03, 0x19
        /*0072*/ 	.short	0x0014


	//----- nvinfo : EIATTR_PARAM_CBANK
	.align		4
        /*0074*/ 	.byte	0x04, 0x0a
        /*0076*/ 	.short	(.L_241 - .L_240)
	.align		4
.L_240:
        /*0078*/ 	.word	index@(.nv.constant0._Z11kernelBombaPiiii)
        /*007c*/ 	.short	0x0380
        /*007e*/ 	.short	0x0014


	//----- nvinfo : EIATTR_SW_WAR
	.align		4
.L_241:
        /*0080*/ 	.byte	0x04, 0x36
        /*0082*/ 	.short	(.L_243 - .L_242)
.L_242:
        /*0084*/ 	.word	0x00000008
.L_243:


//--------------------- .nv.info._Z20kernelGenerarTableroPiiiiiii --------------------------
	.section	.nv.info._Z20kernelGenerarTableroPiiiiiii,"",@"SHT_CUDA_INFO"
	.sectionflags	@""
	.align	4


	//----- nvinfo : EIATTR_CUDA_API_VERSION
	.align		4
        /*0000*/ 	.byte	0x04, 0x37
        /*0002*/ 	.short	(.L_245 - .L_244)
.L_244:
        /*0004*/ 	.word	0x00000082


	//----- nvinfo : EIATTR_KPARAM_INFO
	.align		4
.L_245:
        /*0008*/ 	.byte	0x04, 0x17
        /*000a*/ 	.short	(.L_247 - .L_246)
.L_246:
        /*000c*/ 	.word	0x00000000
        /*0010*/ 	.short	0x0006
        /*0012*/ 	.short	0x001c
        /*0014*/ 	.byte	0x00, 0xf0, 0x11, 0x00


	//----- nvinfo : EIATTR_KPARAM_INFO
	.align		4
.L_247:
        /*0018*/ 	.byte	0x04, 0x17
        /*001a*/ 	.short	(.L_249 - .L_248)
.L_248:
        /*001c*/ 	.word	0x00000000
        /*0020*/ 	.short	0x0005
        /*0022*/ 	.short	0x0018
        /*0024*/ 	.byte	0x00, 0xf0, 0x11, 0x00


	//----- nvinfo : EIATTR_KPARAM_INFO
	.align		4
.L_249:
        /*0028*/ 	.byte	0x04, 0x17
        /*002a*/ 	.short	(.L_251 - .L_250)
.L_250:
        /*002c*/ 	.word	0x00000000
        /*0030*/ 	.short	0x0004
        /*0032*/ 	.short	0x0014
        /*0034*/ 	.byte	0x00, 0xf0, 0x11, 0x00


	//----- nvinfo : EIATTR_KPARAM_INFO
	.align		4
.L_251:
        /*0038*/ 	.byte	0x04, 0x17
        /*003a*/ 	.short	(.L_253 - .L_252)
.L_252:
        /*003c*/ 	.word	0x00000000
        /*0040*/ 	.short	0x0003
        /*0042*/ 	.short	0x0010
        /*0044*/ 	.byte	0x00, 0xf0, 0x11, 0x00


	//----- nvinfo : EIATTR_KPARAM_INFO
	.align		4
.L_253:
        /*0048*/ 	.byte	0x04, 0x17
        /*004a*/ 	.short	(.L_255 - .L_254)
.L_254:
        /*004c*/ 	.word	0x00000000
        /*0050*/ 	.short	0x0002
        /*0052*/ 	.short	0x000c
        /*0054*/ 	.byte	0x00, 0xf0, 0x11, 0x00


	//----- nvinfo : EIATTR_KPARAM_INFO
	.align		4
.L_255:
        /*0058*/ 	.byte	0x04, 0x17
        /*005a*/ 	.short	(.L_257 - .L_256)
.L_256:
        /*005c*/ 	.word	0x00000000
        /*0060*/ 	.short	0x0001
        /*0062*/ 	.short	0x0008
        /*0064*/ 	.byte	0x00, 0xf0, 0x11, 0x00


	//----- nvinfo : EIATTR_KPARAM_INFO
	.align		4
.L_257:
        /*0068*/ 	.byte	0x04, 0x17
        /*006a*/ 	.short	(.L_259 - .L_258)
.L_258:
        /*006c*/ 	.word	0x00000000
        /*0070*/ 	.short	0x0000
        /*0072*/ 	.short	0x0000
        /*0074*/ 	.byte	0x00, 0xf5, 0x21, 0x00


	//----- nvinfo : EIATTR_SPARSE_MMA_MASK
	.align		4
.L_259:
        /*0078*/ 	.byte	0x03, 0x50
        /*007a*/ 	.short	0x0000


	//----- nvinfo : EIATTR_MAXREG_COUNT
	.align		4
        /*007c*/ 	.byte	0x03, 0x1b
        /*007e*/ 	.short	0x00ff


	//----- nvinfo : EIATTR_NUM_BARRIERS
	.align		4
        /*0080*/ 	.byte	0x02, 0x4c
        /*0082*/ 	.byte	0x01
	.zero		1


	//----- nvinfo : EIATTR_EXTERNS
	.align		4
        /*0084*/ 	.byte	0x04, 0x0f
        /*0086*/ 	.short	(.L_261 - .L_260)


	//   ....[0]....
	.align		4
.L_260:
        /*0088*/ 	.word	index@(vprintf)


	//----- nvinfo : EIATTR_MERCURY_ISA_VERSION
	.align		4
.L_261:
        /*008c*/ 	.byte	0x03, 0x5f
        /*008e*/ 	.short	0x0101


	//----- nvinfo : EIATTR_VRC_CTA_INIT_COUNT
	.align		4
        /*0090*/ 	.byte	0x02, 0x4a
	.zero		1
	.zero		1


	//----- nvinfo : EIATTR_SYSCALL_OFFSETS
	.align		4
        /*0094*/ 	.byte	0x04, 0x46
        /*0096*/ 	.short	(.L_263 - .L_262)


	//   ....[0]....
.L_262:
        /*0098*/ 	.word	0x00000210


	//   ....[1]....
        /*009c*/ 	.word	0x00002c20


	//----- nvinfo : EIATTR_EXIT_INSTR_OFFSETS
	.align		4
.L_263:
        /*00a0*/ 	.byte	0x04, 0x1c
        /*00a2*/ 	.short	(.L_265 - .L_264)


	//   ....[0]....
.L_264:
        /*00a4*/ 	.word	0x00000160


	//   ....[1]....
        /*00a8*/ 	.word	0x00002cd0


	//----- nvinfo : EIATTR_CRS_STACK_SIZE
	.align		4
.L_265:
        /*00ac*/ 	.byte	0x04, 0x1e
        /*00ae*/ 	.short	(.L_267 - .L_266)
.L_266:
        /*00b0*/ 	.word	0x00000000


	//----- nvinfo : EIATTR_CBANK_PARAM_SIZE
	.align		4
.L_267:
        /*00b4*/ 	.byte	0x03, 0x19
        /*00b6*/ 	.short	0x0020


	//----- nvinfo : EIATTR_PARAM_CBANK
	.align		4
        /*00b8*/ 	.byte	0x04, 0x0a
        /*00ba*/ 	.short	(.L_269 - .L_268)
	.align		4
.L_268:
        /*00bc*/ 	.word	index@(.nv.constant0._Z20kernelGenerarTableroPiiiiiii)
        /*00c0*/ 	.short	0x0380
        /*00c2*/ 	.short	0x0020


	//----- nvinfo : EIATTR_SW_WAR
	.align		4
.L_269:
        /*00c4*/ 	.byte	0x04, 0x36
        /*00c6*/ 	.short	(.L_271 - .L_270)
.L_270:
        /*00c8*/ 	.word	0x00000008
.L_271:


//--------------------- .nv.callgraph             --------------------------
	.section	.nv.callgraph,"",@"SHT_CUDA_CALLGRAPH"
	.align	4
	.sectionentsize	8
	.align		4
        /*0000*/ 	.word	0x00000000
	.align		4
        /*0004*/ 	.word	0xffffffff
	.align		4
        /*0008*/ 	.word	index@(_Z30kernelEncontrarRompecabezasTNTPiiiiS_ii)
	.align		4
        /*000c*/ 	.word	index@(vprintf)
	.align		4
        /*0010*/ 	.word	index@(_Z22kernelEncontrarCaminosPiiiS_iPbi)
	.align		4
        /*0014*/ 	.word	index@(vprintf)
	.align		4
        /*0018*/ 	.word	index@(_Z20kernelGenerarTableroPiiiiiii)
	.align		4
        /*001c*/ 	.word	index@(vprintf)
	.align		4
        /*0020*/ 	.word	0x00000000
	.align		4
        /*0024*/ 	.word	0xfffffffe
	.align		4
        /*0028*/ 	.word	0x00000000
	.align		4
        /*002c*/ 	.word	0xfffffffd
	.align		4
        /*0030*/ 	.word	0x00000000
	.align		4
        /*0034*/ 	.word	0xfffffffc


//--------------------- .nv.constant4             --------------------------
	.section	.nv.constant4,"a",@progbits
	.align	8
	.align		8
.nv.constant4:
        /*0000*/ 	.dword	vprintf
	.align		8
        /*0008*/ 	.dword	precalc_xorwow_matrix
	.align		8
        /*0010*/ 	.dword	precalc_xorwow_offset_matrix
	.align		8
        /*0018*/ 	.dword	mrg32k3aM1
	.align		8
        /*0020*/ 	.dword	mrg32k3aM2
	.align		8
        /*0028*/ 	.dword	mrg32k3aM1SubSeq
	.align		8
        /*0030*/ 	.dword	mrg32k3aM2SubSeq
	.align		8
        /*0038*/ 	.dword	mrg32k3aM1Seq
	.align		8
        /*0040*/ 	.dword	mrg32k3aM2Seq
	.align		8
        /*0048*/ 	.dword	$str
	.align		8
        /*0050*/ 	.dword	$str$1
	.align		8
        /*0058*/ 	.dword	$str$2
	.align		8
        /*0060*/ 	.dword	$str$3
	.align		8
        /*0068*/ 	.dword	$str$4
	.align		8
        /*0070*/ 	.dword	$str$5
	.align		8
        /*0078*/ 	.dword	$str$6
	.align		8
        /*0080*/ 	.dword	$str$7
	.align		8
        /*0088*/ 	.dword	$str$8
	.align		8
        /*0090*/ 	.dword	$str$9
	.align		8
        /*0098*/ 	.dword	$str$10
	.align		8
        /*00a0*/ 	.dword	$str$11
	.align		8
        /*00a8*/ 	.dword	$str$12
	.align		8
        /*00b0*/ 	.dword	$str$13
	.align		8
        /*00b8*/ 	.dword	$str$14
	.align		8
        /*00c0*/ 	.dword	$str$15
	.align		8
        /*00c8*/ 	.dword	$str$16
	.align		8
        /*00d0*/ 	.dword	$str$17
	.align		8
        /*00d8*/ 	.dword	$str$18
	.align		8
        /*00e0*/ 	.dword	$str$19


//--------------------- .nv.constant3             --------------------------
	.section	.nv.constant3,"a",@progbits
	.align	8
.nv.constant3:
	.type		__cr_lgamma_table,@object
	.size		__cr_lgamma_table,(FILAS - __cr_lgamma_table)
__cr_lgamma_table:
        /*0000*/ 	.byte	0x00, 0x00, 0x00, 0x00, 0x00, 0x00, 0x00, 0x00, 0x00, 0x00, 0x00, 0x00, 0x00, 0x00, 0x00, 0x00
        /*0010*/ 	.byte	0xef, 0x39, 0xfa, 0xfe, 0x42, 0x2e, 0xe6, 0x3f, 0x02, 0x20, 0x2a, 0xfa, 0x0b, 0xab, 0xfc, 0x3f
        /*0020*/ 	.byte	0xf9, 0x2c, 0x92, 0x7c, 0xa7, 0x6c, 0x09, 0x40, 0xc9, 0x79, 0x44, 0x3c, 0x64, 0x26, 0x13, 0x40
        /*0030*/ 	.byte	0xca, 0x01, 0xcf, 0x3a, 0x27, 0x51, 0x1a, 0x40, 0x30, 0xcc, 0x2d, 0xf3, 0xe1, 0x0c, 0x21, 0x40
        /*0040*/ 	.byte	0x0d, 0xb7, 0xfc, 0x82, 0x8e, 0x35, 0x25, 0x40
	.type		FILAS,@object
	.size		FILAS,(COLUMNAS - FILAS)
FILAS:
	.zero		8
	.type		COLUMNAS,@object
	.size		COLUMNAS,(hiloX - COLUMNAS)
COLUMNAS:
	.zero		8
	.type		hiloX,@object
	.size		hiloX,(.L_11 - hiloX)
hiloX:
	.zero		4
.L_11:


//--------------------- .text._Z30kernelEncontrarRompecabezasTNTPiiiiS_ii --------------------------
	.section	.text._Z30kernelEncontrarRompecabezasTNTPiiiiS_ii,"ax",@progbits
	.align	128
        .global         _Z30kernelEncontrarRompecabezasTNTPiiiiS_ii
        .type           _Z30kernelEncontrarRompecabezasTNTPiiiiS_ii,@function
        .size           _Z30kernelEncontrarRompecabezasTNTPiiiiS_ii,(.L_x_151 - _Z30kernelEncontrarRompecabezasTNTPiiiiS_ii)
        .other          _Z30kernelEncontrarRompecabezasTNTPiiiiS_ii,@"STO_CUDA_ENTRY STV_DEFAULT"
_Z30kernelEncontrarRompecabezasTNTPiiiiS_ii:
.text._Z30kernelEncontrarRompecabezasTNTPiiiiS_ii:
[----:B------:R-:W0:Y:S01]  /*0000*/  LDC R1, c[0x0][0x37c] ;  /* 0x0000df00ff017b82 */ /* 0x000e220000000800 */
[----:B------:R-:W1:Y:S07]  /*0010*/  S2R R3, SR_TID.X ;  /* 0x0000000000037919 */ /* 0x000e6e0000002100 */
[----:B------:R-:W2:Y:S01]  /*0020*/  LDC.64 R4, c[0x0][0x388] ;  /* 0x0000e200ff047b82 */ /* 0x000ea20000000a00 */
[----:B------:R-:W3:Y:S01]  /*0030*/  LDCU UR5, c[0x0][0x2fc] ;  /* 0x00005f80ff0577ac */ /* 0x000ee20008000800 */
[----:B0-----:R-:W-:Y:S01]  /*0040*/  VIADD R1, R1, 0xffffffc8 ;  /* 0xffffffc801017836 */ /* 0x001fe20000000000 */
[----:B------:R-:W0:Y:S01]  /*0050*/  S2R R0, SR_TID.Y ;  /* 0x0000000000007919 */ /* 0x000e220000002200 */
[----:B------:R-:W4:Y:S04]  /*0060*/  LDCU.64 UR36, c[0x0][0x358] ;  /* 0x00006b00ff2477ac */ /* 0x000f280008000a00 */
[----:B------:R-:W1:Y:S08]  /*0070*/  LDC R24, c[0x0][0x360] ;  /* 0x0000d800ff187b82 */ /* 0x000e700000000800 */
[----:B------:R-:W1:Y:S08]  /*0080*/  S2UR UR4, SR_CTAID.X ;  /* 0x00000000000479c3 */ /* 0x000e700000002500 */
[----:B------:R-:W0:Y:S01]  /*0090*/  S2UR UR6, SR_CTAID.Y ;  /* 0x00000000000679c3 */ /* 0x000e220000002600 */
[----:B--2---:R-:W-:-:S07]  /*00a0*/  ISETP.GT.AND P0, PT, R5, R4, PT ;  /* 0x000000040500720c */ /* 0x004fce0003f04270 */
[----:B------:R-:W0:Y:S08]  /*00b0*/  LDC R23, c[0x0][0x364] ;  /* 0x0000d900ff177b82 */ /* 0x000e300000000800 */
[----:B------:R-:W2:Y:S01]  /*00c0*/  LDC.64 R16, c[0x0][0x380] ;  /* 0x0000e000ff107b82 */ /* 0x000ea20000000a00 */
[----:B-1----:R-:W-:Y:S02]  /*00d0*/  IMAD R24, R24, UR4, R3 ;  /* 0x0000000418187c24 */ /* 0x002fe4000f8e0203 */
[----:B0-----:R-:W-:Y:S01]  /*00e0*/  IMAD R23, R23, UR6, R0 ;  /* 0x0000000617177c24 */ /* 0x001fe2000f8e0200 */
[----:B------:R-:W0:Y:S03]  /*00f0*/  LDCU UR4, c[0x0][0x2f8] ;  /* 0x00005f00ff0477ac */ /* 0x000e260008000800 */
[----:B------:R-:W-:Y:S01]  /*0100*/  IMAD R2, R24, R4, R23 ;  /* 0x0000000418027224 */ /* 0x000fe200078e0217 */
[----:B------:R-:W-:Y:S01]  /*0110*/  MOV R22, 0x0 ;  /* 0x0000000000167802 */ /* 0x000fe20000000f00 */
[----:B------:R-:W-:Y:S01]  /*0120*/  @P0 IMAD R2, R23, R5, R24 ;  /* 0x0000000517020224 */ /* 0x000fe200078e0218 */
[----:B------:R-:W1:Y:S03]  /*0130*/  LDCU.64 UR6, c[0x4][0xd0] ;  /* 0x01001a00ff0677ac */ /* 0x000e660008000a00 */
[----:B--2---:R-:W-:-:S05]  /*0140*/  IMAD.WIDE R16, R2, 0x4, R16 ;  /* 0x0000000402107825 */ /* 0x004fca00078e0210 */
[----:B----4-:R-:W2:Y:S01]  /*0150*/  LDG.E R3, desc[UR36][R16.64] ;  /* 0x0000002410037981 */ /* 0x010ea2000c1e1900 */
[----:B------:R4:W2:Y:S01]  /*0160*/  LDC.64 R8, c[0x4][R22] ;  /* 0x0100000016087b82 */ /* 0x0008a20000000a00 */
[----:B0-----:R-:W-:-:S05]  /*0170*/  IADD3 R19, P0, PT, R1, UR4, RZ ;  /* 0x0000000401137c10 */ /* 0x001fca000ff1e0ff */
[----:B---3--:R-:W-:Y:S02]  /*0180*/  IMAD.X R18, RZ, RZ, UR5, P0 ;  /* 0x00000005ff127e24 */ /* 0x008fe400080e06ff */
[----:B-1----:R-:W-:Y:S02]  /*0190*/  IMAD.U32 R4, RZ, RZ, UR6 ;  /* 0x00000006ff047e24 */ /* 0x002fe4000f8e00ff */
[----:B------:R-:W-:Y:S02]  /*01a0*/  IMAD.U32 R5, RZ, RZ, UR7 ;  /* 0x00000007ff057e24 */ /* 0x000fe4000f8e00ff */
[----:B------:R-:W-:Y:S02]  /*01b0*/  IMAD.MOV.U32 R6, RZ, RZ, R19 ;  /* 0x000000ffff067224 */ /* 0x000fe400078e0013 */
[----:B------:R-:W-:Y:S01]  /*01c0*/  IMAD.MOV.U32 R7, RZ, RZ, R18 ;  /* 0x000000ffff077224 */ /* 0x000fe200078e0012 */
[----:B--2---:R4:W-:Y:S06]  /*01d0*/  STL.64 [R1], R2 ;  /* 0x0000000201007387 */ /* 0x0049ec0000100a00 */
[----:B------:R-:W-:-:S07]  /*01e0*/  LEPC R20, `(.L_x_0) ;  /* 0x000000001014794e */ /* 0x000fce0000000000 */
[----:B----4-:R-:W-:Y:S05]  /*01f0*/  CALL.ABS.NOINC R8 ;  /* 0x0000000008007343 */ /* 0x010fea0003c00000 */
.L_x_0:
[----:B------:R-:W2:Y:S01]  /*0200*/  LDG.E R16, desc[UR36][R16.64] ;  /* 0x0000002410107981 */ /* 0x000ea2000c1e1900 */
[----:B------:R-:W0:Y:S02]  /*0210*/  LDCU.64 UR4, c[0x0][0x388] ;  /* 0x00007100ff0477ac */ /* 0x000e240008000a00 */
[----:B0-----:R-:W-:-:S04]  /*0220*/  ISETP.GE.AND P0, PT, R24, UR5, PT ;  /* 0x0000000518007c0c */ /* 0x001fc8000bf06270 */
[----:B------:R-:W-:-:S04]  /*0230*/  ISETP.GE.OR P0, PT, R23, UR4, P0 ;  /* 0x0000000417007c0c */ /* 0x000fc80008706670 */
[----:B--2---:R-:W-:-:S13]  /*0240*/  ISETP.NE.OR P0, PT, R16, -0x1, P0 ;  /* 0xffffffff1000780c */ /* 0x004fda0000705670 */
[----:B------:R-:W-:Y:S05]  /*0250*/  @P0 BRA `(.L_x_1) ;  /* 0x0000000000480947 */ /* 0x000fea0003800000 */
[----:B------:R-:W0:Y:S01]  /*0260*/  LDC.64 R8, c[0x0][0x398] ;  /* 0x0000e600ff087b82 */ /* 0x000e220000000a00 */
[----:B------:R-:W1:Y:S01]  /*0270*/  LDCU.64 UR4, c[0x4][0xd8] ;  /* 0x01001b00ff0477ac */ /* 0x000e620008000a00 */
[----:B0-----:R-:W2:Y:S06]  /*0280*/  LDG.E R3, desc[UR36][R8.64] ;  /* 0x0000002408037981 */ /* 0x001eac000c1e1900 */
[----:B------:R-:W0:Y:S01]  /*0290*/  LDC.64 R22, c[0x4][R22] ;  /* 0x0100000016167b82 */ /* 0x000e220000000a00 */
[----:B-1----:R-:W-:Y:S02]  /*02a0*/  IMAD.U32 R4, RZ, RZ, UR4 ;  /* 0x00000004ff047e24 */ /* 0x002fe4000f8e00ff */
[----:B------:R-:W-:-:S02]  /*02b0*/  IMAD.U32 R5, RZ, RZ, UR5 ;  /* 0x00000005ff057e24 */ /* 0x000fc4000f8e00ff */
[----:B------:R-:W-:Y:S02]  /*02c0*/  IMAD.MOV.U32 R6, RZ, RZ, R19 ;  /* 0x000000ffff067224 */ /* 0x000fe400078e0013 */
[----:B------:R-:W-:Y:S01]  /*02d0*/  IMAD.MOV.U32 R7, RZ, RZ, R18 ;  /* 0x000000ffff077224 */ /* 0x000fe200078e0012 */
[----:B0-2---:R1:W-:Y:S06]  /*02e0*/  STL.64 [R1], R2 ;  /* 0x0000000201007387 */ /* 0x0053ec0000100a00 */
[----:B------:R-:W-:-:S07]  /*02f0*/  LEPC R20, `(.L_x_2) ;  /* 0x000000001014794e */ /* 0x000fce0000000000 */
[----:B-1----:R-:W-:Y:S05]  /*0300*/  CALL.ABS.NOINC R22 ;  /* 0x0000000016007343 */ /* 0x002fea0003c00000 */
.L_x_2:
[----:B------:R-:W0:Y:S01]  /*0310*/  S2R R0, SR_LANEID ;  /* 0x0000000000007919 */ /* 0x000e220000000000 */
[----:B------:R-:W1:Y:S01]  /*0320*/  LDC.64 R4, c[0x0][0x398] ;  /* 0x0000e600ff047b82 */ /* 0x000e620000000a00 */
[----:B------:R-:W-:Y:S02]  /*0330*/  VOTEU.ANY UR4, UPT, PT ;  /* 0x0000000000047886 */ /* 0x000fe400038e0100 */
[----:B------:R-:W-:Y:S02]  /*0340*/  UFLO.U32 UR5, UR4 ;  /* 0x00000004000572bd */ /* 0x000fe400080e0000 */
[----:B------:R-:W1:Y:S04]  /*0350*/  POPC R3, UR4 ;  /* 0x0000000400037d09 */ /* 0x000e680008000000 */
[----:B0-----:R-:W-:-:S13]  /*0360*/  ISETP.EQ.U32.AND P0, PT, R0, UR5, PT ;  /* 0x0000000500007c0c */ /* 0x001fda000bf02070 */
[----:B-1----:R0:W-:Y:S02]  /*0370*/  @P0 REDG.E.ADD.STRONG.GPU desc[UR36][R4.64], R3 ;  /* 0x000000030400098e */ /* 0x0021e4000c12e124 */
.L_x_1:
[----:B------:R-:W-:Y:S05]  /*0380*/  WARPSYNC.ALL ;  /* 0x0000000000007948 */ /* 0x000fea0003800000 */
[----:B------:R-:W1:Y:S08]  /*0390*/  LDC.64 R8, c[0x0][0x398] ;  /* 0x0000e600ff087b82 */ /* 0x000e700000000a00 */
[----:B------:R-:W-:Y:S01]  /*03a0*/  BAR.SYNC.DEFER_BLOCKING 0x0 ;  /* 0x0000000000007b1d */ /* 0x000fe20000010000 */
[----:B0-----:R-:W-:-:S05]  /*03b0*/  MOV R3, 0x0 ;  /* 0x0000000000037802 */ /* 0x001fca0000000f00 */
[----:B------:R-:W0:Y:S01]  /*03c0*/  LDCU.64 UR4, c[0x4][0xe0] ;  /* 0x01001c00ff0477ac */ /* 0x000e220008000a00 */
[----:B-1----:R-:W2:Y:S01]  /*03d0*/  LDG.E R0, desc[UR36][R8.64] ;  /* 0x0000002408007981 */ /* 0x002ea2000c1e1900 */
[----:B------:R1:W3:Y:S01]  /*03e0*/  LDC.64 R10, c[0x4][R3] ;  /* 0x01000000030a7b82 */ /* 0x0002e20000000a00 */
[----:B0-----:R-:W-:Y:S02]  /*03f0*/  IMAD.U32 R4, RZ, RZ, UR4 ;  /* 0x00000004ff047e24 */ /* 0x001fe4000f8e00ff */
[----:B------:R-:W-:Y:S02]  /*0400*/  IMAD.U32 R5, RZ, RZ, UR5 ;  /* 0x00000005ff057e24 */ /* 0x000fe4000f8e00ff */
[----:B------:R-:W-:Y:S02]  /*0410*/  IMAD.MOV.U32 R6, RZ, RZ, R19 ;  /* 0x000000ffff067224 */ /* 0x000fe400078e0013 */
[----:B------:R-:W-:Y:S01]  /*0420*/  IMAD.MOV.U32 R7, RZ, RZ, R18 ;  /* 0x000000ffff077224 */ /* 0x000fe200078e0012 */
[----:B--23--:R1:W-:Y:S06]  /*0430*/  STL [R1], R0 ;  /* 0x0000000001007387 */ /* 0x00c3ec0000100800 */
[----:B------:R-:W-:-:S07]  /*0440*/  LEPC R20, `(.L_x_3) ;  /* 0x000000001014794e */ /* 0x000fce0000000000 */
[----:B-1----:R-:W-:Y:S05]  /*0450*/  CALL.ABS.NOINC R10 ;  /* 0x000000000a007343 */ /* 0x002fea0003c00000 */
.L_x_3:
[----:B------:R-:W0:Y:S08]  /*0460*/  LDC.64 R6, c[0x0][0x398] ;  /* 0x0000e600ff067b82 */ /* 0x000e300000000a00 */
[----:B------:R-:W1:Y:S01]  /*0470*/  LDC R11, c[0x0][0x390] ;  /* 0x0000e400ff0b7b82 */ /* 0x000e620000000800 */
[----:B0-----:R-:W2:Y:S02]  /*0480*/  LDG.E R0, desc[UR36][R6.64] ;  /* 0x0000002406007981 */ /* 0x001ea4000c1e1900 */
[----:B--2---:R-:W-:-:S04]  /*0490*/  ISETP.NE.AND P0, PT, R0, 0x6, PT ;  /* 0x000000060000780c */ /* 0x004fc80003f05270 */
[----:B-1----:R-:W-:-:S13]  /*04a0*/  ISETP.NE.OR P0, PT, R2, R11, P0 ;  /* 0x0000000b0200720c */ /* 0x002fda0000705670 */
[----:B------:R-:W0:Y:S01]  /*04b0*/  @!P0 LDC.64 R4, c[0x0][0x380] ;  /* 0x0000e000ff048b82 */ /* 0x000e220000000a00 */
[----:B------:R-:W-:Y:S02]  /*04c0*/  @!P0 IMAD.MOV.U32 R3, RZ, RZ, 0x54 ;  /* 0x00000054ff038424 */ /* 0x000fe400078e00ff */
[----:B0-----:R-:W-:-:S05]  /*04d0*/  @!P0 IMAD.WIDE R4, R11, 0x4, R4 ;  /* 0x000000040b048825 */ /* 0x001fca00078e0204 */
[----:B------:R0:W-:Y:S04]  /*04e0*/  @!P0 STG.E desc[UR36][R4.64], R3 ;  /* 0x0000000304008986 */ /* 0x0001e8000c101924 */
[----:B------:R0:W-:Y:S01]  /*04f0*/  @!P0 STG.E desc[UR36][R6.64], RZ ;  /* 0x000000ff06008986 */ /* 0x0001e2000c101924 */
[----:B------:R-:W-:Y:S05]  /*0500*/  @!P0 EXIT ;  /* 0x000000000000894d */ /* 0x000fea0003800000 */
[----:B------:R-:W-:-:S04]  /*0510*/  ISETP.GE.AND P0, PT, R0, 0x7, PT ;  /* 0x000000070000780c */ /* 0x000fc80003f06270 */
[----:B------:R-:W-:-:S13]  /*0520*/  ISETP.NE.OR P0, PT, R2, R11, !P0 ;  /* 0x0000000b0200720c */ /* 0x000fda0004705670 */
[----:B------:R-:W-:Y:S05]  /*0530*/  @P0 EXIT ;  /* 0x000000000000094d */ /* 0x000fea0003800000 */
[----:B------:R-:W1:Y:S01]  /*0540*/  LDC R2, c[0x0][0x3a0] ;  /* 0x0000e800ff027b82 */ /* 0x000e620000000800 */
[----:B------:R-:W-:Y:S01]  /*0550*/  IMAD.MOV.U32 R9, RZ, RZ, -0x266e14b1 ;  /* 0xd991eb4fff097424 */ /* 0x000fe200078e00ff */
[C---:B-1----:R-:W-:Y:S02]  /*0560*/  LOP3.LUT R0, R2.reuse, 0xaad26b49, RZ, 0x3c, !PT ;  /* 0xaad26b4902007812 */ /* 0x042fe400078e3cff */
[----:B------:R-:W-:-:S03]  /*0570*/  ISETP.GT.AND P0, PT, R2, -0x1, PT ;  /* 0xffffffff0200780c */ /* 0x000fc60003f04270 */
[----:B------:R-:W-:Y:S01]  /*0580*/  IMAD R0, R0, 0x4182bed5, RZ ;  /* 0x4182bed500007824 */ /* 0x000fe200078e02ff */
[----:B------:R-:W-:Y:S02]  /*0590*/  SEL R9, R9, 0x8bf16996, P0 ;  /* 0x8bf1699609097807 */ /* 0x000fe40000000000 */
[----:B------:R-:W-:Y:S01]  /*05a0*/  ISETP.NE.AND P0, PT, R11, RZ, PT ;  /* 0x000000ff0b00720c */ /* 0x000fe20003f05270 */
[C---:B0-----:R-:W-:Y:S01]  /*05b0*/  VIADD R5, R0.reuse, 0x583f19 ;  /* 0x00583f1900057836 */ /* 0x041fe20000000000 */
[C---:B------:R-:W-:Y:S01]  /*05c0*/  LOP3.LUT R6, R0.reuse, 0x159a55e5, RZ, 0x3c, !PT ;  /* 0x159a55e500067812 */ /* 0x040fe200078e3cff */
[----:B------:R-:W-:Y:S01]  /*05d0*/  VIADD R3, R0, 0x75bcd15 ;  /* 0x075bcd1500037836 */ /* 0x000fe20000000000 */
[C---:B------:R-:W-:Y:S01]  /*05e0*/  IADD3 R2, PT, PT, R9.reuse, 0x64f0c9, R0 ;  /* 0x0064f0c909027810 */ /* 0x040fe20007ffe000 */
[C---:B------:R-:W-:Y:S01]  /*05f0*/  VIADD R7, R9.reuse, 0x1f123bb5 ;  /* 0x1f123bb509077836 */ /* 0x040fe20000000000 */
[----:B------:R-:W-:Y:S02]  /*0600*/  LOP3.LUT R4, R9, 0x5491333, RZ, 0x3c, !PT ;  /* 0x0549133309047812 */ /* 0x000fe400078e3cff */
[----:B------:R-:W-:Y:S01]  /*0610*/  SHF.R.S32.HI R0, RZ, 0x1f, R11 ;  /* 0x0000001fff007819 */ /* 0x000fe2000001140b */
[----:B------:R0:W-:Y:S04]  /*0620*/  STL.64 [R1+0x8], R2 ;  /* 0x0000080201007387 */ /* 0x0001e80000100a00 */
[----:B------:R0:W-:Y:S04]  /*0630*/  STL.64 [R1+0x10], R6 ;  /* 0x0000100601007387 */ /* 0x0001e80000100a00 */
[----:B------:R0:W-:Y:S01]  /*0640*/  STL.64 [R1+0x18], R4 ;  /* 0x0000180401007387 */ /* 0x0001e20000100a00 */
[----:B------:R-:W-:Y:S05]  /*0650*/  @!P0 BRA `(.L_x_4) ;  /* 0x0000002400788947 */ /* 0x000fea0003800000 */
[----:B------:R-:W0:Y:S01]  /*0660*/  LDCU UR4, c[0x0][0x390] ;  /* 0x00007200ff0477ac */ /* 0x000e220008000800 */
[----:B------:R-:W-:Y:S01]  /*0670*/  BSSY.RECONVERGENT B1, `(.L_x_4) ;  /* 0x000025c000017945 */ /* 0x000fe20003800200 */
[----:B------:R-:W-:Y:S02]  /*0680*/  IMAD.MOV.U32 R13, RZ, RZ, R0 ;  /* 0x000000ffff0d7224 */ /* 0x000fe400078e0000 */
[----:B------:R-:W-:Y:S02]  /*0690*/  VIADD R11, R1, 0x8 ;  /* 0x00000008010b7836 */ /* 0x000fe40000000000 */
[----:B------:R-:W-:Y:S02]  /*06a0*/  IMAD.MOV.U32 R10, RZ, RZ, RZ ;  /* 0x000000ffff0a7224 */ /* 0x000fe400078e00ff */
[----:B0-----:R-:W-:-:S07]  /*06b0*/  IMAD.U32 R2, RZ, RZ, UR4 ;  /* 0x00000004ff027e24 */ /* 0x001fce000f8e00ff */
.L_x_19:
[----:B------:R-:W-:Y:S01]  /*06c0*/  LOP3.LUT R0, R2, 0x3, RZ, 0xc0, !PT ;  /* 0x0000000302007812 */ /* 0x000fe200078ec0ff */
[----:B------:R-:W-:Y:S03]  /*06d0*/  BSSY.RECONVERGENT B0, `(.L_x_5) ;  /* 0x000024f000007945 */ /* 0x000fe60003800200 */
[----:B------:R-:W-:-:S04]  /*06e0*/  ISETP.NE.U32.AND P0, PT, R0, RZ, PT ;  /* 0x000000ff0000720c */ /* 0x000fc80003f05070 */
[----:B------:R-:W-:-:S13]  /*06f0*/  ISETP.NE.AND.EX P0, PT, RZ, RZ, PT, P0 ;  /* 0x000000ffff00720c */ /* 0x000fda0003f05300 */
[----:B0-----:R-:W-:Y:S05]  /*0700*/  @!P0 BRA `(.L_x_6) ;  /* 0x00000024002c8947 */ /* 0x001fea0003800000 */
[----:B------:R-:W0:Y:S01]  /*0710*/  LDC.64 R8, c[0x4][0x8] ;  /* 0x01000200ff087b82 */ /* 0x000e220000000a00 */
[----:B------:R-:W-:Y:S01]  /*0720*/  BSSY.RECONVERGENT B2, `(.L_x_7) ;  /* 0x00000bc000027945 */ /* 0x000fe20003800200 */
[----:B------:R-:W-:Y:S01]  /*0730*/  IMAD.MOV.U32 R0, RZ, RZ, RZ ;  /* 0x000000ffff007224 */ /* 0x000fe200078e00ff */
[----:B------:R-:W-:Y:S02]  /*0740*/  CS2R R4, SRZ ;  /* 0x0000000000047805 */ /* 0x000fe4000001ff00 */
[----:B------:R-:W-:Y:S01]  /*0750*/  CS2R R6, SRZ ;  /* 0x0000000000067805 */ /* 0x000fe2000001ff00 */
[----:B------:R-:W-:Y:S02]  /*0760*/  IMAD.MOV.U32 R3, RZ, RZ, RZ ;  /* 0x000000ffff037224 */ /* 0x000fe400078e00ff */
[----:B0-----:R-:W-:-:S07]  /*0770*/  IMAD.WIDE.U32 R8, R10, 0xc80, R8 ;  /* 0x00000c800a087825 */ /* 0x001fce00078e0008 */
.L_x_10:
[----:B------:R-:W-:-:S06]  /*0780*/  IMAD R12, R0, 0x4, R11 ;  /* 0x00000004000c7824 */ /* 0x000fcc00078e020b */
[----:B------:R-:W5:Y:S01]  /*0790*/  LDL R12, [R12+0x4] ;  /* 0x000004000c0c7983 */ /* 0x000f620000100800 */
[----:B------:R-:W-:Y:S01]  /*07a0*/  BSSY.RECONVERGENT B3, `(.L_x_8) ;  /* 0x00000b0000037945 */ /* 0x000fe20003800200 */
[----:B------:R-:W-:Y:S02]  /*07b0*/  IMAD.SHL.U32 R16, R0, 0x20, RZ ;  /* 0x0000002000107824 */ /* 0x000fe400078e00ff */
[----:B------:R-:W-:-:S07]  /*07c0*/  IMAD.MOV.U32 R17, RZ, RZ, RZ ;  /* 0x000000ffff117224 */ /* 0x000fce00078e00ff */
.L_x_9:
[----:B-----5:R-:W-:Y:S01]  /*07d0*/  SHF.R.U32.HI R23, RZ, R17, R12 ;  /* 0x00000011ff177219 */ /* 0x020fe2000001160c */
[----:B------:R-:W-:-:S03]  /*07e0*/  IMAD.IADD R14, R16, 0x1, R17 ;  /* 0x00000001100e7824 */ /* 0x000fc600078e0211 */
[----:B------:R-:W-:-:S04]  /*07f0*/  LOP3.LUT R15, R23, 0x1, RZ, 0xc0, !PT ;  /* 0x00000001170f7812 */ /* 0x000fc800078ec0ff */
[----:B------:R-:W-:Y:S01]  /*0800*/  ISETP.NE.U32.AND P0, PT, R15, 0x1, PT ;  /* 0x000000010f00780c */ /* 0x000fe20003f05070 */
[----:B------:R-:W-:-:S03]  /*0810*/  IMAD R15, R14, 0x5, RZ ;  /* 0x000000050e0f7824 */ /* 0x000fc600078e02ff */
[----:B------:R-:W-:Y:S01]  /*0820*/  R2P PR, R23, 0x7e ;  /* 0x0000007e17007804 */ /* 0x000fe20000000000 */
[----:B------:R-:W-:-:S08]  /*0830*/  IMAD.WIDE.U32 R14, R15, 0x4, R8 ;  /* 0x000000040f0e7825 */ /* 0x000fd000078e0008 */
[----:B------:R-:W2:Y:S04]  /*0840*/  @!P0 LDG.E R20, desc[UR36][R14.64+0x10] ;  /* 0x000010240e148981 */ /* 0x000ea8000c1e1900 */
[----:B------:R-:W3:Y:S04]  /*0850*/  @P1 LDG.E R22, desc[UR36][R14.64+0x24] ;  /* 0x000024240e161981 */ /* 0x000ee8000c1e1900 */
[----:B------:R-:W4:Y:S04]  /*0860*/  @P2 LDG.E R24, desc[UR36][R14.64+0x38] ;  /* 0x000038240e182981 */ /* 0x000f28000c1e1900 */
[----:B------:R-:W4:Y:S04]  /*0870*/  @P3 LDG.E R26, desc[UR36][R14.64+0x4c] ;  /* 0x00004c240e1a3981 */ /* 0x000f28000c1e1900 */
[----:B------:R-:W4:Y:S04]  /*0880*/  @P4 LDG.E R28, desc[UR36][R14.64+0x60] ;  /* 0x000060240e1c4981 */ /* 0x000f28000c1e1900 */
[----:B------:R-:W4:Y:S04]  /*0890*/  @!P0 LDG.E R18, desc[UR36][R14.64] ;  /* 0x000000240e128981 */ /* 0x000f28000c1e1900 */
[----:B------:R-:W4:Y:S04]  /*08a0*/  @!P0 LDG.E R19, desc[UR36][R14.64+0x4] ;  /* 0x000004240e138981 */ /* 0x000f28000c1e1900 */
[----:B------:R-:W4:Y:S04]  /*08b0*/  @P5 LDG.E R21, desc[UR36][R14.64+0x74] ;  /* 0x000074240e155981 */ /* 0x000f28000c1e1900 */
[----:B------:R-:W4:Y:S04]  /*08c0*/  @P1 LDG.E R25, desc[UR36][R14.64+0x20] ;  /* 0x000020240e191981 */ /* 0x000f28000c1e1900 */
[----:B------:R-:W4:Y:S01]  /*08d0*/  @P3 LDG.E R27, desc[UR36][R14.64+0x48] ;  /* 0x000048240e1b3981 */ /* 0x000f22000c1e1900 */
[----:B--2---:R-:W-:-:S03]  /*08e0*/  @!P0 LOP3.LUT R5, R5, R20, RZ, 0x3c, !PT ;  /* 0x0000001405058212 */ /* 0x004fc600078e3cff */
[----:B------:R-:W2:Y:S01]  /*08f0*/  @P1 LDG.E R20, desc[UR36][R14.64+0x14] ;  /* 0x000014240e141981 */ /* 0x000ea2000c1e1900 */
[----:B---3--:R-:W-:-:S03]  /*0900*/  @P1 LOP3.LUT R5, R5, R22, RZ, 0x3c, !PT ;  /* 0x0000001605051212 */ /* 0x008fc600078e3cff */
[----:B------:R-:W3:Y:S01]  /*0910*/  @P1 LDG.E R22, desc[UR36][R14.64+0x1c] ;  /* 0x00001c240e161981 */ /* 0x000ee2000c1e1900 */
[----:B----4-:R-:W-:-:S03]  /*0920*/  @P2 LOP3.LUT R5, R5, R24, RZ, 0x3c, !PT ;  /* 0x0000001805052212 */ /* 0x010fc600078e3cff */
[----:B------:R-:W4:Y:S01]  /*0930*/  @P2 LDG.E R24, desc[UR36][R14.64+0x28] ;  /* 0x000028240e182981 */ /* 0x000f22000c1e1900 */
[----:B------:R-:W-:-:S03]  /*0940*/  @P3 LOP3.LUT R5, R5, R26, RZ, 0x3c, !PT ;  /* 0x0000001a05053212 */ /* 0x000fc600078e3cff */
[----:B------:R-:W3:Y:S01]  /*0950*/  @P6 LDG.E R26, desc[UR36][R14.64+0x88] ;  /* 0x000088240e1a6981 */ /* 0x000ee2000c1e1900 */
[----:B------:R-:W-:Y:S02]  /*0960*/  @P4 LOP3.LUT R5, R5, R28, RZ, 0x3c, !PT ;  /* 0x0000001c05054212 */ /* 0x000fe400078e3cff */
[----:B------:R-:W-:Y:S02]  /*0970*/  @!P0 LOP3.LUT R3, R3, R18, RZ, 0x3c, !PT ;  /* 0x0000001203038212 */ /* 0x000fe400078e3cff */
[----:B------:R-:W3:Y:S01]  /*0980*/  @!P0 LDG.E R18, desc[UR36][R14.64+0x8] ;  /* 0x000008240e128981 */ /* 0x000ee2000c1e1900 */
[----:B------:R-:W-:-:S03]  /*0990*/  @!P0 LOP3.LUT R6, R6, R19, RZ, 0x3c, !PT ;  /* 0x0000001306068212 */ /* 0x000fc600078e3cff */
[----:B------:R-:W3:Y:S01]  /*09a0*/  @!P0 LDG.E R19, desc[UR36][R14.64+0xc] ;  /* 0x00000c240e138981 */ /* 0x000ee2000c1e1900 */
[----:B------:R-:W-:-:S03]  /*09b0*/  @P5 LOP3.LUT R5, R5, R21, RZ, 0x3c, !PT ;  /* 0x0000001505055212 */ /* 0x000fc600078e3cff */
[----:B------:R-:W3:Y:S01]  /*09c0*/  @P1 LDG.E R21, desc[UR36][R14.64+0x18] ;  /* 0x000018240e151981 */ /* 0x000ee2000c1e1900 */
[----:B--2---:R-:W-:-:S03]  /*09d0*/  @P1 LOP3.LUT R3, R3, R20, RZ, 0x3c, !PT ;  /* 0x0000001403031212 */ /* 0x004fc600078e3cff */
[----:B------:R-:W2:Y:S01]  /*09e0*/  @P3 LDG.E R20, desc[UR36][R14.64+0x3c] ;  /* 0x00003c240e143981 */ /* 0x000ea2000c1e1900 */
[----:B----4-:R-:W-:-:S03]  /*09f0*/  @P2 LOP3.LUT R3, R3, R24, RZ, 0x3c, !PT ;  /* 0x0000001803032212 */ /* 0x010fc600078e3cff */
[----:B------:R-:W4:Y:S01]  /*0a00*/  @P4 LDG.E R24, desc[UR36][R14.64+0x50] ;  /* 0x000050240e184981 */ /* 0x000f22000c1e1900 */
[----:B---3--:R-:W-:-:S03]  /*0a10*/  @!P0 LOP3.LUT R7, R7, R18, RZ, 0x3c, !PT ;  /* 0x0000001207078212 */ /* 0x008fc600078e3cff */
[----:B------:R-:W3:Y:S01]  /*0a20*/  @P2 LDG.E R18, desc[UR36][R14.64+0x30] ;  /* 0x000030240e122981 */ /* 0x000ee2000c1e1900 */
[----:B------:R-:W-:-:S03]  /*0a30*/  @!P0 LOP3.LUT R4, R4, R19, RZ, 0x3c, !PT ;  /* 0x0000001304048212 */ /* 0x000fc600078e3cff */
[----:B------:R-:W3:Y:S01]  /*0a40*/  @P2 LDG.E R19, desc[UR36][R14.64+0x2c] ;  /* 0x00002c240e132981 */ /* 0x000ee2000c1e1900 */
[----:B------:R-:W-:-:S03]  /*0a50*/  @P1 LOP3.LUT R6, R6, R21, RZ, 0x3c, !PT ;  /* 0x0000001506061212 */ /* 0x000fc600078e3cff */
[----:B------:R-:W3:Y:S01]  /*0a60*/  @P2 LDG.E R21, desc[UR36][R14.64+0x34] ;  /* 0x000034240e152981 */ /* 0x000ee2000c1e1900 */
[----:B------:R-:W-:Y:S02]  /*0a70*/  @P1 LOP3.LUT R7, R7, R22, RZ, 0x3c, !PT ;  /* 0x0000001607071212 */ /* 0x000fe400078e3cff */
[----:B------:R-:W-:Y:S01]  /*0a80*/  @P1 LOP3.LUT R4, R4, R25, RZ, 0x3c, !PT ;  /* 0x0000001904041212 */ /* 0x000fe200078e3cff */
[----:B------:R-:W3:Y:S04]  /*0a90*/  @P3 LDG.E R22, desc[UR36][R14.64+0x44] ;  /* 0x000044240e163981 */ /* 0x000ee8000c1e1900 */
[----:B------:R-:W3:Y:S01]  /*0aa0*/  @P3 LDG.E R25, desc[UR36][R14.64+0x40] ;  /* 0x000040240e193981 */ /* 0x000ee2000c1e1900 */
[----:B--2---:R-:W-:-:S03]  /*0ab0*/  @P3 LOP3.LUT R3, R3, R20, RZ, 0x3c, !PT ;  /* 0x0000001403033212 */ /* 0x004fc600078e3cff */
[----:B------:R-:W2:Y:S01]  /*0ac0*/  @P5 LDG.E R20, desc[UR36][R14.64+0x64] ;  /* 0x000064240e145981 */ /* 0x000ea2000c1e1900 */
[----:B----4-:R-:W-:-:S03]  /*0ad0*/  @P4 LOP3.LUT R3, R3, R24, RZ, 0x3c, !PT ;  /* 0x0000001803034212 */ /* 0x010fc600078e3cff */
[----:B------:R-:W4:Y:S01]  /*0ae0*/  @P6 LDG.E R24, desc[UR36][R14.64+0x78] ;  /* 0x000078240e186981 */ /* 0x000f22000c1e1900 */
[----:B---3--:R-:W-:-:S03]  /*0af0*/  @P2 LOP3.LUT R7, R7, R18, RZ, 0x3c, !PT ;  /* 0x0000001207072212 */ /* 0x008fc600078e3cff */
[----:B------:R-:W3:Y:S01]  /*0b00*/  @P4 LDG.E R18, desc[UR36][R14.64+0x58] ;  /* 0x000058240e124981 */ /* 0x000ee2000c1e1900 */
[----:B------:R-:W-:-:S03]  /*0b10*/  @P2 LOP3.LUT R6, R6, R19, RZ, 0x3c, !PT ;  /* 0x0000001306062212 */ /* 0x000fc600078e3cff */
[----:B------:R-:W3:Y:S01]  /*0b20*/  @P4 LDG.E R19, desc[UR36][R14.64+0x54] ;  /* 0x000054240e134981 */ /* 0x000ee2000c1e1900 */
[----:B------:R-:W-:-:S03]  /*0b30*/  @P2 LOP3.LUT R4, R4, R21, RZ, 0x3c, !PT ;  /* 0x0000001504042212 */ /* 0x000fc600078e3cff */
[----:B------:R-:W3:Y:S01]  /*0b40*/  @P4 LDG.E R21, desc[UR36][R14.64+0x5c] ;  /* 0x00005c240e154981 */ /* 0x000ee2000c1e1900 */
[----:B------:R-:W-:Y:S02]  /*0b50*/  @P3 LOP3.LUT R7, R7, R22, RZ, 0x3c, !PT ;  /* 0x0000001607073212 */ /* 0x000fe400078e3cff */
[----:B------:R-:W-:Y:S01]  /*0b60*/  @P3 LOP3.LUT R4, R4, R27, RZ, 0x3c, !PT ;  /* 0x0000001b04043212 */ /* 0x000fe200078e3cff */
[----:B------:R-:W3:Y:S01]  /*0b70*/  @P5 LDG.E R22, desc[UR36][R14.64+0x6c] ;  /* 0x00006c240e165981 */ /* 0x000ee2000c1e1900 */
[----:B------:R-:W-:-:S03]  /*0b80*/  @P3 LOP3.LUT R6, R6, R25, RZ, 0x3c, !PT ;  /* 0x0000001906063212 */ /* 0x000fc600078e3cff */
[----:B------:R-:W3:Y:S04]  /*0b90*/  @P5 LDG.E R25, desc[UR36][R14.64+0x68] ;  /* 0x000068240e195981 */ /* 0x000ee8000c1e1900 */
[----:B------:R-:W3:Y:S01]  /*0ba0*/  @P5 LDG.E R27, desc[UR36][R14.64+0x70] ;  /* 0x000070240e1b5981 */ /* 0x000ee2000c1e1900 */
[----:B------:R-:W-:Y:S02]  /*0bb0*/  LOP3.LUT P0, RZ, R23, 0x80, RZ, 0xc0, !PT ;  /* 0x0000008017ff7812 */ /* 0x000fe4000780c0ff */
[----:B--2---:R-:W-:-:S11]  /*0bc0*/  @P5 LOP3.LUT R3, R3, R20, RZ, 0x3c, !PT ;  /* 0x0000001403035212 */ /* 0x004fd600078e3cff */
        /* <DEDUP_REMOVED lines=15> */
[----:B------:R-:W-:Y:S02]  /*0cc0*/  @P6 LOP3.LUT R5, R5, R26, RZ, 0x3c, !PT ;  /* 0x0000001a05056212 */ /* 0x000fe400078e3cff */
[----:B--2---:R-:W-:Y:S02]  /*0cd0*/  @P0 LOP3.LUT R3, R3, R20, RZ, 0x3c, !PT ;  /* 0x0000001403030212 */ /* 0x004fe400078e3cff */
[----:B----4-:R-:W-:Y:S02]  /*0ce0*/  @P0 LOP3.LUT R5, R5, R24, RZ, 0x3c, !PT ;  /* 0x0000001805050212 */ /* 0x010fe400078e3cff */
[----:B---3--:R-:W-:Y:S02]  /*0cf0*/  @P6 LOP3.LUT R7, R7, R18, RZ, 0x3c, !PT ;  /* 0x0000001207076212 */ /* 0x008fe400078e3cff */
[----:B------:R-:W-:Y:S02]  /*0d00*/  @P6 LOP3.LUT R6, R6, R19, RZ, 0x3c, !PT ;  /* 0x0000001306066212 */ /* 0x000fe400078e3cff */
[----:B------:R-:W-:-:S02]  /*0d10*/  @P6 LOP3.LUT R4, R4, R21, RZ, 0x3c, !PT ;  /* 0x0000001504046212 */ /* 0x000fc400078e3cff */
[----:B------:R-:W-:Y:S02]  /*0d20*/  @P0 LOP3.LUT R7, R7, R22, RZ, 0x3c, !PT ;  /* 0x0000001607070212 */ /* 0x000fe400078e3cff */
[----:B------:R-:W-:Y:S02]  /*0d30*/  @P0 LOP3.LUT R6, R6, R25, RZ, 0x3c, !PT ;  /* 0x0000001906060212 */ /* 0x000fe400078e3cff */
[----:B------:R-:W-:Y:S02]  /*0d40*/  @P0 LOP3.LUT R4, R4, R27, RZ, 0x3c, !PT ;  /* 0x0000001b04040212 */ /* 0x000fe400078e3cff */
[----:B------:R-:W-:-:S13]  /*0d50*/  R2P PR, R23.B1, 0x7f ;  /* 0x0000007f17007804 */ /* 0x000fda0000001000 */
[----:B------:R-:W2:Y:S04]  /*0d60*/  @P0 LDG.E R18, desc[UR36][R14.64+0xa0] ;  /* 0x0000a0240e120981 */ /* 0x000ea8000c1e1900 */
[----:B------:R-:W3:Y:S04]  /*0d70*/  @P0 LDG.E R20, desc[UR36][R14.64+0xa8] ;  /* 0x0000a8240e140981 */ /* 0x000ee8000c1e1900 */
[----:B------:R-:W4:Y:S04]  /*0d80*/  @P1 LDG.E R22, desc[UR36][R14.64+0xbc] ;  /* 0x0000bc240e161981 */ /* 0x000f28000c1e1900 */
[----:B------:R-:W4:Y:S04]  /*0d90*/  @P1 LDG.E R24, desc[UR36][R14.64+0xc4] ;  /* 0x0000c4240e181981 */ /* 0x000f28000c1e1900 */
[----:B------:R-:W4:Y:S04]  /*0da0*/  @P0 LDG.E R19, desc[UR36][R14.64+0xa4] ;  /* 0x0000a4240e130981 */ /* 0x000f28000c1e1900 */
[----:B------:R-:W4:Y:S04]  /*0db0*/  @P0 LDG.E R21, desc[UR36][R14.64+0xac] ;  /* 0x0000ac240e150981 */ /* 0x000f28000c1e1900 */
[----:B------:R-:W4:Y:S04]  /*0dc0*/  @P1 LDG.E R25, desc[UR36][R14.64+0xb8] ;  /* 0x0000b8240e191981 */ /* 0x000f28000c1e1900 */
[----:B------:R-:W4:Y:S04]  /*0dd0*/  @P2 LDG.E R26, desc[UR36][R14.64+0xc8] ;  /* 0x0000c8240e1a2981 */ /* 0x000f28000c1e1900 */
[----:B------:R-:W4:Y:S04]  /*0de0*/  @P1 LDG.E R27, desc[UR36][R14.64+0xc0] ;  /* 0x0000c0240e1b1981 */ /* 0x000f28000c1e1900 */
[----:B------:R-:W4:Y:S01]  /*0df0*/  @P3 LDG.E R28, desc[UR36][R14.64+0xec] ;  /* 0x0000ec240e1c3981 */ /* 0x000f22000c1e1900 */
[----:B--2---:R-:W-:-:S03]  /*0e00*/  @P0 LOP3.LUT R3, R3, R18, RZ, 0x3c, !PT ;  /* 0x0000001203030212 */ /* 0x004fc600078e3cff */
[----:B------:R-:W2:Y:S01]  /*0e10*/  @P0 LDG.E R18, desc[UR36][R14.64+0xb0] ;  /* 0x0000b0240e120981 */ /* 0x000ea2000c1e1900 */
[----:B---3--:R-:W-:-:S03]  /*0e20*/  @P0 LOP3.LUT R7, R7, R20, RZ, 0x3c, !PT ;  /* 0x0000001407070212 */ /* 0x008fc600078e3cff */
[----:B------:R-:W3:Y:S01]  /*0e30*/  @P1 LDG.E R20, desc[UR36][R14.64+0xb4] ;  /* 0x0000b4240e141981 */ /* 0x000ee2000c1e1900 */
[----:B----4-:R-:W-:-:S03]  /*0e40*/  @P1 LOP3.LUT R7, R7, R22, RZ, 0x3c, !PT ;  /* 0x0000001607071212 */ /* 0x010fc600078e3cff */
[----:B------:R-:W4:Y:S01]  /*0e50*/  @P2 LDG.E R22, desc[UR36][R14.64+0xd8] ;  /* 0x0000d8240e162981 */ /* 0x000f22000c1e1900 */
[----:B------:R-:W-:-:S03]  /*0e60*/  @P0 LOP3.LUT R6, R6, R19, RZ, 0x3c, !PT ;  /* 0x0000001306060212 */ /* 0x000fc600078e3cff */
[----:B------:R-:W4:Y:S01]  /*0e70*/  @P2 LDG.E R19, desc[UR36][R14.64+0xcc] ;  /* 0x0000cc240e132981 */ /* 0x000f22000c1e1900 */
[----:B------:R-:W-:-:S03]  /*0e80*/  @P0 LOP3.LUT R4, R4, R21, RZ, 0x3c, !PT ;  /* 0x0000001504040212 */ /* 0x000fc600078e3cff */
[----:B------:R-:W4:Y:S01]  /*0e90*/  @P2 LDG.E R21, desc[UR36][R14.64+0xd4] ;  /* 0x0000d4240e152981 */ /* 0x000f22000c1e1900 */
[----:B------:R-:W-:-:S03]  /*0ea0*/  @P1 LOP3.LUT R6, R6, R25, RZ, 0x3c, !PT ;  /* 0x0000001906061212 */ /* 0x000fc600078e3cff */
[----:B------:R-:W4:Y:S01]  /*0eb0*/  @P3 LDG.E R25, desc[UR36][R14.64+0xe8] ;  /* 0x0000e8240e193981 */ /* 0x000f22000c1e1900 */
[----:B--2---:R-:W-:-:S03]  /*0ec0*/  @P0 LOP3.LUT R5, R5, R18, RZ, 0x3c, !PT ;  /* 0x0000001205050212 */ /* 0x004fc600078e3cff */
[----:B------:R-:W2:Y:S01]  /*0ed0*/  @P4 LDG.E R18, desc[UR36][R14.64+0xf0] ;  /* 0x0000f0240e124981 */ /* 0x000ea2000c1e1900 */
[----:B------:R-:W-:-:S03]  /*0ee0*/  @P1 LOP3.LUT R5, R5, R24, RZ, 0x3c, !PT ;  /* 0x0000001805051212 */ /* 0x000fc600078e3cff */
[----:B------:R-:W2:Y:S01]  /*0ef0*/  @P3 LDG.E R24, desc[UR36][R14.64+0xdc] ;  /* 0x0000dc240e183981 */ /* 0x000ea2000c1e1900 */
[----:B---3--:R-:W-:-:S03]  /*0f00*/  @P1 LOP3.LUT R3, R3, R20, RZ, 0x3c, !PT ;  /* 0x0000001403031212 */ /* 0x008fc600078e3cff */
[----:B------:R-:W3:Y:S01]  /*0f10*/  @P2 LDG.E R20, desc[UR36][R14.64+0xd0] ;  /* 0x0000d0240e142981 */ /* 0x000ee2000c1e1900 */
[----:B------:R-:W-:Y:S02]  /*0f20*/  LOP3.LUT P0, RZ, R23, 0x8000, RZ, 0xc0, !PT ;  /* 0x0000800017ff7812 */ /* 0x000fe4000780c0ff */
[----:B------:R-:W-:Y:S01]  /*0f30*/  @P2 LOP3.LUT R3, R3, R26, RZ, 0x3c, !PT ;  /* 0x0000001a03032212 */ /* 0x000fe200078e3cff */
[----:B------:R-:W3:Y:S04]  /*0f40*/  @P3 LDG.E R23, desc[UR36][R14.64+0xe0] ;  /* 0x0000e0240e173981 */ /* 0x000ee8000c1e1900 */
[----:B------:R-:W3:Y:S01]  /*0f50*/  @P3 LDG.E R26, desc[UR36][R14.64+0xe4] ;  /* 0x0000e4240e1a3981 */ /* 0x000ee2000c1e1900 */
[----:B------:R-:W-:Y:S02]  /*0f60*/  @P1 LOP3.LUT R4, R4, R27, RZ, 0x3c, !PT ;  /* 0x0000001b04041212 */ /* 0x000fe400078e3cff */
[----:B----4-:R-:W-:-:S02]  /*0f70*/  @P2 LOP3.LUT R5, R5, R22, RZ, 0x3c, !PT ;  /* 0x0000001605052212 */ /* 0x010fc400078e3cff */
[----:B------:R-:W4:Y:S01]  /*0f80*/  @P4 LDG.E R22, desc[UR36][R14.64+0x100] ;  /* 0x000100240e164981 */ /* 0x000f22000c1e1900 */
[----:B------:R-:W-:Y:S02]  /*0f90*/  @P2 LOP3.LUT R6, R6, R19, RZ, 0x3c, !PT ;  /* 0x0000001306062212 */ /* 0x000fe400078e3cff */
[----:B------:R-:W-:Y:S01]  /*0fa0*/  @P2 LOP3.LUT R4, R4, R21, RZ, 0x3c, !PT ;  /* 0x0000001504042212 */ /* 0x000fe200078e3cff */
[----:B------:R-:W4:Y:S04]  /*0fb0*/  @P4 LDG.E R19, desc[UR36][R14.64+0xf4] ;  /* 0x0000f4240e134981 */ /* 0x000f28000c1e1900 */
[----:B------:R-:W4:Y:S01]  /*0fc0*/  @P4 LDG.E R21, desc[UR36][R14.64+0xfc] ;  /* 0x0000fc240e154981 */ /* 0x000f22000c1e1900 */
[----:B------:R-:W-:-:S03]  /*0fd0*/  @P3 LOP3.LUT R4, R4, R25, RZ, 0x3c, !PT ;  /* 0x0000001904043212 */ /* 0x000fc600078e3cff */
[----:B------:R-:W4:Y:S01]  /*0fe0*/  @P5 LDG.E R25, desc[UR36][R14.64+0x110] ;  /* 0x000110240e195981 */ /* 0x000f22000c1e1900 */
[----:B--2---:R-:W-:-:S03]  /*0ff0*/  @P3 LOP3.LUT R3, R3, R24, RZ, 0x3c, !PT ;  /* 0x0000001803033212 */ /* 0x004fc600078e3cff */
[----:B------:R-:W2:Y:S01]  /*1000*/  @P5 LDG.E R24, desc[UR36][R14.64+0x104] ;  /* 0x000104240e185981 */ /* 0x000ea2000c1e1900 */
[----:B---3--:R-:W-:Y:S02]  /*1010*/  @P2 LOP3.LUT R7, R7, R20, RZ, 0x3c, !PT ;  /* 0x0000001407072212 */ /* 0x008fe400078e3cff */
[----:B------:R-:W-:Y:S01]  /*1020*/  @P4 LOP3.LUT R3, R3, R18, RZ, 0x3c, !PT ;  /* 0x0000001203034212 */ /* 0x000fe200078e3cff */
[----:B------:R-:W3:Y:S01]  /*1030*/  @P4 LDG.E R20, desc[UR36][R14.64+0xf8] ;  /* 0x0000f8240e144981 */ /* 0x000ee2000c1e1900 */
[----:B------:R-:W-:-:S03]  /*1040*/  @P3 LOP3.LUT R6, R6, R23, RZ, 0x3c, !PT ;  /* 0x0000001706063212 */ /* 0x000fc600078e3cff */
[----:B------:R-:W3:Y:S01]  /*1050*/  @P5 LDG.E R18, desc[UR36][R14.64+0x114] ;  /* 0x000114240e125981 */ /* 0x000ee2000c1e1900 */
[----:B------:R-:W-:-:S03]  /*1060*/  @P3 LOP3.LUT R7, R7, R26, RZ, 0x3c, !PT ;  /* 0x0000001a07073212 */ /* 0x000fc600078e3cff */
[----:B------:R-:W3:Y:S04]  /*1070*/  @P5 LDG.E R23, desc[UR36][R14.64+0x108] ;  /* 0x000108240e175981 */ /* 0x000ee8000c1e1900 */
[----:B------:R-:W3:Y:S01]  /*1080*/  @P5 LDG.E R26, desc[UR36][R14.64+0x10c] ;  /* 0x00010c240e1a5981 */ /* 0x000ee2000c1e1900 */
[----:B------:R-:W-:Y:S02]  /*1090*/  @P3 LOP3.LUT R5, R5, R28, RZ, 0x3c, !PT ;  /* 0x0000001c05053212 */ /* 0x000fe400078e3cff */
[----:B----4-:R-:W-:Y:S01]  /*10a0*/  @P4 LOP3.LUT R6, R6, R19, RZ, 0x3c, !PT ;  /* 0x0000001306064212 */ /* 0x010fe200078e3cff */
[----:B------:R-:W4:Y:S01]  /*10b0*/  @P0 LDG.E R28, desc[UR36][R14.64+0x13c] ;  /* 0x00013c240e1c0981 */ /* 0x000f22000c1e1900 */
[----:B------:R-:W-:Y:S02]  /*10c0*/  @P4 LOP3.LUT R5, R5, R22, RZ, 0x3c, !PT ;  /* 0x0000001605054212 */ /* 0x000fe400078e3cff */
[----:B------:R-:W-:Y:S01]  /*10d0*/  @P4 LOP3.LUT R4, R4, R21, RZ, 0x3c, !PT ;  /* 0x0000001504044212 */ /* 0x000fe200078e3cff */
[----:B------:R-:W4:Y:S04]  /*10e0*/  @P6 LDG.E R19, desc[UR36][R14.64+0x11c] ;  /* 0x00011c240e136981 */ /* 0x000f28000c1e1900 */
[----:B------:R-:W4:Y:S01]  /*10f0*/  @P6 LDG.E R22, desc[UR36][R14.64+0x120] ;  /* 0x000120240e166981 */ /* 0x000f22000c1e1900 */
[----:B------:R-:W-:-:S03]  /*1100*/  @P5 LOP3.LUT R4, R4, R25, RZ, 0x3c, !PT ;  /* 0x0000001904045212 */ /* 0x000fc600078e3cff */
[----:B------:R-:W4:Y:S04]  /*1110*/  @P6 LDG.E R21, desc[UR36][R14.64+0x124] ;  /* 0x000124240e156981 */ /* 0x000f28000c1e1900 */
[----:B------:R-:W4:Y:S01]  /*1120*/  @P0 LDG.E R25, desc[UR36][R14.64+0x138] ;  /* 0x000138240e190981 */ /* 0x000f22000c1e1900 */
[----:B--2---:R-:W-:-:S03]  /*1130*/  @P5 LOP3.LUT R3, R3, R24, RZ, 0x3c, !PT ;  /* 0x0000001803035212 */ /* 0x004fc600078e3cff */
[----:B------:R-:W2:Y:S01]  /*1140*/  @P0 LDG.E R24, desc[UR36][R14.64+0x12c] ;  /* 0x00012c240e180981 */ /* 0x000ea2000c1e1900 */
[----:B---3--:R-:W-:-:S03]  /*1150*/  @P4 LOP3.LUT R7, R7, R20, RZ, 0x3c, !PT ;  /* 0x0000001407074212 */ /* 0x008fc600078e3cff */
[----:B------:R-:W3:Y:S01]  /*1160*/  @P6 LDG.E R20, desc[UR36][R14.64+0x118] ;  /* 0x000118240e146981 */ /* 0x000ee2000c1e1900 */
[----:B------:R-:W-:-:S03]  /*1170*/  @P5 LOP3.LUT R5, R5, R18, RZ, 0x3c, !PT ;  /* 0x0000001205055212 */ /* 0x000fc600078e3cff */
[----:B------:R-:W2:Y:S01]  /*1180*/  @P6 LDG.E R18, desc[UR36][R14.64+0x128] ;  /* 0x000128240e126981 */ /* 0x000ea2000c1e1900 */
[----:B------:R-:W-:-:S03]  /*1190*/  @P5 LOP3.LUT R6, R6, R23, RZ, 0x3c, !PT ;  /* 0x0000001706065212 */ /* 0x000fc600078e3cff */
[----:B------:R-:W2:Y:S01]  /*11a0*/  @P0 LDG.E R23, desc[UR36][R14.64+0x130] ;  /* 0x000130240e170981 */ /* 0x000ea2000c1e1900 */
[----:B------:R-:W-:-:S03]  /*11b0*/  @P5 LOP3.LUT R7, R7, R26, RZ, 0x3c, !PT ;  /* 0x0000001a07075212 */ /* 0x000fc600078e3cff */
[----:B------:R-:W2:Y:S01]  /*11c0*/  @P0 LDG.E R26, desc[UR36][R14.64+0x134] ;  /* 0x000134240e1a0981 */ /* 0x000ea2000c1e1900 */
[----:B------:R-:W-:-:S05]  /*11d0*/  VIADD R17, R17, 0x10 ;  /* 0x0000001011117836 */ /* 0x000fca0000000000 */
[----:B------:R-:W-:Y:S02]  /*11e0*/  ISETP.NE.AND P1, PT, R17, 0x20, PT ;  /* 0x000000201100780c */ /* 0x000fe40003f25270 */
[----:B----4-:R-:W-:Y:S02]  /*11f0*/  @P6 LOP3.LUT R6, R6, R19, RZ, 0x3c, !PT ;  /* 0x0000001306066212 */ /* 0x010fe400078e3cff */
[----:B------:R-:W-:Y:S02]  /*1200*/  @P6 LOP3.LUT R7, R7, R22, RZ, 0x3c, !PT ;  /* 0x0000001607076212 */ /* 0x000fe400078e3cff */
[----:B------:R-:W-:-:S04]  /*1210*/  @P6 LOP3.LUT R4, R4, R21, RZ, 0x3c, !PT ;  /* 0x0000001504046212 */ /* 0x000fc800078e3cff */
[----:B------:R-:W-:Y:S02]  /*1220*/  @P0 LOP3.LUT R4, R4, R25, RZ, 0x3c, !PT ;  /* 0x0000001904040212 */ /* 0x000fe400078e3cff */
[----:B---3--:R-:W-:Y:S02]  /*1230*/  @P6 LOP3.LUT R3, R3, R20, RZ, 0x3c, !PT ;  /* 0x0000001403036212 */ /* 0x008fe400078e3cff */
[----:B--2---:R-:W-:Y:S02]  /*1240*/  @P6 LOP3.LUT R5, R5, R18, RZ, 0x3c, !PT ;  /* 0x0000001205056212 */ /* 0x004fe400078e3cff */
[----:B------:R-:W-:Y:S02]  /*1250*/  @P0 LOP3.LUT R3, R3, R24, RZ, 0x3c, !PT ;  /* 0x0000001803030212 */ /* 0x000fe400078e3cff */
[----:B------:R-:W-:Y:S02]  /*1260*/  @P0 LOP3.LUT R6, R6, R23, RZ, 0x3c, !PT ;  /* 0x0000001706060212 */ /* 0x000fe400078e3cff */
[----:B------:R-:W-:-:S02]  /*1270*/  @P0 LOP3.LUT R5, R5, R28, RZ, 0x3c, !PT ;  /* 0x0000001c05050212 */ /* 0x000fc400078e3cff */
[----:B------:R-:W-:Y:S01]  /*1280*/  @P0 LOP3.LUT R7, R7, R26, RZ, 0x3c, !PT ;  /* 0x0000001a07070212 */ /* 0x000fe200078e3cff */
[----:B------:R-:W-:Y:S06]  /*1290*/  @P1 BRA `(.L_x_9) ;  /* 0xfffffff4004c1947 */ /* 0x000fec000383ffff */
[----:B------:R-:W-:Y:S05]  /*12a0*/  BSYNC.RECONVERGENT B3 ;  /* 0x0000000000037941 */ /* 0x000fea0003800200 */
.L_x_8:
[----:B------:R-:W-:-:S05]  /*12b0*/  VIADD R0, R0, 0x1 ;  /* 0x0000000100007836 */ /* 0x000fca0000000000 */
[----:B------:R-:W-:-:S13]  /*12c0*/  ISETP.NE.AND P0, PT, R0, 0x5, PT ;  /* 0x000000050000780c */ /* 0x000fda0003f05270 */
[----:B------:R-:W-:Y:S05]  /*12d0*/  @P0 BRA `(.L_x_10) ;  /* 0xfffffff400280947 */ /* 0x000fea000383ffff */
[----:B------:R-:W-:Y:S05]  /*12e0*/  BSYNC.RECONVERGENT B2 ;  /* 0x0000000000027941 */ /* 0x000fea0003800200 */
.L_x_7:
[----:B------:R-:W-:Y:S01]  /*12f0*/  LOP3.LUT R0, R2, 0x3, RZ, 0xc0, !PT ;  /* 0x0000000302007812 */ /* 0x000fe200078ec0ff */
[----:B------:R0:W-:Y:S03]  /*1300*/  STL.64 [R1+0x10], R6 ;  /* 0x0000100601007387 */ /* 0x0001e60000100a00 */
[----:B------:R-:W-:Y:S01]  /*1310*/  ISETP.NE.U32.AND P0, PT, R0, 0x1, PT ;  /* 0x000000010000780c */ /* 0x000fe20003f05070 */
[----:B------:R0:W-:Y:S03]  /*1320*/  STL.64 [R1+0x18], R4 ;  /* 0x0000180401007387 */ /* 0x0001e60000100a00 */
[----:B------:R-:W-:Y:S01]  /*1330*/  ISETP.NE.AND.EX P0, PT, RZ, RZ, PT, P0 ;  /* 0x000000ffff00720c */ /* 0x000fe20003f05300 */
[----:B------:R0:W-:-:S12]  /*1340*/  STL [R1+0xc], R3 ;  /* 0x00000c0301007387 */ /* 0x0001d80000100800 */
[----:B0-----:R-:W-:Y:S05]  /*1350*/  @!P0 BRA `(.L_x_6) ;  /* 0x0000001800188947 */ /* 0x001fea0003800000 */
[----:B------:R-:W-:Y:S01]  /*1360*/  UMOV UR4, URZ ;  /* 0x000000ff00047c82 */ /* 0x000fe20008000000 */
[----:B------:R-:W-:Y:S01]  /*1370*/  BSSY.RECONVERGENT B2, `(.L_x_11) ;  /* 0x00000bc000027945 */ /* 0x000fe20003800200 */
[----:B------:R-:W-:Y:S01]  /*1380*/  IMAD.MOV.U32 R0, RZ, RZ, RZ ;  /* 0x000000ffff007224 */ /* 0x000fe200078e00ff */
[----:B------:R-:W-:Y:S01]  /*1390*/  CS2R R6, SRZ ;  /* 0x0000000000067805 */ /* 0x000fe2000001ff00 */
[----:B------:R-:W-:Y:S02]  /*13a0*/  IMAD.MOV.U32 R4, RZ, RZ, RZ ;  /* 0x000000ffff047224 */ /* 0x000fe400078e00ff */
[----:B------:R-:W-:Y:S02]  /*13b0*/  IMAD.MOV.U32 R3, RZ, RZ, RZ ;  /* 0x000000ffff037224 */ /* 0x000fe400078e00ff */
[----:B------:R-:W-:-:S07]  /*13c0*/  IMAD.U32 R5, RZ, RZ, UR4 ;  /* 0x00000004ff057e24 */ /* 0x000fce000f8e00ff */
.L_x_14:
[----:B------:R-:W-:-:S06]  /*13d0*/  IMAD R12, R0, 0x4, R11 ;  /* 0x00000004000c7824 */ /* 0x000fcc00078e020b */
[----:B------:R-:W5:Y:S01]  /*13e0*/  LDL R12, [R12+0x4] ;  /* 0x000004000c0c7983 */ /* 0x000f620000100800 */
[----:B------:R-:W-:Y:S01]  /*13f0*/  BSSY.RECONVERGENT B3, `(.L_x_12) ;  /* 0x00000b0000037945 */ /* 0x000fe20003800200 */
[----:B------:R-:W-:Y:S02]  /*1400*/  IMAD.SHL.U32 R16, R0, 0x20, RZ ;  /* 0x0000002000107824 */ /* 0x000fe400078e00ff */
[----:B------:R-:W-:-:S07]  /*1410*/  IMAD.MOV.U32 R17, RZ, RZ, RZ ;  /* 0x000000ffff117224 */ /* 0x000fce00078e00ff */
.L_x_13:
        /* <DEDUP_REMOVED lines=174> */
.L_x_12:
[----:B------:R-:W-:-:S05]  /*1f00*/  VIADD R0, R0, 0x1 ;  /* 0x0000000100007836 */ /* 0x000fca0000000000 */
[----:B------:R-:W-:-:S13]  /*1f10*/  ISETP.NE.AND P0, PT, R0, 0x5, PT ;  /* 0x000000050000780c */ /* 0x000fda0003f05270 */
[----:B------:R-:W-:Y:S05]  /*1f20*/  @P0 BRA `(.L_x_14) ;  /* 0xfffffff400280947 */ /* 0x000fea000383ffff */
[----:B------:R-:W-:Y:S05]  /*1f30*/  BSYNC.RECONVERGENT B2 ;  /* 0x0000000000027941 */ /* 0x000fea0003800200 */
.L_x_11:
[----:B------:R-:W-:Y:S01]  /*1f40*/  LOP3.LUT R0, R2, 0x3, RZ, 0xc0, !PT ;  /* 0x0000000302007812 */ /* 0x000fe200078ec0ff */
[----:B------:R0:W-:Y:S03]  /*1f50*/  STL.64 [R1+0x10], R6 ;  /* 0x0000100601007387 */ /* 0x0001e60000100a00 */
[----:B------:R-:W-:Y:S01]  /*1f60*/  ISETP.NE.U32.AND P0, PT, R0, 0x3, PT ;  /* 0x000000030000780c */ /* 0x000fe20003f05070 */
[----:B------:R0:W-:Y:S03]  /*1f70*/  STL [R1+0xc], R3 ;  /* 0x00000c0301007387 */ /* 0x0001e60000100800 */
[----:B------:R-:W-:Y:S01]  /*1f80*/  ISETP.NE.AND.EX P0, PT, RZ, RZ, PT, P0 ;  /* 0x000000ffff00720c */ /* 0x000fe20003f05300 */
[----:B------:R0:W-:-:S12]  /*1f90*/  STL.64 [R1+0x18], R4 ;  /* 0x0000180401007387 */ /* 0x0001d80000100a00 */
[----:B0-----:R-:W-:Y:S05]  /*1fa0*/  @P0 BRA `(.L_x_6) ;  /* 0x0000000c00040947 */ /* 0x001fea0003800000 */
[----:B------:R-:W-:Y:S01]  /*1fb0*/  UMOV UR4, URZ ;  /* 0x000000ff00047c82 */ /* 0x000fe20008000000 */
[----:B------:R-:W-:Y:S01]  /*1fc0*/  BSSY.RECONVERGENT B2, `(.L_x_15) ;  /* 0x00000bc000027945 */ /* 0x000fe20003800200 */
[----:B------:R-:W-:Y:S01]  /*1fd0*/  IMAD.MOV.U32 R0, RZ, RZ, RZ ;  /* 0x000000ffff007224 */ /* 0x000fe200078e00ff */
[----:B------:R-:W-:Y:S01]  /*1fe0*/  CS2R R6, SRZ ;  /* 0x0000000000067805 */ /* 0x000fe2000001ff00 */
[----:B------:R-:W-:Y:S02]  /*1ff0*/  IMAD.MOV.U32 R4, RZ, RZ, RZ ;  /* 0x000000ffff047224 */ /* 0x000fe400078e00ff */
[----:B------:R-:W-:Y:S02]  /*2000*/  IMAD.MOV.U32 R3, RZ, RZ, RZ ;  /* 0x000000ffff037224 */ /* 0x000fe400078e00ff */
[----:B------:R-:W-:-:S07]  /*2010*/  IMAD.U32 R5, RZ, RZ, UR4 ;  /* 0x00000004ff057e24 */ /* 0x000fce000f8e00ff */
.L_x_18:
[----:B------:R-:W-:-:S06]  /*2020*/  IMAD R12, R0, 0x4, R11 ;  /* 0x00000004000c7824 */ /* 0x000fcc00078e020b */
[----:B------:R-:W5:Y:S01]  /*2030*/  LDL R12, [R12+0x4] ;  /* 0x000004000c0c7983 */ /* 0x000f620000100800 */
[----:B------:R-:W-:Y:S01]  /*2040*/  BSSY.RECONVERGENT B3, `(.L_x_16) ;  /* 0x00000b0000037945 */ /* 0x000fe20003800200 */
[----:B------:R-:W-:Y:S02]  /*2050*/  IMAD.SHL.U32 R16, R0, 0x20, RZ ;  /* 0x0000002000107824 */ /* 0x000fe400078e00ff */
[----:B------:R-:W-:-:S07]  /*2060*/  IMAD.MOV.U32 R17, RZ, RZ, RZ ;  /* 0x000000ffff117224 */ /* 0x000fce00078e00ff */
.L_x_17:
        /* <DEDUP_REMOVED lines=174> */
.L_x_16:
[----:B------:R-:W-:-:S05]  /*2b50*/  VIADD R0, R0, 0x1 ;  /* 0x0000000100007836 */ /* 0x000fca0000000000 */
[----:B------:R-:W-:-:S13]  /*2b60*/  ISETP.NE.AND P0, PT, R0, 0x5, PT ;  /* 0x000000050000780c */ /* 0x000fda0003f05270 */
[----:B------:R-:W-:Y:S05]  /*2b70*/  @P0 BRA `(.L_x_18) ;  /* 0xfffffff400280947 */ /* 0x000fea000383ffff */
[----:B------:R-:W-:Y:S05]  /*2b80*/  BSYNC.RECONVERGENT B2 ;  /* 0x0000000000027941 */ /* 0x000fea0003800200 */
.L_x_15:
[----:B------:R0:W-:Y:S04]  /*2b90*/  STL.64 [R1+0x10], R6 ;  /* 0x0000100601007387 */ /* 0x0001e80000100a00 */
[----:B------:R0:W-:Y:S04]  /*2ba0*/  STL [R1+0xc], R3 ;  /* 0x00000c0301007387 */ /* 0x0001e80000100800 */
[----:B------:R0:W-:Y:S02]  /*2bb0*/  STL.64 [R1+0x18], R4 ;  /* 0x0000180401007387 */ /* 0x0001e40000100a00 */
.L_x_6:
[----:B------:R-:W-:Y:S05]  /*2bc0*/  BSYNC.RECONVERGENT B0 ;  /* 0x0000000000007941 */ /* 0x000fea0003800200 */
.L_x_5:
[----:B------:R-:W-:Y:S01]  /*2bd0*/  ISETP.GT.U32.AND P0, PT, R2, 0x3, PT ;  /* 0x000000030200780c */ /* 0x000fe20003f04070 */
[----:B------:R-:W-:Y:S01]  /*2be0*/  VIADD R10, R10, 0x1 ;  /* 0x000000010a0a7836 */ /* 0x000fe20000000000 */
[--C-:B------:R-:W-:Y:S02]  /*2bf0*/  SHF.R.U64 R2, R2, 0x2, R13.reuse ;  /* 0x0000000202027819 */ /* 0x100fe4000000120d */
[----:B------:R-:W-:Y:S02]  /*2c00*/  ISETP.GT.U32.AND.EX P0, PT, R13, RZ, PT, P0 ;  /* 0x000000ff0d00720c */ /* 0x000fe40003f04100 */
[----:B------:R-:W-:-:S11]  /*2c10*/  SHF.R.U32.HI R13, RZ, 0x2, R13 ;  /* 0x00000002ff0d7819 */ /* 0x000fd6000001160d */
[----:B------:R-:W-:Y:S05]  /*2c20*/  @P0 BRA `(.L_x_19) ;  /* 0xffffffd800a40947 */ /* 0x000fea000383ffff */
[----:B------:R-:W-:Y:S05]  /*2c30*/  BSYNC.RECONVERGENT B1 ;  /* 0x0000000000017941 */ /* 0x000fea0003800200 */
.L_x_4:
[----:B------:R-:W1:Y:S01]  /*2c40*/  LDCU UR8, c[0x0][0x3a4] ;  /* 0x00007480ff0877ac */ /* 0x000e620008000800 */
[----:B0-----:R-:W0:Y:S01]  /*2c50*/  LDC R4, c[0x0][0x3a0] ;  /* 0x0000e800ff047b82 */ /* 0x001e220000000800 */
[----:B------:R-:W-:Y:S01]  /*2c60*/  SHF.R.U32.HI R0, RZ, 0x2, R3 ;  /* 0x00000002ff007819 */ /* 0x000fe20000011603 */
[----:B------:R-:W-:Y:S01]  /*2c70*/  IMAD.MOV.U32 R8, RZ, RZ, -0x266e14b1 ;  /* 0xd991eb4fff087424 */ /* 0x000fe200078e00ff */
[----:B------:R-:W2:Y:S02]  /*2c80*/  LDCU UR7, c[0x0][0x390] ;  /* 0x00007200ff0777ac */ /* 0x000ea40008000800 */
[----:B------:R-:W-:Y:S01]  /*2c90*/  LOP3.LUT R0, R0, R3, RZ, 0x3c, !PT ;  /* 0x0000000300007212 */ /* 0x000fe200078e3cff */
[----:B------:R-:W-:Y:S01]  /*2ca0*/  IMAD.SHL.U32 R3, R5, 0x10, RZ ;  /* 0x0000001005037824 */ /* 0x000fe200078e00ff */
[----:B------:R-:W3:Y:S01]  /*2cb0*/  LDCU UR6, c[0x0][0x390] ;  /* 0x00007200ff0677ac */ /* 0x000ee20008000800 */
[----:B------:R-:W3:Y:S01]  /*2cc0*/  LDCU.64 UR4, c[0x0][0x380] ;  /* 0x00007000ff0477ac */ /* 0x000ee20008000a00 */
[----:B-1----:R-:W1:Y:S01]  /*2cd0*/  I2F.U32.RP R2, UR8 ;  /* 0x0000000800027d06 */ /* 0x002e620008209000 */
[----:B------:R-:W-:Y:S01]  /*2ce0*/  ISETP.NE.U32.AND P1, PT, RZ, UR8, PT ;  /* 0x00000008ff007c0c */ /* 0x000fe2000bf25070 */
[----:B--2---:R-:W-:Y:S01]  /*2cf0*/  USHF.R.S32.HI UR7, URZ, 0x1f, UR7 ;  /* 0x0000001fff077899 */ /* 0x004fe20008011407 */
[----:B0-----:R-:W-:-:S02]  /*2d00*/  ISETP.GT.AND P0, PT, R4, -0x1, PT ;  /* 0xffffffff0400780c */ /* 0x001fc40003f04270 */
[----:B------:R-:W-:Y:S02]  /*2d10*/  LOP3.LUT R4, R4, 0xaad26b49, RZ, 0x3c, !PT ;  /* 0xaad26b4904047812 */ /* 0x000fe400078e3cff */
[----:B------:R-:W-:Y:S01]  /*2d20*/  SEL R9, R8, 0x8bf16996, P0 ;  /* 0x8bf1699608097807 */ /* 0x000fe20000000000 */
[----:B---3--:R-:W-:Y:S02]  /*2d30*/  ULEA UR4, UP0, UR6, UR4, 0x2 ;  /* 0x0000000406047291 */ /* 0x008fe4000f8010ff */
[----:B------:R-:W-:Y:S01]  /*2d40*/  IMAD R4, R4, 0x4182bed5, RZ ;  /* 0x4182bed504047824 */ /* 0x000fe200078e02ff */
[----:B-1----:R-:W0:Y:S01]  /*2d50*/  MUFU.RCP R2, R2 ;  /* 0x0000000200027308 */ /* 0x002e220000001000 */
[----:B------:R-:W-:-:S03]  /*2d60*/  ULEA.HI.X UR5, UR6, UR5, UR7, 0x2, UP0 ;  /* 0x0000000506057291 */ /* 0x000fc600080f1407 */
[----:B------:R-:W-:Y:S01]  /*2d70*/  IADD3 R9, PT, PT, R9, 0x64f0c9, R4 ;  /* 0x0064f0c909097810 */ /* 0x000fe20007ffe004 */
[----:B0-----:R-:W-:Y:S02]  /*2d80*/  VIADD R6, R2, 0xffffffe ;  /* 0x0ffffffe02067836 */ /* 0x001fe40000000000 */
[C---:B------:R-:W-:Y:S02]  /*2d90*/  IMAD.SHL.U32 R2, R0.reuse, 0x2, RZ ;  /* 0x0000000200027824 */ /* 0x040fe400078e00ff */
[----:B------:R-:W0:Y:S03]  /*2da0*/  F2I.FTZ.U32.TRUNC.NTZ R7, R6 ;  /* 0x0000000600077305 */ /* 0x000e26000021f000 */
[----:B------:R-:W-:-:S04]  /*2db0*/  LOP3.LUT R2, R0, R2, R3, 0x96, !PT ;  /* 0x0000000200027212 */ /* 0x000fc800078e9603 */
[----:B------:R-:W-:-:S04]  /*2dc0*/  LOP3.LUT R2, R2, R5, RZ, 0x3c, !PT ;  /* 0x0000000502027212 */ /* 0x000fc800078e3cff */
[----:B------:R-:W-:Y:S01]  /*2dd0*/  IADD3 R2, PT, PT, R9, 0x587c5, R2 ;  /* 0x000587c509027810 */ /* 0x000fe20007ffe002 */
[----:B0-----:R-:W-:-:S04]  /*2de0*/  IMAD.MOV R6, RZ, RZ, -R7 ;  /* 0x000000ffff067224 */ /* 0x001fc800078e0a07 */
[----:B------:R-:W-:Y:S02]  /*2df0*/  IMAD R3, R6, UR8, RZ ;  /* 0x0000000806037c24 */ /* 0x000fe4000f8e02ff */
[----:B------:R-:W-:-:S04]  /*2e00*/  IMAD.MOV.U32 R6, RZ, RZ, RZ ;  /* 0x000000ffff067224 */ /* 0x000fc800078e00ff */
[----:B------:R-:W-:-:S04]  /*2e10*/  IMAD.HI.U32 R7, R7, R3, R6 ;  /* 0x0000000307077227 */ /* 0x000fc800078e0006 */
[----:B------:R-:W-:Y:S02]  /*2e20*/  IMAD.U32 R3, RZ, RZ, UR5 ;  /* 0x00000005ff037e24 */ /* 0x000fe4000f8e00ff */
[----:B------:R-:W-:-:S04]  /*2e30*/  IMAD.HI.U32 R7, R7, R2, RZ ;  /* 0x0000000207077227 */ /* 0x000fc800078e00ff */
[----:B------:R-:W-:-:S04]  /*2e40*/  IMAD.MOV R7, RZ, RZ, -R7 ;  /* 0x000000ffff077224 */ /* 0x000fc800078e0a07 */
[----:B------:R-:W-:Y:S02]  /*2e50*/  IMAD R2, R7, UR8, R2 ;  /* 0x0000000807027c24 */ /* 0x000fe4000f8e0202 */
[----:B------:R-:W0:Y:S03]  /*2e60*/  LDC.64 R6, c[0x0][0x398] ;  /* 0x0000e600ff067b82 */ /* 0x000e260000000a00 */
[----:B------:R-:W-:-:S13]  /*2e70*/  ISETP.GE.U32.AND P0, PT, R2, UR8, PT ;  /* 0x0000000802007c0c */ /* 0x000fda000bf06070 */
[----:B------:R-:W-:-:S05]  /*2e80*/  @P0 VIADD R2, R2, -UR8 ;  /* 0x8000000802020c36 */ /* 0x000fca0008000000 */
[----:B------:R-:W-:-:S13]  /*2e90*/  ISETP.GE.U32.AND P0, PT, R2, UR8, PT ;  /* 0x0000000802007c0c */ /* 0x000fda000bf06070 */
[----:B------:R-:W-:Y:S01]  /*2ea0*/  @P0 VIADD R2, R2, -UR8 ;  /* 0x8000000802020c36 */ /* 0x000fe20008000000 */
[----:B------:R-:W-:-:S05]  /*2eb0*/  @!P1 LOP3.LUT R2, RZ, UR8, RZ, 0x33, !PT ;  /* 0x00000008ff029c12 */ /* 0x000fca000f8e33ff */
[----:B------:R-:W-:-:S05]  /*2ec0*/  VIADD R2, R2, 0x1 ;  /* 0x0000000102027836 */ /* 0x000fca0000000000 */
[----:B------:R-:W-:Y:S01]  /*2ed0*/  IABS R5, R2 ;  /* 0x0000000200057213 */ /* 0x000fe20000000000 */
[----:B------:R-:W-:-:S04]  /*2ee0*/  IMAD.U32 R2, RZ, RZ, UR4 ;  /* 0x00000004ff027e24 */ /* 0x000fc8000f8e00ff */
[----:B------:R-:W-:-:S05]  /*2ef0*/  VIADD R5, R5, 0x7 ;  /* 0x0000000705057836 */ /* 0x000fca0000000000 */
[----:B------:R-:W-:Y:S04]  /*2f00*/  STG.E desc[UR36][R2.64], R5 ;  /* 0x0000000502007986 */ /* 0x000fe8000c101924 */
[----:B0-----:R-:W-:Y:S01]  /*2f10*/  STG.E desc[UR36][R6.64], RZ ;  /* 0x000000ff06007986 */ /* 0x001fe2000c101924 */
[----:B------:R-:W-:Y:S05]  /*2f20*/  EXIT ;  /* 0x000000000000794d */ /* 0x000fea0003800000 */
.L_x_20:
[----:B------:R-:W-:-:S00]  /*2f30*/  BRA `(.L_x_20) ;  /* 0xfffffffc00fc7947 */ /* 0x000fc0000383ffff */
[----:B------:R-:W-:-:S00]  /*2f40*/  NOP ;  /* 0x0000000000007918 */ /* 0x000fc00000000000 */
        /* <DEDUP_REMOVED lines=11> */
.L_x_151:


//--------------------- .text._Z20kernelEncontrarBombaPiiiiS_S_ --------------------------
	.section	.text._Z20kernelEncontrarBombaPiiiiS_S_,"ax",@progbits
	.align	128
        .global         _Z20kernelEncontrarBombaPiiiiS_S_
        .type           _Z20kernelEncontrarBombaPiiiiS_S_,@function
        .size           _Z20kernelEncontrarBombaPiiiiS_S_,(.L_x_152 - _Z20kernelEncontrarBombaPiiiiS_S_)
        .other          _Z20kernelEncontrarBombaPiiiiS_S_,@"STO_CUDA_ENTRY STV_DEFAULT"
_Z20kernelEncontrarBombaPiiiiS_S_:
.text._Z20kernelEncontrarBombaPiiiiS_S_:
[----:B------:R-:W-:Y:S08]  /*0000*/  LDC R1, c[0x0][0x37c] ;  /* 0x0000df00ff017b82 */ /* 0x000ff00000000800 */
[----:B------:R-:W0:Y:S01]  /*0010*/  LDC.64 R2, c[0x0][0x388] ;  /* 0x0000e200ff027b82 */ /* 0x000e220000000a00 */
[----:B------:R-:W1:Y:S01]  /*0020*/  S2R R9, SR_TID.X ;  /* 0x0000000000097919 */ /* 0x000e620000002100 */
[----:B------:R-:W-:Y:S01]  /*0030*/  BSSY.RECONVERGENT B0, `(.L_x_21) ;  /* 0x0000046000007945 */ /* 0x000fe20003800200 */
[----:B------:R-:W2:Y:S05]  /*0040*/  S2R R11, SR_TID.Y ;  /* 0x00000000000b7919 */ /* 0x000eaa0000002200 */
[----:B------:R-:W1:Y:S08]  /*0050*/  LDC R4, c[0x0][0x360] ;  /* 0x0000d800ff047b82 */ /* 0x000e700000000800 */
[----:B------:R-:W1:Y:S01]  /*0060*/  S2UR UR4, SR_CTAID.X ;  /* 0x00000000000479c3 */ /* 0x000e620000002500 */
[----:B0-----:R-:W-:-:S07]  /*0070*/  IABS R8, R3 ;  /* 0x0000000300087213 */ /* 0x001fce0000000000 */
[----:B------:R-:W2:Y:S01]  /*0080*/  S2UR UR5, SR_CTAID.Y ;  /* 0x00000000000579c3 */ /* 0x000ea20000002600 */
[----:B------:R-:W-:Y:S01]  /*0090*/  ISETP.GT.AND P0, PT, R3, R2, PT ;  /* 0x000000020300720c */ /* 0x000fe20003f04270 */
[----:B------:R-:W0:Y:S06]  /*00a0*/  I2F.RP R5, R8 ;  /* 0x0000000800057306 */ /* 0x000e2c0000209400 */
[----:B------:R-:W2:Y:S01]  /*00b0*/  LDC R10, c[0x0][0x364] ;  /* 0x0000d900ff0a7b82 */ /* 0x000ea20000000800 */
[----:B-1----:R-:W-:-:S07]  /*00c0*/  IMAD R4, R4, UR4, R9 ;  /* 0x0000000404047c24 */ /* 0x002fce000f8e0209 */
[----:B------:R-:W1:Y:S01]  /*00d0*/  LDC R0, c[0x0][0x390] ;  /* 0x0000e400ff007b82 */ /* 0x000e620000000800 */
[----:B0-----:R-:W0:Y:S07]  /*00e0*/  MUFU.RCP R5, R5 ;  /* 0x0000000500057308 */ /* 0x001e2e0000001000 */
[----:B------:R-:W3:Y:S08]  /*00f0*/  LDC R17, c[0x0][0x398] ;  /* 0x0000e600ff117b82 */ /* 0x000ef00000000800 */
[----:B------:R-:W4:Y:S01]  /*0100*/  LDC R18, c[0x0][0x3a0] ;  /* 0x0000e800ff127b82 */ /* 0x000f220000000800 */
[----:B0-----:R-:W-:-:S02]  /*0110*/  VIADD R6, R5, 0xffffffe ;  /* 0x0ffffffe05067836 */ /* 0x001fc40000000000 */
[----:B--2---:R-:W-:Y:S01]  /*0120*/  IMAD R5, R10, UR5, R11 ;  /* 0x000000050a057c24 */ /* 0x004fe2000f8e020b */
[----:B------:R-:W0:Y:S01]  /*0130*/  LDCU.64 UR4, c[0x0][0x358] ;  /* 0x00006b00ff0477ac */ /* 0x000e220008000a00 */
[----:B------:R2:W5:Y:S01]  /*0140*/  F2I.FTZ.U32.TRUNC.NTZ R7, R6 ;  /* 0x0000000600077305 */ /* 0x000562000021f000 */
[----:B-1----:R-:W-:Y:S01]  /*0150*/  IABS R11, R0 ;  /* 0x00000000000b7213 */ /* 0x002fe20000000000 */
[----:B------:R-:W-:Y:S02]  /*0160*/  IMAD R12, R4, R2, R5 ;  /* 0x00000002040c7224 */ /* 0x000fe400078e0205 */
[----:B------:R-:W-:Y:S02]  /*0170*/  @P0 IMAD R12, R5, R3, R4 ;  /* 0x00000003050c0224 */ /* 0x000fe400078e0204 */
[----:B--2---:R-:W-:-:S03]  /*0180*/  IMAD.MOV.U32 R6, RZ, RZ, RZ ;  /* 0x000000ffff067224 */ /* 0x004fc600078e00ff */
[----:B------:R-:W-:Y:S01]  /*0190*/  IABS R10, R12 ;  /* 0x0000000c000a7213 */ /* 0x000fe20000000000 */
[----:B-----5:R-:W-:-:S04]  /*01a0*/  IMAD.MOV R9, RZ, RZ, -R7 ;  /* 0x000000ffff097224 */ /* 0x020fc800078e0a07 */
[----:B------:R-:W-:-:S04]  /*01b0*/  IMAD R9, R9, R8, RZ ;  /* 0x0000000809097224 */ /* 0x000fc800078e02ff */
[----:B------:R-:W-:-:S04]  /*01c0*/  IMAD.HI.U32 R6, R7, R9, R6 ;  /* 0x0000000907067227 */ /* 0x000fc800078e0006 */
[----:B------:R-:W-:-:S04]  /*01d0*/  IMAD.MOV.U32 R9, RZ, RZ, R10 ;  /* 0x000000ffff097224 */ /* 0x000fc800078e000a */
[----:B------:R-:W-:-:S04]  /*01e0*/  IMAD.HI.U32 R7, R6, R9, RZ ;  /* 0x0000000906077227 */ /* 0x000fc800078e00ff */
[----:B------:R-:W-:-:S04]  /*01f0*/  IMAD.HI.U32 R6, R6, R11, RZ ;  /* 0x0000000b06067227 */ /* 0x000fc800078e00ff */
[----:B------:R-:W-:Y:S02]  /*0200*/  IMAD.MOV R10, RZ, RZ, -R7 ;  /* 0x000000ffff0a7224 */ /* 0x000fe400078e0a07 */
[----:B------:R-:W-:Y:S02]  /*0210*/  IMAD.MOV R13, RZ, RZ, -R6 ;  /* 0x000000ffff0d7224 */ /* 0x000fe400078e0a06 */
[C---:B------:R-:W-:Y:S02]  /*0220*/  IMAD R9, R8.reuse, R10, R9 ;  /* 0x0000000a08097224 */ /* 0x040fe400078e0209 */
[----:B------:R-:W-:-:S03]  /*0230*/  IMAD R11, R8, R13, R11 ;  /* 0x0000000d080b7224 */ /* 0x000fc600078e020b */
[C---:B------:R-:W-:Y:S02]  /*0240*/  ISETP.GT.U32.AND P4, PT, R8.reuse, R9, PT ;  /* 0x000000090800720c */ /* 0x040fe40003f84070 */
[----:B------:R-:W-:-:S11]  /*0250*/  ISETP.GT.U32.AND P5, PT, R8, R11, PT ;  /* 0x0000000b0800720c */ /* 0x000fd60003fa4070 */
[--C-:B------:R-:W-:Y:S02]  /*0260*/  @!P4 IMAD.IADD R9, R9, 0x1, -R8.reuse ;  /* 0x000000010909c824 */ /* 0x100fe400078e0a08 */
[----:B------:R-:W-:Y:S02]  /*0270*/  @!P5 IMAD.IADD R11, R11, 0x1, -R8 ;  /* 0x000000010b0bd824 */ /* 0x000fe400078e0a08 */
[----:B------:R-:W-:Y:S01]  /*0280*/  @!P4 VIADD R7, R7, 0x1 ;  /* 0x000000010707c836 */ /* 0x000fe20000000000 */
[-C--:B------:R-:W-:Y:S01]  /*0290*/  ISETP.GE.U32.AND P2, PT, R9, R8.reuse, PT ;  /* 0x000000080900720c */ /* 0x080fe20003f46070 */
[----:B------:R-:W-:Y:S01]  /*02a0*/  @!P5 VIADD R6, R6, 0x1 ;  /* 0x000000010606d836 */ /* 0x000fe20000000000 */
[----:B------:R-:W-:Y:S02]  /*02b0*/  ISETP.GE.U32.AND P3, PT, R11, R8, PT ;  /* 0x000000080b00720c */ /* 0x000fe40003f66070 */
[-C--:B------:R-:W-:Y:S02]  /*02c0*/  LOP3.LUT R8, R12, R3.reuse, RZ, 0x3c, !PT ;  /* 0x000000030c087212 */ /* 0x080fe400078e3cff */
[----:B------:R-:W-:-:S02]  /*02d0*/  LOP3.LUT R9, R0, R3, RZ, 0x3c, !PT ;  /* 0x0000000300097212 */ /* 0x000fc400078e3cff */
[----:B------:R-:W-:Y:S02]  /*02e0*/  ISETP.GE.AND P0, PT, R8, RZ, PT ;  /* 0x000000ff0800720c */ /* 0x000fe40003f06270 */
[----:B------:R-:W-:Y:S02]  /*02f0*/  ISETP.GE.AND P1, PT, R9, RZ, PT ;  /* 0x000000ff0900720c */ /* 0x000fe40003f26270 */
[----:B------:R-:W-:Y:S01]  /*0300*/  LOP3.LUT R9, RZ, R3, RZ, 0x33, !PT ;  /* 0x00000003ff097212 */ /* 0x000fe200078e33ff */
[----:B------:R-:W-:Y:S01]  /*0310*/  @P2 VIADD R7, R7, 0x1 ;  /* 0x0000000107072836 */ /* 0x000fe20000000000 */
[----:B------:R-:W-:Y:S01]  /*0320*/  ISETP.NE.AND P2, PT, R3, RZ, PT ;  /* 0x000000ff0300720c */ /* 0x000fe20003f45270 */
[----:B------:R-:W-:Y:S02]  /*0330*/  @P3 VIADD R6, R6, 0x1 ;  /* 0x0000000106063836 */ /* 0x000fe40000000000 */
[----:B------:R-:W-:Y:S02]  /*0340*/  IMAD.MOV.U32 R8, RZ, RZ, R7 ;  /* 0x000000ffff087224 */ /* 0x000fe400078e0007 */
[----:B------:R-:W-:-:S02]  /*0350*/  IMAD.MOV.U32 R10, RZ, RZ, R6 ;  /* 0x000000ffff0a7224 */ /* 0x000fc400078e0006 */
[----:B------:R-:W-:Y:S01]  /*0360*/  @!P0 IMAD.MOV R8, RZ, RZ, -R8 ;  /* 0x000000ffff088224 */ /* 0x000fe200078e0a08 */
[----:B------:R-:W1:Y:S01]  /*0370*/  LDC.64 R6, c[0x0][0x380] ;  /* 0x0000e000ff067b82 */ /* 0x000e620000000a00 */
[----:B------:R-:W-:Y:S01]  /*0380*/  @!P1 IMAD.MOV R10, RZ, RZ, -R10 ;  /* 0x000000ffff0a9224 */ /* 0x000fe200078e0a0a */
[----:B------:R-:W-:Y:S02]  /*0390*/  PLOP3.LUT P1, PT, PT, PT, PT, 0x8, 0x80 ;  /* 0x000000000080781c */ /* 0x000fe40003f2e170 */
[C---:B------:R-:W-:Y:S02]  /*03a0*/  SEL R15, R9.reuse, R8, !P2 ;  /* 0x00000008090f7207 */ /* 0x040fe40005000000 */
[----:B------:R-:W-:Y:S02]  /*03b0*/  SEL R16, R9, R10, !P2 ;  /* 0x0000000a09107207 */ /* 0x000fe40005000000 */
[----:B------:R-:W2:Y:S01]  /*03c0*/  LDC.64 R10, c[0x0][0x398] ;  /* 0x0000e600ff0a7b82 */ /* 0x000ea20000000a00 */
[----:B------:R-:W-:Y:S01]  /*03d0*/  IMAD.MOV R13, RZ, RZ, -R15 ;  /* 0x000000ffff0d7224 */ /* 0x000fe200078e0a0f */
[----:B------:R-:W-:Y:S01]  /*03e0*/  ISETP.NE.AND P0, PT, R15, R16, PT ;  /* 0x000000100f00720c */ /* 0x000fe20003f05270 */
[----:B------:R-:W-:-:S02]  /*03f0*/  IMAD.MOV R14, RZ, RZ, -R16 ;  /* 0x000000ffff0e7224 */ /* 0x000fc400078e0a10 */
[----:B------:R-:W-:Y:S01]  /*0400*/  IMAD R16, R3, R13, R12 ;  /* 0x0000000d03107224 */ /* 0x000fe200078e020c */
[----:B---3--:R-:W-:Y:S01]  /*0410*/  ISETP.LT.OR P0, PT, R17, 0x6, P0 ;  /* 0x000000061100780c */ /* 0x008fe20000701670 */
[----:B------:R-:W-:Y:S01]  /*0420*/  IMAD R13, R3, R14, R0 ;  /* 0x0000000e030d7224 */ /* 0x000fe200078e0200 */
[----:B------:R-:W3:Y:S04]  /*0430*/  LDC.64 R8, c[0x0][0x3a0] ;  /* 0x0000e800ff087b82 */ /* 0x000ee80000000a00 */
[----:B------:R-:W-:Y:S01]  /*0440*/  ISETP.NE.AND P2, PT, R16, R13, PT ;  /* 0x0000000d1000720c */ /* 0x000fe20003f45270 */
[----:B-1----:R-:W-:-:S06]  /*0450*/  IMAD.WIDE R12, R12, 0x4, R6 ;  /* 0x000000040c0c7825 */ /* 0x002fcc00078e0206 */
[----:B0---4-:R-:W-:Y:S06]  /*0460*/  @P0 BRA `(.L_x_22) ;  /* 0x0000000000080947 */ /* 0x011fec0003800000 */
[----:B------:R-:W4:Y:S02]  /*0470*/  LDG.E R14, desc[UR4][R12.64] ;  /* 0x000000040c0e7981 */ /* 0x000f24000c1e1900 */
[----:B----4-:R-:W-:-:S13]  /*0480*/  ISETP.EQ.AND P1, PT, R14, -0x1, PT ;  /* 0xffffffff0e00780c */ /* 0x010fda0003f22270 */
.L_x_22:
[----:B------:R-:W-:Y:S05]  /*0490*/  BSYNC.RECONVERGENT B0 ;  /* 0x0000000000007941 */ /* 0x000fea0003800200 */
.L_x_21:
[----:B------:R-:W-:Y:S01]  /*04a0*/  ISETP.GE.OR P1, PT, R5, R2, !P1 ;  /* 0x000000020500720c */ /* 0x000fe20004f26670 */
[----:B------:R-:W-:Y:S01]  /*04b0*/  BSSY.RECONVERGENT B0, `(.L_x_23) ;  /* 0x000000c000007945 */ /* 0x000fe20003800200 */
[----:B------:R-:W-:Y:S02]  /*04c0*/  ISETP.LT.OR P2, PT, R18, 0x6, P2 ;  /* 0x000000061200780c */ /* 0x000fe40001741670 */
[----:B------:R-:W-:Y:S02]  /*04d0*/  ISETP.GE.OR P1, PT, R4, R3, P1 ;  /* 0x000000030400720c */ /* 0x000fe40000f26670 */
[----:B------:R-:W-:-:S11]  /*04e0*/  PLOP3.LUT P0, PT, PT, PT, PT, 0x8, 0x80 ;  /* 0x000000000080781c */ /* 0x000fd60003f0e170 */
[----:B------:R-:W-:Y:S05]  /*04f0*/  @P1 BRA `(.L_x_24) ;  /* 0x00000000001c1947 */ /* 0x000fea0003800000 */
[----:B------:R-:W0:Y:S01]  /*0500*/  S2R R16, SR_LANEID ;  /* 0x0000000000107919 */ /* 0x000e220000000000 */
[----:B------:R-:W1:Y:S01]  /*0510*/  LDC.64 R14, c[0x0][0x398] ;  /* 0x0000e600ff0e7b82 */ /* 0x000e620000000a00 */
[----:B------:R-:W-:Y:S02]  /*0520*/  VOTEU.ANY UR6, UPT, PT ;  /* 0x0000000000067886 */ /* 0x000fe400038e0100 */
[----:B------:R-:W-:Y:S02]  /*0530*/  UFLO.U32 UR7, UR6 ;  /* 0x00000006000772bd */ /* 0x000fe400080e0000 */
[----:B------:R-:W1:Y:S04]  /*0540*/  POPC R17, UR6 ;  /* 0x0000000600117d09 */ /* 0x000e680008000000 */
[----:B0-----:R-:W-:-:S13]  /*0550*/  ISETP.EQ.U32.AND P1, PT, R16, UR7, PT ;  /* 0x0000000710007c0c */ /* 0x001fda000bf22070 */
[----:B-1----:R0:W-:Y:S02]  /*0560*/  @P1 REDG.E.ADD.STRONG.GPU desc[UR4][R14.64], R17 ;  /* 0x000000110e00198e */ /* 0x0021e4000c12e104 */
.L_x_24:
[----:B------:R-:W-:Y:S05]  /*0570*/  BSYNC.RECONVERGENT B0 ;  /* 0x0000000000007941 */ /* 0x000fea0003800200 */
.L_x_23:
[----:B------:R-:W-:Y:S04]  /*0580*/  BSSY.RECONVERGENT B0, `(.L_x_25) ;  /* 0x0000004000007945 */ /* 0x000fe80003800200 */
[----:B------:R-:W-:Y:S05]  /*0590*/  @P2 BRA `(.L_x_26) ;  /* 0x0000000000082947 */ /* 0x000fea0003800000 */
[----:B------:R-:W4:Y:S02]  /*05a0*/  LDG.E R12, desc[UR4][R12.64] ;  /* 0x000000040c0c7981 */ /* 0x000f24000c1e1900 */
[----:B----4-:R-:W-:-:S13]  /*05b0*/  ISETP.EQ.AND P0, PT, R12, -0x1, PT ;  /* 0xffffffff0c00780c */ /* 0x010fda0003f02270 */
.L_x_26:
[----:B------:R-:W-:Y:S05]  /*05c0*/  BSYNC.RECONVERGENT B0 ;  /* 0x0000000000007941 */ /* 0x000fea0003800200 */
.L_x_25:
[----:B------:R-:W-:Y:S01]  /*05d0*/  ISETP.GE.OR P0, PT, R5, R2, !P0 ;  /* 0x000000020500720c */ /* 0x000fe20004706670 */
[----:B------:R-:W-:Y:S03]  /*05e0*/  BSSY.RECONVERGENT B0, `(.L_x_27) ;  /* 0x000000a000007945 */ /* 0x000fe60003800200 */
[----:B------:R-:W-:-:S13]  /*05f0*/  ISETP.GE.OR P0, PT, R4, R3, P0 ;  /* 0x000000030400720c */ /* 0x000fda0000706670 */
[----:B------:R-:W-:Y:S05]  /*0600*/  @P0 BRA `(.L_x_28) ;  /* 0x00000000001c0947 */ /* 0x000fea0003800000 */
[----:B0-----:R-:W0:Y:S01]  /*0610*/  S2R R14, SR_LANEID ;  /* 0x00000000000e7919 */ /* 0x001e220000000000 */
[----:B------:R-:W1:Y:S01]  /*0620*/  LDC.64 R12, c[0x0][0x3a0] ;  /* 0x0000e800ff0c7b82 */ /* 0x000e620000000a00 */
[----:B------:R-:W-:Y:S02]  /*0630*/  VOTEU.ANY UR6, UPT, PT ;  /* 0x0000000000067886 */ /* 0x000fe400038e0100 */
[----:B------:R-:W-:Y:S02]  /*0640*/  UFLO.U32 UR7, UR6 ;  /* 0x00000006000772bd */ /* 0x000fe400080e0000 */
[----:B------:R-:W1:Y:S04]  /*0650*/  POPC R15, UR6 ;  /* 0x00000006000f7d09 */ /* 0x000e680008000000 */
[----:B0-----:R-:W-:-:S13]  /*0660*/  ISETP.EQ.U32.AND P0, PT, R14, UR7, PT ;  /* 0x000000070e007c0c */ /* 0x001fda000bf02070 */
[----:B-1----:R1:W-:Y:S02]  /*0670*/  @P0 REDG.E.ADD.STRONG.GPU desc[UR4][R12.64], R15 ;  /* 0x0000000f0c00098e */ /* 0x0023e4000c12e104 */
.L_x_28:
[----:B------:R-:W-:Y:S05]  /*0680*/  BSYNC.RECONVERGENT B0 ;  /* 0x0000000000007941 */ /* 0x000fea0003800200 */
.L_x_27:
[----:B------:R-:W-:Y:S06]  /*0690*/  BAR.SYNC.DEFER_BLOCKING 0x0 ;  /* 0x0000000000007b1d */ /* 0x000fec0000010000 */
[----:B--2---:R-:W2:Y:S04]  /*06a0*/  LDG.E R10, desc[UR4][R10.64] ;  /* 0x000000040a0a7981 */ /* 0x004ea8000c1e1900 */
[----:B---3--:R-:W2:Y:S01]  /*06b0*/  LDG.E R9, desc[UR4][R8.64] ;  /* 0x0000000408097981 */ /* 0x008ea2000c1e1900 */
[----:B------:R-:W-:-:S04]  /*06c0*/  ISETP.GE.AND P0, PT, R5, R3, PT ;  /* 0x000000030500720c */ /* 0x000fc80003f06270 */
[----:B------:R-:W-:-:S04]  /*06d0*/  ISETP.GE.OR P0, PT, R4, R2, P0 ;  /* 0x000000020400720c */ /* 0x000fc80000706670 */
[----:B--2---:R-:W-:-:S13]  /*06e0*/  ISETP.EQ.OR P0, PT, R10, R9, P0 ;  /* 0x000000090a00720c */ /* 0x004fda0000702670 */
[----:B------:R-:W-:Y:S05]  /*06f0*/  @P0 EXIT ;  /* 0x000000000000094d */ /* 0x000fea0003800000 */
[----:B------:R-:W-:Y:S02]  /*0700*/  ISETP.NE.AND P0, PT, R9, 0x1, PT ;  /* 0x000000010900780c */ /* 0x000fe40003f05270 */
[----:B------:R-:W-:-:S13]  /*0710*/  ISETP.EQ.AND P1, PT, R10, 0x5, PT ;  /* 0x000000050a00780c */ /* 0x000fda0003f22270 */
[----:B------:R-:W-:Y:S05]  /*0720*/  @!P0 BRA P1, `(.L_x_29) ;  /* 0x00000000000c8947 */ /* 0x000fea0000800000 */
[----:B------:R-:W-:-:S04]  /*0730*/  ISETP.NE.AND P0, PT, R10, 0x1, PT ;  /* 0x000000010a00780c */ /* 0x000fc80003f05270 */
[----:B------:R-:W-:-:S13]  /*0740*/  ISETP.NE.OR P0, PT, R9, 0x5, P0 ;  /* 0x000000050900780c */ /* 0x000fda0000705670 */
[----:B------:R-:W-:Y:S05]  /*0750*/  @P0 EXIT ;  /* 0x000000000000094d */ /* 0x000fea0003800000 */
.L_x_29:
[----:B------:R-:W-:-:S04]  /*0760*/  IMAD.WIDE R6, R0, 0x4, R6 ;  /* 0x0000000400067825 */ /* 0x000fc800078e0206 */
[----:B------:R-:W-:-:S05]  /*0770*/  IMAD.MOV.U32 R3, RZ, RZ, 0x42 ;  /* 0x00000042ff037424 */ /* 0x000fca00078e00ff */
[----:B------:R-:W-:Y:S01]  /*0780*/  STG.E desc[UR4][R6.64], R3 ;  /* 0x0000000306007986 */ /* 0x000fe2000c101904 */
[----:B------:R-:W-:Y:S05]  /*0790*/  EXIT ;  /* 0x000000000000794d */ /* 0x000fea0003800000 */
.L_x_30:
        /* <DEDUP_REMOVED lines=14> */
.L_x_152:


//--------------------- .text._Z22kernelEncontrarCaminosPiiiS_iPbi --------------------------
	.section	.text._Z22kernelEncontrarCaminosPiiiS_iPbi,"ax",@progbits
	.align	128
        .global         _Z22kernelEncontrarCaminosPiiiS_iPbi
        .type           _Z22kernelEncontrarCaminosPiiiS_iPbi,@function
        .size           _Z22kernelEncontrarCaminosPiiiS_iPbi,(.L_x_153 - _Z22kernelEncontrarCaminosPiiiS_iPbi)
        .other          _Z22kernelEncontrarCaminosPiiiS_iPbi,@"STO_CUDA_ENTRY STV_DEFAULT"
_Z22kernelEncontrarCaminosPiiiS_iPbi:
.text._Z22kernelEncontrarCaminosPiiiS_iPbi:
[----:B------:R-:W0:Y:S08]  /*0000*/  LDC R1, c[0x0][0x37c] ;  /* 0x0000df00ff017b82 */ /* 0x000e300000000800 */
[----:B------:R-:W1:Y:S01]  /*0010*/  LDC.64 R4, c[0x0][0x388] ;  /* 0x0000e200ff047b82 */ /* 0x000e620000000a00 */
[----:B------:R-:W2:Y:S01]  /*0020*/  S2R R0, SR_TID.X ;  /* 0x0000000000007919 */ /* 0x000ea20000002100 */
[----:B------:R-:W3:Y:S01]  /*0030*/  LDCU UR7, c[0x0][0x2fc] ;  /* 0x00005f80ff0777ac */ /* 0x000ee20008000800 */
[----:B0-----:R-:W-:Y:S01]  /*0040*/  VIADD R1, R1, 0xfffffff0 ;  /* 0xfffffff001017836 */ /* 0x001fe20000000000 */
[----:B------:R-:W0:Y:S01]  /*0050*/  S2R R3, SR_TID.Y ;  /* 0x0000000000037919 */ /* 0x000e220000002200 */
[----:B------:R-:W4:Y:S03]  /*0060*/  LDCU UR6, c[0x0][0x2f8] ;  /* 0x00005f00ff0677ac */ /* 0x000f260008000800 */
[----:B------:R-:W5:Y:S01]  /*0070*/  LDC R8, c[0x0][0x388] ;  /* 0x0000e200ff087b82 */ /* 0x000f620000000800 */
[----:B------:R-:W-:Y:S01]  /*0080*/  UMOV UR4, 0x400 ;  /* 0x0000040000047882 */ /* 0x000fe20000000000 */
[----:B------:R-:W0:Y:S06]  /*0090*/  LDCU.64 UR36, c[0x0][0x358] ;  /* 0x00006b00ff2477ac */ /* 0x000e2c0008000a00 */
[----:B------:R-:W2:Y:S01]  /*00a0*/  S2UR UR8, SR_CTAID.X ;  /* 0x00000000000879c3 */ /* 0x000ea20000002500 */
[----:B-1----:R-:W-:-:S07]  /*00b0*/  ISETP.GE.AND P0, PT, R5, R4, PT ;  /* 0x000000040500720c */ /* 0x002fce0003f06270 */
[----:B------:R-:W2:Y:S01]  /*00c0*/  LDC R7, c[0x0][0x360] ;  /* 0x0000d800ff077b82 */ /* 0x000ea20000000800 */
[----:B----4-:R-:W-:-:S05]  /*00d0*/  IADD3 R29, P2, PT, R1, UR6, RZ ;  /* 0x00000006011d7c10 */ /* 0x010fca000ff5e0ff */
[----:B---3--:R-:W-:Y:S02]  /*00e0*/  IMAD.X R28, RZ, RZ, UR7, P2 ;  /* 0x00000007ff1c7e24 */ /* 0x008fe400090e06ff */
[----:B------:R-:W1:Y:S08]  /*00f0*/  LDC R2, c[0x0][0x364] ;  /* 0x0000d900ff027b82 */ /* 0x000e700000000800 */
[----:B-----5:R-:W3:Y:S08]  /*0100*/  @P0 LDC R8, c[0x0][0x38c] ;  /* 0x0000e300ff080b82 */ /* 0x020ef00000000800 */
[----:B------:R-:W4:Y:S01]  /*0110*/  S2UR UR9, SR_CTAID.Y ;  /* 0x00000000000979c3 */ /* 0x000f220000002600 */
[----:B--2---:R-:W-:-:S04]  /*0120*/  IMAD R17, R7, UR8, R0 ;  /* 0x0000000807117c24 */ /* 0x004fc8000f8e0200 */
[C---:B------:R-:W-:Y:S01]  /*0130*/  @P0 IMAD.HI R6, R17.reuse, 0x66666667, RZ ;  /* 0x6666666711060827 */ /* 0x040fe200078e02ff */
[----:B------:R-:W-:Y:S02]  /*0140*/  LEA.HI R37, R17, R17, RZ, 0x1 ;  /* 0x0000001111257211 */ /* 0x000fe400078f08ff */
[----:B------:R-:W2:Y:S01]  /*0150*/  S2UR UR5, SR_CgaCtaId ;  /* 0x00000000000579c3 */ /* 0x000ea20000008800 */
[----:B-1----:R-:W-:Y:S01]  /*0160*/  @P0 IMAD.MOV.U32 R7, RZ, RZ, R2 ;  /* 0x000000ffff070224 */ /* 0x002fe200078e0002 */
[----:B------:R-:W-:Y:S02]  /*0170*/  @P0 SHF.R.S32.HI R9, RZ, 0x1, R6 ;  /* 0x00000001ff090819 */ /* 0x000fe40000011406 */
[----:B------:R-:W-:Y:S01]  /*0180*/  SHF.R.S32.HI R37, RZ, 0x1, R37 ;  /* 0x00000001ff257819 */ /* 0x000fe20000011425 */
[----:B0-----:R-:W-:Y:S01]  /*0190*/  IMAD R36, R3, R7, R0 ;  /* 0x0000000703247224 */ /* 0x001fe200078e0200 */
[----:B------:R-:W-:Y:S02]  /*01a0*/  @P0 LEA.HI R37, R6, R9, RZ, 0x1 ;  /* 0x0000000906250211 */ /* 0x000fe400078f08ff */
[----:B---3--:R-:W-:Y:S01]  /*01b0*/  ISETP.GE.AND P1, PT, R8, -0x9, PT ;  /* 0xfffffff70800780c */ /* 0x008fe20003f26270 */
[----:B----4-:R-:W-:-:S04]  /*01c0*/  IMAD R2, R2, UR9, R3 ;  /* 0x0000000902027c24 */ /* 0x010fc8000f8e0203 */
[----:B------:R-:W-:Y:S01]  /*01d0*/  IMAD.HI.U32 R38, R2, -0x33333333, RZ ;  /* 0xcccccccd02267827 */ /* 0x000fe200078e00ff */
[----:B--2---:R-:W-:-:S03]  /*01e0*/  ULEA UR4, UR5, UR4, 0x18 ;  /* 0x0000000405047291 */ /* 0x004fc6000f8ec0ff */
[----:B------:R-:W-:Y:S01]  /*01f0*/  IMAD R25, R17, R4, R2 ;  /* 0x0000000411197224 */ /* 0x000fe200078e0202 */
[----:B------:R-:W-:Y:S02]  /*0200*/  SHF.R.U32.HI R38, RZ, 0x2, R38 ;  /* 0x00000002ff267819 */ /* 0x000fe40000011626 */
[----:B------:R-:W-:Y:S01]  /*0210*/  @P0 SHF.R.U32.HI R38, RZ, 0x1, R2 ;  /* 0x00000001ff260819 */ /* 0x000fe20000011602 */
[----:B------:R-:W-:Y:S01]  /*0220*/  IMAD.MOV.U32 R18, RZ, RZ, R25 ;  /* 0x000000ffff127224 */ /* 0x000fe200078e0019 */
[----:B------:R-:W-:Y:S01]  /*0230*/  LEA R30, R36, UR4, 0x2 ;  /* 0x00000004241e7c11 */ /* 0x000fe2000f8e10ff */
[----:B------:R-:W-:Y:S01]  /*0240*/  @P0 IMAD R18, R2, R5, R17 ;  /* 0x0000000502120224 */ /* 0x000fe200078e0211 */
[----:B------:R-:W-:Y:S06]  /*0250*/  @!P1 BRA `(.L_x_31) ;  /* 0x0000000000fc9947 */ /* 0x000fec0003800000 */
[----:B------:R-:W0:Y:S01]  /*0260*/  LDC.64 R6, c[0x0][0x380] ;  /* 0x0000e000ff067b82 */ /* 0x000e220000000a00 */
[----:B------:R-:W-:Y:S01]  /*0270*/  VIADD R8, R8, 0x9 ;  /* 0x0000000908087836 */ /* 0x000fe20000000000 */
[----:B------:R-:W-:-:S04]  /*0280*/  ISETP.GE.AND P0, PT, R17, R5, PT ;  /* 0x000000051100720c */ /* 0x000fc80003f06270 */
[----:B------:R-:W-:Y:S02]  /*0290*/  ISETP.GE.AND P1, PT, R8, 0x3, PT ;  /* 0x000000030800780c */ /* 0x000fe40003f26270 */
[----:B------:R-:W-:Y:S01]  /*02a0*/  VIMNMX R9, PT, PT, RZ, R8, !PT ;  /* 0x00000008ff097248 */ /* 0x000fe20007fe0100 */
[----:B------:R-:W-:Y:S01]  /*02b0*/  IMAD.MOV.U32 R8, RZ, RZ, RZ ;  /* 0x000000ffff087224 */ /* 0x000fe200078e00ff */
[----:B------:R-:W-:-:S03]  /*02c0*/  ISETP.LT.AND P0, PT, R2, R4, !P0 ;  /* 0x000000040200720c */ /* 0x000fc60004701270 */
[----:B------:R-:W-:-:S05]  /*02d0*/  VIADD R9, R9, 0x1 ;  /* 0x0000000109097836 */ /* 0x000fca0000000000 */
[----:B------:R-:W-:-:S04]  /*02e0*/  LOP3.LUT R10, R9, 0x3, RZ, 0xc0, !PT ;  /* 0x00000003090a7812 */ /* 0x000fc800078ec0ff */
[----:B------:R-:W-:Y:S01]  /*02f0*/  ISETP.NE.AND P5, PT, R10, RZ, PT ;  /* 0x000000ff0a00720c */ /* 0x000fe20003fa5270 */
[----:B0-----:R-:W-:Y:S01]  /*0300*/  IMAD.WIDE R4, R18, 0x4, R6 ;  /* 0x0000000412047825 */ /* 0x001fe200078e0206 */
[----:B------:R-:W-:Y:S11]  /*0310*/  @!P1 BRA `(.L_x_32) ;  /* 0x0000000000909947 */ /* 0x000ff60003800000 */
[----:B------:R-:W-:Y:S01]  /*0320*/  LOP3.LUT R8, R9, 0xfffffffc, RZ, 0xc0, !PT ;  /* 0xfffffffc09087812 */ /* 0x000fe200078ec0ff */
[----:B------:R-:W-:Y:S01]  /*0330*/  VIADD R7, R0, 0xa ;  /* 0x0000000a00077836 */ /* 0x000fe20000000000 */
[----:B------:R-:W-:Y:S01]  /*0340*/  IADD3 R9, PT, PT, R3, 0x4, RZ ;  /* 0x0000000403097810 */ /* 0x000fe20007ffe0ff */
[----:B------:R-:W0:Y:S02]  /*0350*/  LDCU.64 UR4, c[0x0][0x388] ;  /* 0x00007100ff0477ac */ /* 0x000e240008000a00 */
[----:B------:R-:W-:-:S07]  /*0360*/  IMAD.MOV R6, RZ, RZ, -R8 ;  /* 0x000000ffff067224 */ /* 0x000fce00078e0a08 */
.L_x_33:
[C---:B-1----:R-:W-:Y:S01]  /*0370*/  VIADD R11, R9.reuse, 0xfffffffc ;  /* 0xfffffffc090b7836 */ /* 0x042fe20000000000 */
[C---:B0-----:R-:W-:Y:S01]  /*0380*/  ISETP.GE.U32.AND P3, PT, R9.reuse, UR4, PT ;  /* 0x0000000409007c0c */ /* 0x041fe2000bf66070 */
[C---:B------:R-:W-:Y:S02]  /*0390*/  VIADD R12, R9.reuse, 0xfffffffe ;  /* 0xfffffffe090c7836 */ /* 0x040fe40000000000 */
[----:B------:R-:W-:Y:S01]  /*03a0*/  VIADD R13, R9, 0x2 ;  /* 0x00000002090d7836 */ /* 0x000fe20000000000 */
[----:B------:R-:W-:Y:S01]  /*03b0*/  ISETP.GE.U32.AND P1, PT, R11, UR4, PT ;  /* 0x000000040b007c0c */ /* 0x000fe2000bf26070 */
[C---:B------:R-:W-:Y:S01]  /*03c0*/  VIADD R11, R7.reuse, 0xfffffff6 ;  /* 0xfffffff6070b7836 */ /* 0x040fe20000000000 */
[----:B------:R-:W-:Y:S01]  /*03d0*/  ISETP.GE.U32.AND P2, PT, R12, UR4, PT ;  /* 0x000000040c007c0c */ /* 0x000fe2000bf46070 */
[----:B------:R-:W-:Y:S01]  /*03e0*/  VIADD R12, R7, 0xfffffffb ;  /* 0xfffffffb070c7836 */ /* 0x000fe20000000000 */
[----:B------:R-:W-:Y:S01]  /*03f0*/  ISETP.GE.U32.AND P4, PT, R13, UR4, PT ;  /* 0x000000040d007c0c */ /* 0x000fe2000bf86070 */
[----:B------:R-:W-:Y:S01]  /*0400*/  VIADD R13, R7, 0x5 ;  /* 0x00000005070d7836 */ /* 0x000fe20000000000 */
[----:B------:R-:W-:-:S02]  /*0410*/  ISETP.GE.U32.OR P1, PT, R11, UR5, P1 ;  /* 0x000000050b007c0c */ /* 0x000fc40008f26470 */
[----:B------:R-:W-:Y:S02]  /*0420*/  ISETP.GE.U32.OR P2, PT, R12, UR5, P2 ;  /* 0x000000050c007c0c */ /* 0x000fe40009746470 */
[----:B------:R-:W-:Y:S02]  /*0430*/  ISETP.GE.U32.OR P3, PT, R7, UR5, P3 ;  /* 0x0000000507007c0c */ /* 0x000fe40009f66470 */
[----:B------:R-:W-:Y:S02]  /*0440*/  ISETP.GE.U32.OR P4, PT, R13, UR5, P4 ;  /* 0x000000050d007c0c */ /* 0x000fe4000a786470 */
[----:B------:R-:W-:Y:S02]  /*0450*/  PLOP3.LUT P1, PT, P0, P1, PT, 0x8f, 0xf8 ;  /* 0x0000000000f8781c */ /* 0x000fe40000723177 */
[----:B------:R-:W-:Y:S02]  /*0460*/  PLOP3.LUT P2, PT, P0, P2, PT, 0x8f, 0xf8 ;  /* 0x0000000000f8781c */ /* 0x000fe40000745177 */
[----:B------:R-:W-:-:S02]  /*0470*/  PLOP3.LUT P3, PT, P0, P3, PT, 0x8f, 0xf8 ;  /* 0x0000000000f8781c */ /* 0x000fc40000767177 */
[----:B------:R-:W-:-:S07]  /*0480*/  PLOP3.LUT P4, PT, P0, P4, PT, 0x8f, 0xf8 ;  /* 0x0000000000f8781c */ /* 0x000fce0000789177 */
[----:B------:R-:W2:Y:S04]  /*0490*/  @!P1 LDG.E R11, desc[UR36][R4.64] ;  /* 0x00000024040b9981 */ /* 0x000ea8000c1e1900 */
[----:B------:R-:W3:Y:S04]  /*04a0*/  @!P2 LDG.E R13, desc[UR36][R4.64] ;  /* 0x00000024040da981 */ /* 0x000ee8000c1e1900 */
[----:B------:R-:W4:Y:S04]  /*04b0*/  @!P3 LDG.E R15, desc[UR36][R4.64] ;  /* 0x00000024040fb981 */ /* 0x000f28000c1e1900 */
[----:B------:R-:W5:Y:S01]  /*04c0*/  @!P4 LDG.E R19, desc[UR36][R4.64] ;  /* 0x000000240413c981 */ /* 0x000f62000c1e1900 */
[----:B------:R-:W-:Y:S01]  /*04d0*/  VIADD R6, R6, 0x4 ;  /* 0x0000000406067836 */ /* 0x000fe20000000000 */
[----:B------:R-:W-:Y:S01]  /*04e0*/  IADD3 R9, PT, PT, R9, 0x8, RZ ;  /* 0x0000000809097810 */ /* 0x000fe20007ffe0ff */
[----:B------:R-:W-:Y:S01]  /*04f0*/  VIADD R7, R7, 0x14 ;  /* 0x0000001407077836 */ /* 0x000fe20000000000 */
[----:B--2---:R1:W-:Y:S02]  /*0500*/  @!P1 STS [R30], R11 ;  /* 0x0000000b1e009388 */ /* 0x0043e40000000800 */
[----:B------:R-:W-:-:S02]  /*0510*/  ISETP.NE.AND P1, PT, R6, RZ, PT ;  /* 0x000000ff0600720c */ /* 0x000fc40003f25270 */
[----:B---3--:R1:W-:Y:S04]  /*0520*/  @!P2 STS [R30], R13 ;  /* 0x0000000d1e00a388 */ /* 0x0083e80000000800 */
[----:B----4-:R1:W-:Y:S04]  /*0530*/  @!P3 STS [R30], R15 ;  /* 0x0000000f1e00b388 */ /* 0x0103e80000000800 */
[----:B-----5:R1:W-:Y:S03]  /*0540*/  @!P4 STS [R30], R19 ;  /* 0x000000131e00c388 */ /* 0x0203e60000000800 */
[----:B------:R-:W-:Y:S05]  /*0550*/  @P1 BRA `(.L_x_33) ;  /* 0xfffffffc00841947 */ /* 0x000fea000383ffff */
.L_x_32:
[----:B------:R-:W-:Y:S05]  /*0560*/  @!P5 BRA `(.L_x_31) ;  /* 0x000000000038d947 */ /* 0x000fea0003800000 */
[C---:B------:R-:W-:Y:S01]  /*0570*/  IMAD R3, R8.reuse, 0x2, R3 ;  /* 0x0000000208037824 */ /* 0x040fe200078e0203 */
[----:B------:R-:W0:Y:S01]  /*0580*/  LDCU.64 UR4, c[0x0][0x388] ;  /* 0x00007100ff0477ac */ /* 0x000e220008000a00 */
[----:B------:R-:W-:Y:S02]  /*0590*/  IMAD R0, R8, 0x5, R0 ;  /* 0x0000000508007824 */ /* 0x000fe400078e0200 */
[----:B------:R-:W-:-:S07]  /*05a0*/  IMAD.MOV R6, RZ, RZ, -R10 ;  /* 0x000000ffff067224 */ /* 0x000fce00078e0a0a */
.L_x_34:
[----:B0-----:R-:W-:-:S04]  /*05b0*/  ISETP.GE.U32.AND P1, PT, R3, UR4, PT ;  /* 0x0000000403007c0c */ /* 0x001fc8000bf26070 */
[----:B------:R-:W-:-:S04]  /*05c0*/  ISETP.GE.U32.OR P1, PT, R0, UR5, P1 ;  /* 0x0000000500007c0c */ /* 0x000fc80008f26470 */
[----:B------:R-:W-:-:S13]  /*05d0*/  PLOP3.LUT P1, PT, P0, P1, PT, 0x8f, 0xf8 ;  /* 0x0000000000f8781c */ /* 0x000fda0000723177 */
[----:B------:R-:W2:Y:S01]  /*05e0*/  @!P1 LDG.E R7, desc[UR36][R4.64] ;  /* 0x0000002404079981 */ /* 0x000ea2000c1e1900 */
[----:B------:R-:W-:Y:S02]  /*05f0*/  VIADD R6, R6, 0x1 ;  /* 0x0000000106067836 */ /* 0x000fe40000000000 */
[----:B------:R-:W-:Y:S02]  /*0600*/  VIADD R3, R3, 0x2 ;  /* 0x0000000203037836 */ /* 0x000fe40000000000 */
[----:B------:R-:W-:Y:S01]  /*0610*/  VIADD R0, R0, 0x5 ;  /* 0x0000000500007836 */ /* 0x000fe20000000000 */
[----:B--2---:R2:W-:Y:S01]  /*0620*/  @!P1 STS [R30], R7 ;  /* 0x000000071e009388 */ /* 0x0045e20000000800 */
[----:B------:R-:W-:-:S13]  /*0630*/  ISETP.NE.AND P1, PT, R6, RZ, PT ;  /* 0x000000ff0600720c */ /* 0x000fda0003f25270 */
[----:B--2---:R-:W-:Y:S05]  /*0640*/  @P1 BRA `(.L_x_34) ;  /* 0xfffffffc00d81947 */ /* 0x004fea000383ffff */
.L_x_31:
[----:B-1----:R-:W-:Y:S01]  /*0650*/  MOV R19, 0x0 ;  /* 0x0000000000137802 */ /* 0x002fe20000000f00 */
[----:B------:R-:W-:Y:S01]  /*0660*/  BAR.SYNC.DEFER_BLOCKING 0x0 ;  /* 0x0000000000007b1d */ /* 0x000fe20000010000 */
[----:B------:R-:W-:Y:S01]  /*0670*/  MOV R6, R29 ;  /* 0x0000001d00067202 */ /* 0x000fe20000000f00 */
[----:B------:R-:W-:-:S06]  /*0680*/  IMAD.MOV.U32 R7, RZ, RZ, R28 ;  /* 0x000000ffff077224 */ /* 0x000fcc00078e001c */
[----:B------:R0:W1:Y:S01]  /*0690*/  LDC.64 R8, c[0x4][R19] ;  /* 0x0100000013087b82 */ /* 0x0000620000000a00 */
[----:B------:R-:W2:Y:S01]  /*06a0*/  LDCU.64 UR4, c[0x4][0x58] ;  /* 0x01000b00ff0477ac */ /* 0x000ea20008000a00 */
[----:B------:R0:W-:Y:S01]  /*06b0*/  STL [R1+0x4], R18 ;  /* 0x0000041201007387 */ /* 0x0001e20000100800 */
[----:B--2---:R-:W-:Y:S02]  /*06c0*/  IMAD.U32 R4, RZ, RZ, UR4 ;  /* 0x00000004ff047e24 */ /* 0x004fe4000f8e00ff */
[----:B0-----:R-:W-:-:S07]  /*06d0*/  IMAD.U32 R5, RZ, RZ, UR5 ;  /* 0x00000005ff057e24 */ /* 0x001fce000f8e00ff */
[----:B------:R-:W-:-:S07]  /*06e0*/  LEPC R20, `(.L_x_35) ;  /* 0x000000001014794e */ /* 0x000fce0000000000 */
[----:B-1----:R-:W-:Y:S05]  /*06f0*/  CALL.ABS.NOINC R8 ;  /* 0x0000000008007343 */ /* 0x002fea0003c00000 */
.L_x_35:
[----:B------:R-:W-:Y:S01]  /*0700*/  VIADD R23, R36, 0xffffffff ;  /* 0xffffffff24177836 */ /* 0x000fe20000000000 */
[----:B------:R0:W1:Y:S01]  /*0710*/  LDC.64 R8, c[0x4][R19] ;  /* 0x0100000013087b82 */ /* 0x0000620000000a00 */
[----:B------:R-:W2:Y:S01]  /*0720*/  LDCU.64 UR4, c[0x4][0x60] ;  /* 0x01000c00ff0477ac */ /* 0x000ea20008000a00 */
[----:B------:R-:W-:Y:S02]  /*0730*/  IMAD.MOV.U32 R6, RZ, RZ, R29 ;  /* 0x000000ffff067224 */ /* 0x000fe400078e001d */
[----:B------:R0:W-:Y:S01]  /*0740*/  STL [R1+0x4], R23 ;  /* 0x0000041701007387 */ /* 0x0001e20000100800 */
[----:B------:R-:W-:Y:S02]  /*0750*/  IMAD.MOV.U32 R7, RZ, RZ, R28 ;  /* 0x000000ffff077224 */ /* 0x000fe400078e001c */
[----:B--2---:R-:W-:Y:S02]  /*0760*/  IMAD.U32 R4, RZ, RZ, UR4 ;  /* 0x00000004ff047e24 */ /* 0x004fe4000f8e00ff */
[----:B0-----:R-:W-:-:S07]  /*0770*/  IMAD.U32 R5, RZ, RZ, UR5 ;  /* 0x00000005ff057e24 */ /* 0x001fce000f8e00ff */
[----:B------:R-:W-:-:S07]  /*0780*/  LEPC R20, `(.L_x_36) ;  /* 0x000000001014794e */ /* 0x000fce0000000000 */
[----:B-1----:R-:W-:Y:S05]  /*0790*/  CALL.ABS.NOINC R8 ;  /* 0x0000000008007343 */ /* 0x002fea0003c00000 */
.L_x_36:
[----:B------:R-:W0:Y:S01]  /*07a0*/  LDS R0, [R30] ;  /* 0x000000001e007984 */ /* 0x000e220000000800 */
[----:B------:R-:W1:Y:S01]  /*07b0*/  LDC R16, c[0x0][0x398] ;  /* 0x0000e600ff107b82 */ /* 0x000e620000000800 */
[----:B------:R-:W2:Y:S01]  /*07c0*/  LDCU UR4, c[0x0][0x3a8] ;  /* 0x00007500ff0477ac */ /* 0x000ea20008000800 */
[----:B------:R-:W3:Y:S01]  /*07d0*/  LDCU.64 UR6, c[0x0][0x388] ;  /* 0x00007100ff0677ac */ /* 0x000ee20008000a00 */
[----:B0-----:R-:W-:-:S04]  /*07e0*/  ISETP.NE.AND P0, PT, R0, -0x1, PT ;  /* 0xffffffff0000780c */ /* 0x001fc80003f05270 */
[----:B--2---:R-:W-:-:S04]  /*07f0*/  ISETP.NE.AND P0, PT, R0, UR4, P0 ;  /* 0x0000000400007c0c */ /* 0x004fc80008705270 */
[----:B-1----:R-:W-:-:S04]  /*0800*/  ISETP.NE.OR P0, PT, R18, R16, P0 ;  /* 0x000000101200720c */ /* 0x002fc80000705670 */
[----:B---3--:R-:W-:-:S04]  /*0810*/  ISETP.GE.OR P0, PT, R2, UR6, P0 ;  /* 0x0000000602007c0c */ /* 0x008fc80008706670 */
[----:B------:R-:W-:-:S13]  /*0820*/  ISETP.GE.OR P0, PT, R17, UR7, P0 ;  /* 0x0000000711007c0c */ /* 0x000fda0008706670 */
[----:B------:R-:W-:Y:S05]  /*0830*/  @P0 BRA `(.L_x_37) ;  /* 0x0000001800d40947 */ /* 0x000fea0003800000 */
[----:B------:R0:W-:Y:S01]  /*0840*/  STL.64 [R1], R16 ;  /* 0x0000001001007387 */ /* 0x0001e20000100a00 */
[----:B------:R0:W1:Y:S01]  /*0850*/  LDC.64 R8, c[0x4][R19] ;  /* 0x0100000013087b82 */ /* 0x0000620000000a00 */
[----:B------:R-:W2:Y:S01]  /*0860*/  LDCU.64 UR4, c[0x4][0x68] ;  /* 0x01000d00ff0477ac */ /* 0x000ea20008000a00 */
[----:B------:R-:W-:Y:S01]  /*0870*/  MOV R6, R29 ;  /* 0x0000001d00067202 */ /* 0x000fe20000000f00 */
[----:B------:R0:W-:Y:S01]  /*0880*/  STL [R1+0x8], R2 ;  /* 0x0000080201007387 */ /* 0x0001e20000100800 */
[----:B------:R-:W-:Y:S02]  /*0890*/  IMAD.MOV.U32 R7, RZ, RZ, R28 ;  /* 0x000000ffff077224 */ /* 0x000fe400078e001c */
[----:B--2---:R-:W-:Y:S02]  /*08a0*/  IMAD.U32 R4, RZ, RZ, UR4 ;  /* 0x00000004ff047e24 */ /* 0x004fe4000f8e00ff */
[----:B0-----:R-:W-:-:S07]  /*08b0*/  IMAD.U32 R5, RZ, RZ, UR5 ;  /* 0x00000005ff057e24 */ /* 0x001fce000f8e00ff */
[----:B------:R-:W-:-:S07]  /*08c0*/  LEPC R20, `(.L_x_38) ;  /* 0x000000001014794e */ /* 0x000fce0000000000 */
[----:B-1----:R-:W-:Y:S05]  /*08d0*/  CALL.ABS.NOINC R8 ;  /* 0x0000000008007343 */ /* 0x002fea0003c00000 */
.L_x_38:
[----:B------:R-:W0:Y:S01]  /*08e0*/  LDC.64 R4, c[0x0][0x388] ;  /* 0x0000e200ff047b82 */ /* 0x000e220000000a00 */
[----:B------:R-:W1:Y:S01]  /*08f0*/  LDCU UR4, c[0x0][0x398] ;  /* 0x00007300ff0477ac */ /* 0x000e620008000800 */
[----:B------:R-:W-:Y:S01]  /*0900*/  PRMT R18, RZ, 0x7610, R18 ;  /* 0x00007610ff127816 */ /* 0x000fe20000000012 */
[----:B0-----:R-:W-:-:S05]  /*0910*/  IMAD R35, R4, R5, RZ ;  /* 0x0000000504237224 */ /* 0x001fca00078e02ff */
[----:B-1----:R-:W-:-:S13]  /*0920*/  ISETP.GT.AND P0, PT, R35, UR4, PT ;  /* 0x0000000423007c0c */ /* 0x002fda000bf04270 */
[----:B------:R-:W-:Y:S05]  /*0930*/  @!P0 BRA `(.L_x_39) ;  /* 0x0000001400e88947 */ /* 0x000fea0003800000 */
[----:B------:R-:W-:Y:S01]  /*0940*/  IABS R3, R5 ;  /* 0x0000000500037213 */ /* 0x000fe20000000000 */
[----:B------:R-:W0:Y:S01]  /*0950*/  LDCU UR4, c[0x0][0x398] ;  /* 0x00007300ff0477ac */ /* 0x000e220008000800 */
[----:B------:R-:W-:Y:S01]  /*0960*/  VIADD R33, R2, 0x1 ;  /* 0x0000000102217836 */ /* 0x000fe20000000000 */
[----:B------:R-:W-:Y:S01]  /*0970*/  BSSY B8, `(.L_x_39) ;  /* 0x0000176000087945 */ /* 0x000fe20003800000 */
[----:B------:R-:W1:Y:S01]  /*0980*/  I2F.RP R0, R3 ;  /* 0x0000000300007306 */ /* 0x000e620000209400 */
[----:B------:R-:W-:Y:S02]  /*0990*/  VIADD R19, R36, 0xfffffffb ;  /* 0xfffffffb24137836 */ /* 0x000fe40000000000 */
[----:B------:R-:W-:-:S05]  /*09a0*/  SHF.R.U32.HI R33, RZ, 0x1, R33 ;  /* 0x00000001ff217819 */ /* 0x000fca0000011621 */
[----:B-1----:R-:W1:Y:S01]  /*09b0*/  MUFU.RCP R0, R0 ;  /* 0x0000000000007308 */ /* 0x002e620000001000 */
[----:B0-----:R-:W-:Y:S02]  /*09c0*/  IMAD.U32 R24, RZ, RZ, UR4 ;  /* 0x00000004ff187e24 */ /* 0x001fe4000f8e00ff */
[----:B-1----:R-:W-:-:S05]  /*09d0*/  VIADD R6, R0, 0xffffffe ;  /* 0x0ffffffe00067836 */ /* 0x002fca0000000000 */
[----:B------:R0:W1:Y:S02]  /*09e0*/  F2I.FTZ.U32.TRUNC.NTZ R7, R6 ;  /* 0x0000000600077305 */ /* 0x000064000021f000 */
[----:B0-----:R-:W-:Y:S02]  /*09f0*/  IMAD.MOV.U32 R6, RZ, RZ, RZ ;  /* 0x000000ffff067224 */ /* 0x001fe400078e00ff */
[----:B-1----:R-:W-:-:S04]  /*0a00*/  IMAD.MOV R8, RZ, RZ, -R7 ;  /* 0x000000ffff087224 */ /* 0x002fc800078e0a07 */
[----:B------:R-:W-:Y:S01]  /*0a10*/  IMAD R9, R8, R3, RZ ;  /* 0x0000000308097224 */ /* 0x000fe200078e02ff */
[----:B------:R-:W-:-:S03]  /*0a20*/  IABS R8, R25 ;  /* 0x0000001900087213 */ /* 0x000fc60000000000 */
[----:B------:R-:W-:-:S06]  /*0a30*/  IMAD.HI.U32 R7, R7, R9, R6 ;  /* 0x0000000907077227 */ /* 0x000fcc00078e0006 */
[----:B------:R-:W-:-:S04]  /*0a40*/  IMAD.HI.U32 R7, R7, R8, RZ ;  /* 0x0000000807077227 */ /* 0x000fc800078e00ff */
[----:B------:R-:W-:-:S04]  /*0a50*/  IMAD.MOV R0, RZ, RZ, -R7 ;  /* 0x000000ffff007224 */ /* 0x000fc800078e0a07 */
[----:B------:R-:W-:-:S05]  /*0a60*/  IMAD R0, R3, R0, R8 ;  /* 0x0000000003007224 */ /* 0x000fca00078e0208 */
[----:B------:R-:W-:-:S13]  /*0a70*/  ISETP.GT.U32.AND P1, PT, R3, R0, PT ;  /* 0x000000000300720c */ /* 0x000fda0003f24070 */
[----:B------:R-:W-:Y:S02]  /*0a80*/  @!P1 IMAD.IADD R0, R0, 0x1, -R3 ;  /* 0x0000000100009824 */ /* 0x000fe400078e0a03 */
[----:B------:R-:W-:Y:S01]  /*0a90*/  @!P1 VIADD R7, R7, 0x1 ;  /* 0x0000000107079836 */ /* 0x000fe20000000000 */
[----:B------:R-:W-:Y:S02]  /*0aa0*/  ISETP.NE.AND P1, PT, R5, RZ, PT ;  /* 0x000000ff0500720c */ /* 0x000fe40003f25270 */
[----:B------:R-:W-:Y:S02]  /*0ab0*/  ISETP.GE.U32.AND P0, PT, R0, R3, PT ;  /* 0x000000030000720c */ /* 0x000fe40003f06070 */
[----:B------:R-:W-:-:S04]  /*0ac0*/  LOP3.LUT R0, R25, R5, RZ, 0x3c, !PT ;  /* 0x0000000519007212 */ /* 0x000fc800078e3cff */
[----:B------:R-:W-:Y:S02]  /*0ad0*/  ISETP.GE.AND P2, PT, R0, RZ, PT ;  /* 0x000000ff0000720c */ /* 0x000fe40003f46270 */
[C---:B------:R-:W-:Y:S01]  /*0ae0*/  IADD3 R0, PT, PT, R17.reuse, -0x1, RZ ;  /* 0xffffffff11007810 */ /* 0x040fe20007ffe0ff */
[----:B------:R-:W-:-:S04]  /*0af0*/  VIADD R17, R17, 0x1 ;  /* 0x0000000111117836 */ /* 0x000fc80000000000 */
[----:B------:R-:W-:-:S04]  /*0b00*/  IMAD.HI R0, R0, 0x66666667, RZ ;  /* 0x6666666700007827 */ /* 0x000fc800078e02ff */
[----:B------:R-:W-:Y:S01]  /*0b10*/  @P0 VIADD R7, R7, 0x1 ;  /* 0x0000000107070836 */ /* 0x000fe20000000000 */
[----:B------:R-:W-:Y:S01]  /*0b20*/  SHF.R.S32.HI R3, RZ, 0x1, R0 ;  /* 0x00000001ff037819 */ /* 0x000fe20000011400 */
[----:B------:R-:W-:-:S03]  /*0b30*/  IMAD.HI R17, R17, 0x66666667, RZ ;  /* 0x6666666711117827 */ /* 0x000fc600078e02ff */
[----:B------:R-:W-:Y:S01]  /*0b40*/  LEA.HI R32, R0, R3, RZ, 0x1 ;  /* 0x0000000300207211 */ /* 0x000fe200078f08ff */
[----:B------:R-:W-:Y:S01]  /*0b50*/  @!P2 IMAD.MOV R7, RZ, RZ, -R7 ;  /* 0x000000ffff07a224 */ /* 0x000fe200078e0a07 */
[----:B------:R-:W-:Y:S01]  /*0b60*/  @!P1 LOP3.LUT R7, RZ, R5, RZ, 0x33, !PT ;  /* 0x00000005ff079212 */ /* 0x000fe200078e33ff */
[----:B------:R-:W-:Y:S01]  /*0b70*/  VIADD R0, R2, 0xffffffff ;  /* 0xffffffff02007836 */ /* 0x000fe20000000000 */
[----:B------:R-:W-:Y:S02]  /*0b80*/  SHF.R.S32.HI R6, RZ, 0x1, R17 ;  /* 0x00000001ff067819 */ /* 0x000fe40000011411 */
[C---:B------:R-:W-:Y:S02]  /*0b90*/  ISETP.GT.AND P0, PT, R7.reuse, R4, PT ;  /* 0x000000040700720c */ /* 0x040fe40003f04270 */
[----:B------:R-:W-:Y:S02]  /*0ba0*/  LEA.HI R34, R0, R0, RZ, 0x1 ;  /* 0x0000000000227211 */ /* 0x000fe400078f08ff */
[----:B------:R-:W-:-:S02]  /*0bb0*/  ISETP.GT.AND P0, PT, R7, -0x1, !P0 ;  /* 0xffffffff0700780c */ /* 0x000fc40004704270 */
[----:B------:R-:W-:Y:S01]  /*0bc0*/  LEA.HI R31, R17, R6, RZ, 0x1 ;  /* 0x00000006111f7211 */ /* 0x000fe200078f08ff */
[----:B------:R-:W-:Y:S01]  /*0bd0*/  IMAD.MOV.U32 R17, RZ, RZ, RZ ;  /* 0x000000ffff117224 */ /* 0x000fe200078e00ff */
[----:B------:R-:W-:Y:S02]  /*0be0*/  P2R R39, PR, RZ, 0x1 ;  /* 0x00000001ff277803 */ /* 0x000fe40000000000 */
[----:B------:R-:W-:-:S07]  /*0bf0*/  SHF.R.S32.HI R34, RZ, 0x1, R34 ;  /* 0x00000001ff227819 */ /* 0x000fce0000011422 */
.L_x_67:
[----:B0-----:R-:W0:Y:S01]  /*0c00*/  LDC R0, c[0x0][0x38c] ;  /* 0x0000e300ff007b82 */ /* 0x001e220000000800 */
[----:B------:R-:W-:Y:S01]  /*0c10*/  IMAD.MOV.U32 R2, RZ, RZ, R24 ;  /* 0x000000ffff027224 */ /* 0x000fe200078e0018 */
[----:B------:R-:W-:Y:S01]  /*0c20*/  MOV R16, 0x0 ;  /* 0x0000000000107802 */ /* 0x000fe20000000f00 */
[----:B------:R-:W-:Y:S01]  /*0c30*/  VIADD R24, R24, 0x1 ;  /* 0x0000000118187836 */ /* 0x000fe20000000000 */
[----:B------:R-:W-:Y:S05]  /*0c40*/  YIELD ;  /* 0x0000000000007946 */ /* 0x000fea0003800000 */
[----:B------:R-:W-:Y:S01]  /*0c50*/  VIADD R26, R2, 0xffffffff ;  /* 0xffffffff021a7836 */ /* 0x000fe20000000000 */
[----:B------:R-:W-:Y:S01]  /*0c60*/  IABS R27, R24 ;  /* 0x00000018001b7213 */ /* 0x000fe20000000000 */
[----:B-1----:R-:W1:Y:S03]  /*0c70*/  LDCU.64 UR4, c[0x4][0x58] ;  /* 0x01000b00ff0477ac */ /* 0x002e660008000a00 */
[----:B------:R-:W-:-:S02]  /*0c80*/  ISETP.GE.AND P3, PT, R26, RZ, PT ;  /* 0x000000ff1a00720c */ /* 0x000fc40003f66270 */
[----:B0-----:R-:W-:-:S04]  /*0c90*/  IABS R6, R0 ;  /* 0x0000000000067213 */ /* 0x001fc80000000000 */
[----:B------:R-:W0:Y:S08]  /*0ca0*/  I2F.RP R3, R6 ;  /* 0x0000000600037306 */ /* 0x000e300000209400 */
[----:B0-----:R-:W0:Y:S02]  /*0cb0*/  MUFU.RCP R3, R3 ;  /* 0x0000000300037308 */ /* 0x001e240000001000 */
[----:B0-----:R-:W-:-:S06]  /*0cc0*/  VIADD R4, R3, 0xffffffe ;  /* 0x0ffffffe03047836 */ /* 0x001fcc0000000000 */
[----:B--23--:R0:W2:Y:S02]  /*0cd0*/  F2I.FTZ.U32.TRUNC.NTZ R5, R4 ;  /* 0x0000000400057305 */ /* 0x00c0a4000021f000 */
[----:B0-----:R-:W-:Y:S01]  /*0ce0*/  IMAD.MOV.U32 R4, RZ, RZ, RZ ;  /* 0x000000ffff047224 */ /* 0x001fe200078e00ff */
[----:B--2---:R-:W-:-:S05]  /*0cf0*/  IADD3 R7, PT, PT, RZ, -R5, RZ ;  /* 0x80000005ff077210 */ /* 0x004fca0007ffe0ff */
[----:B------:R-:W-:-:S04]  /*0d00*/  IMAD R7, R7, R6, RZ ;  /* 0x0000000607077224 */ /* 0x000fc800078e02ff */
[----:B------:R-:W-:Y:S01]  /*0d10*/  IMAD.HI.U32 R8, R5, R7, R4 ;  /* 0x0000000705087227 */ /* 0x000fe200078e0004 */
[----:B------:R-:W-:-:S03]  /*0d20*/  IABS R5, R26 ;  /* 0x0000001a00057213 */ /* 0x000fc60000000000 */
[----:B------:R-:W-:Y:S02]  /*0d30*/  IMAD.MOV.U32 R7, RZ, RZ, R28 ;  /* 0x000000ffff077224 */ /* 0x000fe400078e001c */
[----:B------:R-:W-:-:S04]  /*0d40*/  IMAD.HI.U32 R3, R8, R27, RZ ;  /* 0x0000001b08037227 */ /* 0x000fc800078e00ff */
[----:B------:R-:W-:Y:S02]  /*0d50*/  IMAD.HI.U32 R4, R8, R5, RZ ;  /* 0x0000000508047227 */ /* 0x000fe400078e00ff */
[----:B------:R0:W2:Y:S02]  /*0d60*/  LDC.64 R8, c[0x4][R16] ;  /* 0x0100000010087b82 */ /* 0x0000a40000000a00 */
[----:B------:R-:W-:Y:S02]  /*0d70*/  IMAD.MOV R3, RZ, RZ, -R3 ;  /* 0x000000ffff037224 */ /* 0x000fe400078e0a03 */
[----:B------:R-:W-:Y:S02]  /*0d80*/  IMAD.MOV R4, RZ, RZ, -R4 ;  /* 0x000000ffff047224 */ /* 0x000fe400078e0a04 */
[C---:B------:R-:W-:Y:S02]  /*0d90*/  IMAD R27, R6.reuse, R3, R27 ;  /* 0x00000003061b7224 */ /* 0x040fe400078e021b */
[C---:B------:R-:W-:Y:S01]  /*0da0*/  IMAD R18, R6.reuse, R4, R5 ;  /* 0x0000000406127224 */ /* 0x040fe200078e0205 */
[----:B------:R-:W3:Y:S01]  /*0db0*/  LDC R3, c[0x0][0x398] ;  /* 0x0000e600ff037b82 */ /* 0x000ee20000000800 */
[----:B-1----:R-:W-:Y:S01]  /*0dc0*/  IMAD.U32 R4, RZ, RZ, UR4 ;  /* 0x00000004ff047e24 */ /* 0x002fe2000f8e00ff */
[C---:B------:R-:W-:Y:S01]  /*0dd0*/  ISETP.GT.U32.AND P0, PT, R6.reuse, R27, PT ;  /* 0x0000001b0600720c */ /* 0x040fe20003f04070 */
[----:B------:R-:W-:Y:S01]  /*0de0*/  IMAD.U32 R5, RZ, RZ, UR5 ;  /* 0x00000005ff057e24 */ /* 0x000fe2000f8e00ff */
[----:B------:R-:W-:-:S11]  /*0df0*/  ISETP.GT.U32.AND P1, PT, R6, R18, PT ;  /* 0x000000120600720c */ /* 0x000fd60003f24070 */
[--C-:B------:R-:W-:Y:S02]  /*0e00*/  @!P0 IMAD.IADD R27, R27, 0x1, -R6.reuse ;  /* 0x000000011b1b8824 */ /* 0x100fe400078e0a06 */
[----:B------:R-:W-:Y:S01]  /*0e10*/  @!P1 IMAD.IADD R18, R18, 0x1, -R6 ;  /* 0x0000000112129824 */ /* 0x000fe200078e0a06 */
[----:B------:R-:W-:Y:S02]  /*0e20*/  ISETP.GE.AND P1, PT, R24, RZ, PT ;  /* 0x000000ff1800720c */ /* 0x000fe40003f26270 */
[C---:B------:R-:W-:Y:S02]  /*0e30*/  ISETP.GT.U32.AND P0, PT, R6.reuse, R27, PT ;  /* 0x0000001b0600720c */ /* 0x040fe40003f04070 */
[----:B------:R-:W-:Y:S01]  /*0e40*/  ISETP.GT.U32.AND P2, PT, R6, R18, PT ;  /* 0x000000120600720c */ /* 0x000fe20003f44070 */
[----:B---3--:R0:W-:Y:S10]  /*0e50*/  STL.64 [R1], R2 ;  /* 0x0000000201007387 */ /* 0x0081f40000100a00 */
[----:B------:R-:W-:-:S02]  /*0e60*/  @!P0 IADD3 R27, PT, PT, R27, -R6, RZ ;  /* 0x800000061b1b8210 */ /* 0x000fc40007ffe0ff */
[----:B------:R-:W-:Y:S01]  /*0e70*/  @!P2 IMAD.IADD R18, R18, 0x1, -R6 ;  /* 0x000000011212a824 */ /* 0x000fe200078e0a06 */
[----:B------:R-:W-:Y:S01]  /*0e80*/  ISETP.NE.AND P0, PT, R0, RZ, PT ;  /* 0x000000ff0000720c */ /* 0x000fe20003f05270 */
[----:B------:R-:W-:Y:S01]  /*0e90*/  IMAD.MOV.U32 R6, RZ, RZ, R29 ;  /* 0x000000ffff067224 */ /* 0x000fe200078e001d */
[----:B------:R-:W-:Y:S01]  /*0ea0*/  LOP3.LUT R0, RZ, R0, RZ, 0x33, !PT ;  /* 0x00000000ff007212 */ /* 0x000fe200078e33ff */
[----:B------:R-:W-:Y:S02]  /*0eb0*/  @!P1 IMAD.MOV R27, RZ, RZ, -R27 ;  /* 0x000000ffff1b9224 */ /* 0x000fe400078e0a1b */
[----:B------:R-:W-:-:S03]  /*0ec0*/  @!P3 IMAD.MOV R18, RZ, RZ, -R18 ;  /* 0x000000ffff12b224 */ /* 0x000fc600078e0a12 */
[C---:B------:R-:W-:Y:S02]  /*0ed0*/  SEL R27, R0.reuse, R27, !P0 ;  /* 0x0000001b001b7207 */ /* 0x040fe40004000000 */
[----:B0-2---:R-:W-:-:S07]  /*0ee0*/  SEL R18, R0, R18, !P0 ;  /* 0x0000001200127207 */ /* 0x005fce0004000000 */
[----:B------:R-:W-:-:S07]  /*0ef0*/  LEPC R20, `(.L_x_40) ;  /* 0x000000001014794e */ /* 0x000fce0000000000 */
[----:B------:R-:W-:Y:S05]  /*0f00*/  CALL.ABS.NOINC R8 ;  /* 0x0000000008007343 */ /* 0x000fea0003c00000 */
.L_x_40:
[----:B------:R-:W0:Y:S01]  /*0f10*/  LDCU UR4, c[0x0][0x38c] ;  /* 0x00007180ff0477ac */ /* 0x000e220008000800 */
[----:B------:R1:W2:Y:S01]  /*0f20*/  LDC.64 R8, c[0x4][R16] ;  /* 0x0100000010087b82 */ /* 0x0002a20000000a00 */
[----:B------:R-:W-:Y:S02]  /*0f30*/  IMAD.MOV.U32 R6, RZ, RZ, R29 ;  /* 0x000000ffff067224 */ /* 0x000fe400078e001d */
[----:B------:R-:W-:Y:S02]  /*0f40*/  IMAD.MOV.U32 R7, RZ, RZ, R28 ;  /* 0x000000ffff077224 */ /* 0x000fe400078e001c */
[----:B0-----:R-:W-:Y:S01]  /*0f50*/  VIADD R22, R2, -UR4 ;  /* 0x8000000402167c36 */ /* 0x001fe20008000000 */
[----:B------:R-:W0:Y:S04]  /*0f60*/  LDCU.64 UR4, c[0x4][0x60] ;  /* 0x01000c00ff0477ac */ /* 0x000e280008000a00 */
[----:B------:R1:W-:Y:S01]  /*0f70*/  STL.64 [R1], R22 ;  /* 0x0000001601007387 */ /* 0x0003e20000100a00 */
[----:B0-----:R-:W-:Y:S01]  /*0f80*/  MOV R4, UR4 ;  /* 0x0000000400047c02 */ /* 0x001fe20008000f00 */
[----:B-1----:R-:W-:-:S07]  /*0f90*/  IMAD.U32 R5, RZ, RZ, UR5 ;  /* 0x00000005ff057e24 */ /* 0x002fce000f8e00ff */
[----:B------:R-:W-:-:S07]  /*0fa0*/  LEPC R20, `(.L_x_41) ;  /* 0x000000001014794e */ /* 0x000fce0000000000 */
[----:B--2---:R-:W-:Y:S05]  /*0fb0*/  CALL.ABS.NOINC R8 ;  /* 0x0000000008007343 */ /* 0x004fea0003c00000 */
.L_x_41:
[----:B------:R-:W0:Y:S01]  /*0fc0*/  S2UR UR5, SR_CgaCtaId ;  /* 0x00000000000579c3 */ /* 0x000e220000008800 */
[----:B------:R-:W-:Y:S01]  /*0fd0*/  ISETP.GT.AND P0, PT, R36, 0x8, PT ;  /* 0x000000082400780c */ /* 0x000fe20003f04270 */
[----:B------:R-:W-:Y:S01]  /*0fe0*/  UMOV UR4, 0x400 ;  /* 0x0000040000047882 */ /* 0x000fe20000000000 */
[----:B------:R-:W-:Y:S04]  /*0ff0*/  BSSY.RECONVERGENT B7, `(.L_x_42) ;  /* 0x0000108000077945 */ /* 0x000fe80003800200 */
[----:B------:R-:W-:Y:S01]  /*1000*/  BSSY.RELIABLE B6, `(.L_x_43) ;  /* 0x00000b2000067945 */ /* 0x000fe20003800100 */
[----:B------:R-:W-:Y:S02]  /*1010*/  ISETP.NE.OR P0, PT, R31, R37, P0 ;  /* 0x000000251f00720c */ /* 0x000fe40000705670 */
[----:B------:R-:W-:Y:S01]  /*1020*/  ISETP.GE.AND P1, PT, R27, 0x1, PT ;  /* 0x000000011b00780c */ /* 0x000fe20003f26270 */
[----:B------:R-:W1:Y:S01]  /*1030*/  LDC.64 R4, c[0x0][0x380] ;  /* 0x0000e000ff047b82 */ /* 0x000e620000000a00 */
[----:B------:R-:W-:-:S09]  /*1040*/  ISETP.NE.AND P2, PT, R24, R25, PT ;  /* 0x000000191800720c */ /* 0x000fd20003f45270 */
[----:B------:R-:W2:Y:S01]  /*1050*/  @!P0 LDC R3, c[0x0][0x3a8] ;  /* 0x0000ea00ff038b82 */ /* 0x000ea20000000800 */
[----:B0-----:R-:W-:-:S06]  /*1060*/  ULEA UR4, UR5, UR4, 0x18 ;  /* 0x0000000405047291 */ /* 0x001fcc000f8ec0ff */
[----:B------:R-:W-:Y:S01]  /*1070*/  LEA R16, R36, UR4, 0x2 ;  /* 0x0000000424107c11 */ /* 0x000fe2000f8e10ff */
[----:B-1----:R-:W-:-:S04]  /*1080*/  IMAD.WIDE R40, R2, 0x4, R4 ;  /* 0x0000000402287825 */ /* 0x002fc800078e0204 */
[----:B------:R-:W2:Y:S02]  /*1090*/  @!P0 LDS R0, [R16+0x4] ;  /* 0x0000040010008984 */ /* 0x000ea40000000800 */
[----:B--2---:R-:W-:-:S04]  /*10a0*/  ISETP.EQ.AND P0, PT, R0, R3, !P0 ;  /* 0x000000030000720c */ /* 0x004fc80004702270 */
[----:B------:R-:W-:-:S04]  /*10b0*/  ISETP.LT.OR P0, PT, R27, 0x1, !P0 ;  /* 0x000000011b00780c */ /* 0x000fc80004701670 */
[----:B------:R-:W-:-:S13]  /*10c0*/  ISETP.EQ.OR P0, PT, R24, R25, P0 ;  /* 0x000000191800720c */ /* 0x000fda0000702670 */
[----:B------:R-:W-:Y:S05]  /*10d0*/  @P0 BRA `(.L_x_44) ;  /* 0x0000000000400947 */ /* 0x000fea0003800000 */
[----:B------:R-:W0:Y:S01]  /*10e0*/  LDC R25, c[0x0][0x398] ;  /* 0x0000e600ff197b82 */ /* 0x000e220000000800 */
[----:B------:R-:W-:Y:S01]  /*10f0*/  MOV R8, 0x0 ;  /* 0x0000000000087802 */ /* 0x000fe20000000f00 */
[----:B------:R-:W-:Y:S01]  /*1100*/  VIADD R36, R36, 0x1 ;  /* 0x0000000124247836 */ /* 0x000fe20000000000 */
[----:B------:R-:W1:Y:S01]  /*1110*/  LDCU.64 UR4, c[0x4][0x70] ;  /* 0x01000e00ff0477ac */ /* 0x000e620008000a00 */
[----:B------:R-:W-:Y:S02]  /*1120*/  IMAD.MOV.U32 R6, RZ, RZ, R29 ;  /* 0x000000ffff067224 */ /* 0x000fe400078e001d */
[----:B------:R-:W-:Y:S01]  /*1130*/  IMAD.MOV.U32 R7, RZ, RZ, R28 ;  /* 0x000000ffff077224 */ /* 0x000fe200078e001c */
[----:B------:R2:W-:Y:S01]  /*1140*/  STL [R1+0x8], R36 ;  /* 0x0000082401007387 */ /* 0x0005e20000100800 */
[----:B------:R-:W3:Y:S01]  /*1150*/  LDC.64 R8, c[0x4][R8] ;  /* 0x0100000008087b82 */ /* 0x000ee20000000a00 */
[----:B-1----:R-:W-:Y:S02]  /*1160*/  IMAD.U32 R4, RZ, RZ, UR4 ;  /* 0x00000004ff047e24 */ /* 0x002fe4000f8e00ff */
[----:B------:R-:W-:Y:S01]  /*1170*/  IMAD.U32 R5, RZ, RZ, UR5 ;  /* 0x00000005ff057e24 */ /* 0x000fe2000f8e00ff */
[----:B0-----:R2:W-:Y:S06]  /*1180*/  STL.64 [R1], R24 ;  /* 0x0000001801007387 */ /* 0x0015ec0000100a00 */
[----:B------:R-:W-:-:S07]  /*1190*/  LEPC R20, `(.L_x_45) ;  /* 0x000000001014794e */ /* 0x000fce0000000000 */
[----:B--23--:R-:W-:Y:S05]  /*11a0*/  CALL.ABS.NOINC R8 ;  /* 0x0000000008007343 */ /* 0x00cfea0003c00000 */
.L_x_45:
[----:B------:R-:W-:-:S05]  /*11b0*/  MOV R3, 0xffffffff ;  /* 0xffffffff00037802 */ /* 0x000fca0000000f00 */
[----:B------:R0:W-:Y:S01]  /*11c0*/  STS [R16], R3 ;  /* 0x0000000310007388 */ /* 0x0001e20000000800 */
[----:B------:R-:W-:Y:S05]  /*11d0*/  BRA `(.L_x_46) ;  /* 0x0000000800507947 */ /* 0x000fea0003800000 */
.L_x_44:
[----:B------:R-:W2:Y:S01]  /*11e0*/  LDG.E R0, desc[UR36][R40.64+0x4] ;  /* 0x0000042428007981 */ /* 0x000ea2000c1e1900 */
[----:B------:R-:W2:Y:S02]  /*11f0*/  LDC R27, c[0x0][0x3a8] ;  /* 0x0000ea00ff1b7b82 */ /* 0x000ea40000000800 */
[----:B--2---:R-:W-:-:S04]  /*1200*/  ISETP.NE.OR P0, PT, R0, R27, !P1 ;  /* 0x0000001b0000720c */ /* 0x004fc80004f05670 */
[----:B------:R-:W-:-:S13]  /*1210*/  PLOP3.LUT P0, PT, P0, P2, PT, 0xf2, 0x2f ;  /* 0x00000000002f781c */ /* 0x000fda0000705e72 */
[----:B------:R-:W-:Y:S05]  /*1220*/  @!P0 BREAK.RELIABLE B6 ;  /* 0x0000000000068942 */ /* 0x000fea0003800100 */
[----:B------:R-:W-:Y:S05]  /*1230*/  @P0 BRA `(.L_x_47) ;  /* 0x00000000004c0947 */ /* 0x000fea0003800000 */
[----:B------:R-:W0:Y:S01]  /*1240*/  LDC R25, c[0x0][0x398] ;  /* 0x0000e600ff197b82 */ /* 0x000e220000000800 */
[----:B------:R-:W-:Y:S01]  /*1250*/  MOV R8, 0x0 ;  /* 0x0000000000087802 */ /* 0x000fe20000000f00 */
[----:B------:R-:W-:Y:S01]  /*1260*/  IMAD.MOV.U32 R26, RZ, RZ, R2 ;  /* 0x000000ffff1a7224 */ /* 0x000fe200078e0002 */
[----:B------:R-:W1:Y:S01]  /*1270*/  LDCU.64 UR4, c[0x4][0x78] ;  /* 0x01000f00ff0477ac */ /* 0x000e620008000a00 */
[----:B------:R-:W-:Y:S02]  /*1280*/  IMAD.MOV.U32 R6, RZ, RZ, R29 ;  /* 0x000000ffff067224 */ /* 0x000fe400078e001d */
[----:B------:R-:W-:Y:S02]  /*1290*/  IMAD.MOV.U32 R7, RZ, RZ, R28 ;  /* 0x000000ffff077224 */ /* 0x000fe400078e001c */
[----:B------:R-:W2:Y:S01]  /*12a0*/  LDC.64 R8, c[0x4][R8] ;  /* 0x0100000008087b82 */ /* 0x000ea20000000a00 */
[----:B-1----:R-:W-:Y:S02]  /*12b0*/  IMAD.U32 R4, RZ, RZ, UR4 ;  /* 0x00000004ff047e24 */ /* 0x002fe4000f8e00ff */
[----:B------:R-:W-:Y:S01]  /*12c0*/  IMAD.U32 R5, RZ, RZ, UR5 ;  /* 0x00000005ff057e24 */ /* 0x000fe2000f8e00ff */
[----:B0-----:R0:W-:Y:S06]  /*12d0*/  STL.128 [R1], R24 ;  /* 0x0000001801007387 */ /* 0x0011ec0000100c00 */
[----:B------:R-:W-:-:S07]  /*12e0*/  LEPC R20, `(.L_x_48) ;  /* 0x000000001014794e */ /* 0x000fce0000000000 */
[----:B0-2---:R-:W-:Y:S05]  /*12f0*/  CALL.ABS.NOINC R8 ;  /* 0x0000000008007343 */ /* 0x005fea0003c00000 */
.L_x_48:
[----:B------:R-:W-:Y:S01]  /*1300*/  IMAD.MOV.U32 R5, RZ, RZ, -0x1 ;  /* 0xffffffffff057424 */ /* 0x000fe200078e00ff */
[----:B------:R-:W-:Y:S01]  /*1310*/  PRMT R18, RZ, 0x7610, R18 ;  /* 0x00007610ff127816 */ /* 0x000fe20000000012 */
[----:B------:R-:W-:Y:S01]  /*1320*/  IMAD.MOV.U32 R25, RZ, RZ, R2 ;  /* 0x000000ffff197224 */ /* 0x000fe200078e0002 */
[----:B------:R-:W-:Y:S01]  /*1330*/  PRMT R3, RZ, 0x7610, R3 ;  /* 0x00007610ff037816 */ /* 0x000fe20000000003 */
[----:B------:R-:W-:Y:S01]  /*1340*/  VIADD R17, R17, 0x1 ;  /* 0x0000000111117836 */ /* 0x000fe20000000000 */
[----:B------:R3:W-:Y:S01]  /*1350*/  STG.E desc[UR36][R40.64+0x4], R5 ;  /* 0x0000040528007986 */ /* 0x0007e2000c101924 */
[----:B------:R-:W-:Y:S05]  /*1360*/  BRA `(.L_x_49) ;  /* 0x0000000c00407947 */ /* 0x000fea0003800000 */
.L_x_47:
[----:B------:R-:W-:-:S04]  /*1370*/  ISETP.GT.AND P0, PT, R36, 0x4, PT ;  /* 0x000000042400780c */ /* 0x000fc80003f04270 */
[----:B------:R-:W-:-:S13]  /*1380*/  ISETP.NE.OR P0, PT, R33, R38, P0 ;  /* 0x000000262100720c */ /* 0x000fda0000705670 */
[----:B------:R-:W-:Y:S05]  /*1390*/  @P0 BRA `(.L_x_50) ;  /* 0x0000000000540947 */ /* 0x000fea0003800000 */
[----:B------:R-:W0:Y:S02]  /*13a0*/  LDCU UR4, c[0x0][0x38c] ;  /* 0x00007180ff0477ac */ /* 0x000e240008000800 */
[----:B0-----:R-:W-:-:S04]  /*13b0*/  IADD3 R0, PT, PT, R2, UR4, RZ ;  /* 0x0000000402007c10 */ /* 0x001fc8000fffe0ff */
[----:B------:R-:W-:Y:S02]  /*13c0*/  ISETP.GE.AND P0, PT, R0, R35, PT ;  /* 0x000000230000720c */ /* 0x000fe40003f06270 */
[----:B------:R-:W0:Y:S02]  /*13d0*/  LDS R0, [R16+0x14] ;  /* 0x0000140010007984 */ /* 0x000e240000000800 */
[----:B0-----:R-:W-:-:S13]  /*13e0*/  ISETP.NE.OR P0, PT, R0, R27, P0 ;  /* 0x0000001b0000720c */ /* 0x001fda0000705670 */
[----:B------:R-:W-:Y:S05]  /*13f0*/  @P0 BRA `(.L_x_50) ;  /* 0x00000000003c0947 */ /* 0x000fea0003800000 */
[----:B------:R-:W-:Y:S01]  /*1400*/  MOV R8, 0x0 ;  /* 0x0000000000087802 */ /* 0x000fe20000000f00 */
[----:B------:R0:W-:Y:S01]  /*1410*/  STL [R1], R2 ;  /* 0x0000000201007387 */ /* 0x0001e20000100800 */
[----:B------:R-:W1:Y:S01]  /*1420*/  LDCU.64 UR4, c[0x4][0x80] ;  /* 0x01001000ff0477ac */ /* 0x000e620008000a00 */
[----:B------:R-:W-:Y:S02]  /*1430*/  VIADD R36, R36, 0x5 ;  /* 0x0000000524247836 */ /* 0x000fe40000000000 */
[----:B------:R-:W-:Y:S01]  /*1440*/  IMAD.MOV.U32 R6, RZ, RZ, R29 ;  /* 0x000000ffff067224 */ /* 0x000fe200078e001d */
[----:B------:R-:W2:Y:S01]  /*1450*/  LDC.64 R8, c[0x4][R8] ;  /* 0x0100000008087b82 */ /* 0x000ea20000000a00 */
[----:B------:R-:W-:Y:S02]  /*1460*/  IMAD.MOV.U32 R7, RZ, RZ, R28 ;  /* 0x000000ffff077224 */ /* 0x000fe400078e001c */
[----:B-1----:R-:W-:Y:S02]  /*1470*/  IMAD.U32 R4, RZ, RZ, UR4 ;  /* 0x00000004ff047e24 */ /* 0x002fe4000f8e00ff */
[----:B0-----:R-:W-:-:S07]  /*1480*/  IMAD.U32 R5, RZ, RZ, UR5 ;  /* 0x00000005ff057e24 */ /* 0x001fce000f8e00ff */
[----:B------:R-:W-:-:S07]  /*1490*/  LEPC R20, `(.L_x_51) ;  /* 0x000000001014794e */ /* 0x000fce0000000000 */
[----:B--2---:R-:W-:Y:S05]  /*14a0*/  CALL.ABS.NOINC R8 ;  /* 0x0000000008007343 */ /* 0x004fea0003c00000 */
.L_x_51:
[----:B------:R-:W-:Y:S02]  /*14b0*/  IMAD.MOV.U32 R3, RZ, RZ, -0x1 ;  /* 0xffffffffff037424 */ /* 0x000fe400078e00ff */
[----:B------:R-:W-:-:S03]  /*14c0*/  IMAD.MOV.U32 R24, RZ, RZ, R22 ;  /* 0x000000ffff187224 */ /* 0x000fc600078e0016 */
[----:B------:R3:W-:Y:S01]  /*14d0*/  STS [R16], R3 ;  /* 0x0000000310007388 */ /* 0x0007e20000000800 */
[----:B------:R-:W-:Y:S05]  /*14e0*/  BRA `(.L_x_46) ;  /* 0x00000004008c7947 */ /* 0x000fea0003800000 */
.L_x_50:
[----:B------:R-:W0:Y:S02]  /*14f0*/  LDC R7, c[0x0][0x38c] ;  /* 0x0000e300ff077b82 */ /* 0x000e240000000800 */
[----:B0-----:R-:W-:-:S05]  /*1500*/  IMAD.WIDE R12, R7, 0x4, R40 ;  /* 0x00000004070c7825 */ /* 0x001fca00078e0228 */
[----:B------:R-:W2:Y:S01]  /*1510*/  LDG.E R0, desc[UR36][R12.64] ;  /* 0x000000240c007981 */ /* 0x000ea2000c1e1900 */
[----:B------:R-:W-:Y:S01]  /*1520*/  IMAD.IADD R24, R2, 0x1, R7 ;  /* 0x0000000102187824 */ /* 0x000fe200078e0207 */
[----:B--2---:R-:W-:-:S04]  /*1530*/  ISETP.NE.AND P0, PT, R0, R27, PT ;  /* 0x0000001b0000720c */ /* 0x004fc80003f05270 */
[----:B------:R-:W-:-:S13]  /*1540*/  ISETP.GE.OR P0, PT, R24, R35, P0 ;  /* 0x000000231800720c */ /* 0x000fda0000706670 */
[----:B------:R-:W-:Y:S05]  /*1550*/  @P0 BRA `(.L_x_52) ;  /* 0x0000000000440947 */ /* 0x000fea0003800000 */
[----:B------:R-:W0:Y:S01]  /*1560*/  LDC R0, c[0x0][0x398] ;  /* 0x0000e600ff007b82 */ /* 0x000e220000000800 */
[----:B------:R-:W-:Y:S01]  /*1570*/  MOV R10, 0x0 ;  /* 0x00000000000a7802 */ /* 0x000fe20000000f00 */
[----:B------:R-:W-:Y:S01]  /*1580*/  IMAD.IADD R8, R24, 0x1, R7 ;  /* 0x0000000118087824 */ /* 0x000fe200078e0207 */
[----:B------:R-:W-:Y:S01]  /*1590*/  MOV R3, 0xffffffff ;  /* 0xffffffff00037802 */ /* 0x000fe20000000f00 */
[----:B------:R-:W-:Y:S01]  /*15a0*/  IMAD.MOV.U32 R9, RZ, RZ, R24 ;  /* 0x000000ffff097224 */ /* 0x000fe200078e0018 */
[----:B------:R-:W1:Y:S01]  /*15b0*/  LDCU.64 UR4, c[0x4][0x88] ;  /* 0x01001100ff0477ac */ /* 0x000e620008000a00 */
[----:B------:R-:W-:Y:S02]  /*15c0*/  IMAD.MOV.U32 R6, RZ, RZ, R29 ;  /* 0x000000ffff067224 */ /* 0x000fe400078e001d */
[----:B------:R2:W-:Y:S01]  /*15d0*/  STG.E desc[UR36][R12.64], R3 ;  /* 0x000000030c007986 */ /* 0x0005e2000c101924 */
[----:B------:R-:W3:Y:S01]  /*15e0*/  LDC.64 R10, c[0x4][R10] ;  /* 0x010000000a0a7b82 */ /* 0x000ee20000000a00 */
[----:B------:R-:W-:-:S02]  /*15f0*/  IMAD.MOV.U32 R7, RZ, RZ, R28 ;  /* 0x000000ffff077224 */ /* 0x000fc400078e001c */
[----:B------:R2:W-:Y:S01]  /*1600*/  STL.64 [R1], R8 ;  /* 0x0000000801007387 */ /* 0x0005e20000100a00 */
[----:B-1----:R-:W-:-:S03]  /*1610*/  IMAD.U32 R4, RZ, RZ, UR4 ;  /* 0x00000004ff047e24 */ /* 0x002fc6000f8e00ff */
[----:B0-----:R2:W-:Y:S01]  /*1620*/  STL [R1+0x8], R0 ;  /* 0x0000080001007387 */ /* 0x0015e20000100800 */
[----:B------:R-:W-:-:S07]  /*1630*/  IMAD.U32 R5, RZ, RZ, UR5 ;  /* 0x00000005ff057e24 */ /* 0x000fce000f8e00ff */
[----:B------:R-:W-:-:S07]  /*1640*/  LEPC R20, `(.L_x_53) ;  /* 0x000000001014794e */ /* 0x000fce0000000000 */
[----:B--23--:R-:W-:Y:S05]  /*1650*/  CALL.ABS.NOINC R10 ;  /* 0x000000000a007343 */ /* 0x00cfea0003c00000 */
.L_x_53:
[----:B------:R-:W-:Y:S05]  /*1660*/  BRA `(.L_x_46) ;  /* 0x00000004002c7947 */ /* 0x000fea0003800000 */
.L_x_52:
[----:B------:R-:W-:Y:S02]  /*1670*/  ISETP.GE.AND P0, PT, R36, 0x2, PT ;  /* 0x000000022400780c */ /* 0x000fe40003f06270 */
[----:B------:R-:W-:Y:S02]  /*1680*/  ISETP.GE.AND P1, PT, R18, 0x1, PT ;  /* 0x000000011200780c */ /* 0x000fe40003f26270 */
[----:B------:R-:W-:Y:S02]  /*1690*/  ISETP.NE.OR P0, PT, R32, R37, !P0 ;  /* 0x000000252000720c */ /* 0x000fe40004705670 */
[----:B------:R-:W-:-:S11]  /*16a0*/  ISETP.NE.AND P2, PT, R26, R25, PT ;  /* 0x000000191a00720c */ /* 0x000fd60003f45270 */
[----:B------:R-:W0:Y:S02]  /*16b0*/  @!P0 LDS R0, [R16+-0x4] ;  /* 0xfffffc0010008984 */ /* 0x000e240000000800 */
[----:B0-----:R-:W-:-:S04]  /*16c0*/  ISETP.EQ.AND P0, PT, R0, R27, !P0 ;  /* 0x0000001b0000720c */ /* 0x001fc80004702270 */
[----:B------:R-:W-:-:S04]  /*16d0*/  ISETP.LT.OR P0, PT, R18, 0x1, !P0 ;  /* 0x000000011200780c */ /* 0x000fc80004701670 */
[----:B------:R-:W-:-:S13]  /*16e0*/  ISETP.EQ.OR P0, PT, R26, R25, P0 ;  /* 0x000000191a00720c */ /* 0x000fda0000702670 */
[----:B------:R-:W-:Y:S05]  /*16f0*/  @P0 BRA `(.L_x_54) ;  /* 0x00000000003c0947 */ /* 0x000fea0003800000 */
[----:B------:R-:W-:Y:S01]  /*1700*/  MOV R8, 0x0 ;  /* 0x0000000000087802 */ /* 0x000fe20000000f00 */
[----:B------:R0:W-:Y:S01]  /*1710*/  STL.64 [R1], R22 ;  /* 0x0000001601007387 */ /* 0x0001e20000100a00 */
[----:B------:R-:W1:Y:S01]  /*1720*/  LDCU.64 UR4, c[0x4][0x60] ;  /* 0x01000c00ff0477ac */ /* 0x000e620008000a00 */
[----:B------:R-:W-:Y:S02]  /*1730*/  IMAD.MOV.U32 R6, RZ, RZ, R29 ;  /* 0x000000ffff067224 */ /* 0x000fe400078e001d */
[----:B------:R-:W-:Y:S01]  /*1740*/  IMAD.MOV.U32 R7, RZ, RZ, R28 ;  /* 0x000000ffff077224 */ /* 0x000fe200078e001c */
[----:B------:R-:W2:Y:S01]  /*1750*/  LDC.64 R8, c[0x4][R8] ;  /* 0x0100000008087b82 */ /* 0x000ea20000000a00 */
[----:B-1----:R-:W-:Y:S01]  /*1760*/  IMAD.U32 R4, RZ, RZ, UR4 ;  /* 0x00000004ff047e24 */ /* 0x002fe2000f8e00ff */
[----:B0-----:R-:W-:-:S07]  /*1770*/  MOV R5, UR5 ;  /* 0x0000000500057c02 */ /* 0x001fce0008000f00 */
[----:B------:R-:W-:-:S07]  /*1780*/  LEPC R20, `(.L_x_55) ;  /* 0x000000001014794e */ /* 0x000fce0000000000 */
[----:B--2---:R-:W-:Y:S05]  /*1790*/  CALL.ABS.NOINC R8 ;  /* 0x0000000008007343 */ /* 0x004fea0003c00000 */
.L_x_55:
[----:B------:R-:W-:Y:S02]  /*17a0*/  IMAD.MOV.U32 R3, RZ, RZ, -0x1 ;  /* 0xffffffffff037424 */ /* 0x000fe400078e00ff */
[----:B------:R-:W-:Y:S02]  /*17b0*/  VIADD R36, R36, 0xffffffff ;  /* 0xffffffff24247836 */ /* 0x000fe40000000000 */
[----:B------:R-:W-:Y:S01]  /*17c0*/  IMAD.MOV.U32 R24, RZ, RZ, R22 ;  /* 0x000000ffff187224 */ /* 0x000fe200078e0016 */
[----:B------:R2:W-:Y:S01]  /*17d0*/  STS [R16], R3 ;  /* 0x0000000310007388 */ /* 0x0005e20000000800 */
[----:B------:R-:W-:Y:S05]  /*17e0*/  BRA `(.L_x_46) ;  /* 0x0000000000cc7947 */ /* 0x000fea0003800000 */
.L_x_54:
[----:B------:R-:W2:Y:S02]  /*17f0*/  LDG.E R0, desc[UR36][R40.64+-0x4] ;  /* 0xfffffc2428007981 */ /* 0x000ea4000c1e1900 */
[----:B--2---:R-:W-:-:S04]  /*1800*/  ISETP.NE.OR P0, PT, R0, R27, !P1 ;  /* 0x0000001b0000720c */ /* 0x004fc80004f05670 */
[----:B------:R-:W-:-:S13]  /*1810*/  PLOP3.LUT P0, PT, P0, P2, PT, 0xf2, 0x2f ;  /* 0x00000000002f781c */ /* 0x000fda0000705e72 */
[----:B------:R-:W-:Y:S05]  /*1820*/  @!P0 BREAK.RELIABLE B6 ;  /* 0x0000000000068942 */ /* 0x000fea0003800100 */
[----:B------:R-:W-:Y:S05]  /*1830*/  @P0 BRA `(.L_x_56) ;  /* 0x00000000004c0947 */ /* 0x000fea0003800000 */
[----:B------:R-:W0:Y:S01]  /*1840*/  LDC R27, c[0x0][0x398] ;  /* 0x0000e600ff1b7b82 */ /* 0x000e220000000800 */
[----:B------:R-:W-:Y:S01]  /*1850*/  MOV R8, 0x0 ;  /* 0x0000000000087802 */ /* 0x000fe20000000f00 */
[----:B------:R-:W1:Y:S01]  /*1860*/  LDCU.64 UR4, c[0x4][0x58] ;  /* 0x01000b00ff0477ac */ /* 0x000e620008000a00 */
[----:B------:R-:W-:Y:S01]  /*1870*/  MOV R6, R29 ;  /* 0x0000001d00067202 */ /* 0x000fe20000000f00 */
[----:B------:R-:W-:Y:S02]  /*1880*/  IMAD.MOV.U32 R7, RZ, RZ, R28 ;  /* 0x000000ffff077224 */ /* 0x000fe400078e001c */
[----:B------:R-:W-:Y:S02]  /*1890*/  VIADD R17, R17, 0x1 ;  /* 0x0000000111117836 */ /* 0x000fe40000000000 */
[----:B------:R-:W2:Y:S01]  /*18a0*/  LDC.64 R8, c[0x4][R8] ;  /* 0x0100000008087b82 */ /* 0x000ea20000000a00 */
[----:B-1----:R-:W-:Y:S02]  /*18b0*/  IMAD.U32 R4, RZ, RZ, UR4 ;  /* 0x00000004ff047e24 */ /* 0x002fe4000f8e00ff */
[----:B------:R-:W-:Y:S01]  /*18c0*/  IMAD.U32 R5, RZ, RZ, UR5 ;  /* 0x00000005ff057e24 */ /* 0x000fe2000f8e00ff */
[----:B0-----:R0:W-:Y:S06]  /*18d0*/  STL.64 [R1], R26 ;  /* 0x0000001a01007387 */ /* 0x0011ec0000100a00 */
[----:B------:R-:W-:-:S07]  /*18e0*/  LEPC R20, `(.L_x_57) ;  /* 0x000000001014794e */ /* 0x000fce0000000000 */
[----:B0-2---:R-:W-:Y:S05]  /*18f0*/  CALL.ABS.NOINC R8 ;  /* 0x0000000008007343 */ /* 0x005fea0003c00000 */
.L_x_57:
[----:B------:R-:W-:Y:S01]  /*1900*/  IMAD.MOV.U32 R5, RZ, RZ, -0x1 ;  /* 0xffffffffff057424 */ /* 0x000fe200078e00ff */
[----:B------:R-:W-:Y:S01]  /*1910*/  PRMT R18, RZ, 0x7610, R18 ;  /* 0x00007610ff127816 */ /* 0x000fe20000000012 */
[----:B------:R-:W-:Y:S01]  /*1920*/  IMAD.MOV.U32 R25, RZ, RZ, R2 ;  /* 0x000000ffff197224 */ /* 0x000fe200078e0002 */
[----:B------:R-:W-:Y:S01]  /*1930*/  PRMT R3, RZ, 0x7610, R3 ;  /* 0x00007610ff037816 */ /* 0x000fe20000000003 */
[----:B------:R-:W-:Y:S01]  /*1940*/  IMAD.MOV.U32 R24, RZ, RZ, R26 ;  /* 0x000000ffff187224 */ /* 0x000fe200078e001a */
[----:B------:R1:W-:Y:S01]  /*1950*/  STG.E desc[UR36][R40.64+-0x4], R5 ;  /* 0xfffffc0528007986 */ /* 0x0003e2000c101924 */
[----:B------:R-:W-:Y:S05]  /*1960*/  BRA `(.L_x_49) ;  /* 0x0000000400c07947 */ /* 0x000fea0003800000 */
.L_x_56:
[----:B------:R-:W-:Y:S02]  /*1970*/  ISETP.GE.AND P0, PT, R36, 0x6, PT ;  /* 0x000000062400780c */ /* 0x000fe40003f06270 */
[----:B------:R-:W-:Y:S02]  /*1980*/  ISETP.NE.AND P3, PT, R39, RZ, PT ;  /* 0x000000ff2700720c */ /* 0x000fe40003f65270 */
[----:B------:R-:W-:Y:S02]  /*1990*/  ISETP.NE.OR P0, PT, R34, R38, !P0 ;  /* 0x000000262200720c */ /* 0x000fe40004705670 */
[----:B------:R-:W-:-:S11]  /*19a0*/  PLOP3.LUT P1, PT, PT, PT, PT, 0x8, 0x80 ;  /* 0x000000000080781c */ /* 0x000fd60003f2e170 */
[----:B------:R-:W0:Y:S02]  /*19b0*/  @!P0 LDS R0, [R16+-0x14] ;  /* 0xffffec0010008984 */ /* 0x000e240000000800 */
[----:B0-----:R-:W-:-:S04]  /*19c0*/  @!P0 ISETP.NE.AND P2, PT, R0, R27, PT ;  /* 0x0000001b0000820c */ /* 0x001fc80003f45270 */
[----:B------:R-:W-:-:S04]  /*19d0*/  @!P0 ISETP.GE.AND P2, PT, R2, R7, !P2 ;  /* 0x000000070200820c */ /* 0x000fc80005746270 */
[----:B------:R-:W-:Y:S02]  /*19e0*/  @!P0 PLOP3.LUT P1, PT, P2, P3, PT, 0x80, 0x8 ;  /* 0x000000000008881c */ /* 0x000fe40001727070 */
[CC--:B------:R-:W-:Y:S02]  /*19f0*/  ISETP.NE.AND P2, PT, R22.reuse, R25.reuse, PT ;  /* 0x000000191600720c */ /* 0x0c0fe40003f45270 */
[----:B------:R-:W-:-:S13]  /*1a00*/  ISETP.EQ.OR P1, PT, R22, R25, !P1 ;  /* 0x000000191600720c */ /* 0x000fda0004f22670 */
[----:B------:R-:W-:Y:S05]  /*1a10*/  @P1 BREAK.RELIABLE B6 ;  /* 0x0000000000061942 */ /* 0x000fea0003800100 */
[----:B------:R-:W-:Y:S05]  /*1a20*/  @P1 BRA `(.L_x_58) ;  /* 0x00000000005c1947 */ /* 0x000fea0003800000 */
[----:B------:R-:W-:Y:S01]  /*1a30*/  MOV R8, 0x0 ;  /* 0x0000000000087802 */ /* 0x000fe20000000f00 */
[----:B------:R-:W-:Y:S01]  /*1a40*/  IMAD.MOV.U32 R18, RZ, RZ, R22 ;  /* 0x000000ffff127224 */ /* 0x000fe200078e0016 */
[----:B------:R-:W0:Y:S01]  /*1a50*/  LDCU.64 UR4, c[0x4][0x90] ;  /* 0x01001200ff0477ac */ /* 0x000e220008000a00 */
[----:B------:R-:W-:Y:S02]  /*1a60*/  IMAD.MOV.U32 R6, RZ, RZ, R29 ;  /* 0x000000ffff067224 */ /* 0x000fe400078e001d */
[----:B------:R-:W-:Y:S01]  /*1a70*/  IMAD.MOV.U32 R7, RZ, RZ, R28 ;  /* 0x000000ffff077224 */ /* 0x000fe200078e001c */
[----:B------:R1:W-:Y:S01]  /*1a80*/  STL.64 [R1], R18 ;  /* 0x0000001201007387 */ /* 0x0003e20000100a00 */
[----:B------:R-:W2:Y:S01]  /*1a90*/  LDC.64 R8, c[0x4][R8] ;  /* 0x0100000008087b82 */ /* 0x000ea20000000a00 */
[----:B0-----:R-:W-:Y:S01]  /*1aa0*/  IMAD.U32 R4, RZ, RZ, UR4 ;  /* 0x00000004ff047e24 */ /* 0x001fe2000f8e00ff */
[----:B-1----:R-:W-:-:S07]  /*1ab0*/  MOV R5, UR5 ;  /* 0x0000000500057c02 */ /* 0x002fce0008000f00 */
[----:B------:R-:W-:-:S07]  /*1ac0*/  LEPC R20, `(.L_x_59) ;  /* 0x000000001014794e */ /* 0x000fce0000000000 */
[----:B--2---:R-:W-:Y:S05]  /*1ad0*/  CALL.ABS.NOINC R8 ;  /* 0x0000000008007343 */ /* 0x004fea0003c00000 */
.L_x_59:
[----:B------:R-:W-:Y:S02]  /*1ae0*/  IMAD.MOV.U32 R3, RZ, RZ, -0x5 ;  /* 0xfffffffbff037424 */ /* 0x000fe400078e00ff */
[----:B------:R-:W-:Y:S02]  /*1af0*/  VIADD R36, R36, 0xfffffffb ;  /* 0xfffffffb24247836 */ /* 0x000fe40000000000 */
[----:B------:R-:W-:Y:S01]  /*1b00*/  IMAD.MOV.U32 R24, RZ, RZ, R22 ;  /* 0x000000ffff187224 */ /* 0x000fe200078e0016 */
[----:B------:R1:W-:Y:S06]  /*1b10*/  STS [R16], R3 ;  /* 0x0000000310007388 */ /* 0x0003ec0000000800 */
.L_x_46:
[----:B------:R-:W-:Y:S05]  /*1b20*/  BSYNC.RELIABLE B6 ;  /* 0x0000000000067941 */ /* 0x000fea0003800100 */
.L_x_43:
[----:B------:R-:W4:Y:S01]  /*1b30*/  LDS R5, [R30] ;  /* 0x000000001e057984 */ /* 0x000f220000000800 */
[----:B------:R-:W-:Y:S01]  /*1b40*/  IMAD.MOV.U32 R25, RZ, RZ, R2 ;  /* 0x000000ffff197224 */ /* 0x000fe200078e0002 */
[----:B------:R-:W-:Y:S01]  /*1b50*/  PRMT R18, RZ, 0x7610, R18 ;  /* 0x00007610ff127816 */ /* 0x000fe20000000012 */
[----:B------:R-:W-:Y:S01]  /*1b60*/  VIADD R17, R17, 0x1 ;  /* 0x0000000111117836 */ /* 0x000fe20000000000 */
[----:B0123--:R-:W-:Y:S01]  /*1b70*/  PRMT R3, RZ, 0x7610, R3 ;  /* 0x00007610ff037816 */ /* 0x00ffe20000000003 */
[----:B----4-:R2:W-:Y:S01]  /*1b80*/  STG.E desc[UR36][R40.64], R5 ;  /* 0x0000000528007986 */ /* 0x0105e2000c101924 */
[----:B------:R-:W-:Y:S05]  /*1b90*/  BRA `(.L_x_49) ;  /* 0x0000000400347947 */ /* 0x000fea0003800000 */
.L_x_58:
[----:B------:R-:W-:Y:S01]  /*1ba0*/  IMAD.WIDE R40, R22, 0x4, R4 ;  /* 0x0000000416287825 */ /* 0x000fe200078e0204 */
[----:B------:R-:W-:-:S04]  /*1bb0*/  ISETP.NE.AND P1, PT, R39, RZ, PT ;  /* 0x000000ff2700720c */ /* 0x000fc80003f25270 */
[----:B------:R-:W2:Y:S02]  /*1bc0*/  LDG.E R0, desc[UR36][R40.64] ;  /* 0x0000002428007981 */ /* 0x000ea4000c1e1900 */
[----:B--2---:R-:W-:-:S04]  /*1bd0*/  ISETP.NE.AND P0, PT, R0, R27, PT ;  /* 0x0000001b0000720c */ /* 0x004fc80003f05270 */
[----:B------:R-:W-:-:S04]  /*1be0*/  ISETP.GE.AND P0, PT, R2, R7, !P0 ;  /* 0x000000070200720c */ /* 0x000fc80004706270 */
[----:B------:R-:W-:-:S13]  /*1bf0*/  PLOP3.LUT P0, PT, P2, P0, P1, 0x7f, 0x0 ;  /* 0x000000000000781c */ /* 0x000fda0001700f17 */
[----:B------:R-:W-:Y:S05]  /*1c00*/  @P0 BRA `(.L_x_60) ;  /* 0x0000000000580947 */ /* 0x000fea0003800000 */
[----:B------:R-:W0:Y:S01]  /*1c10*/  LDC R0, c[0x0][0x398] ;  /* 0x0000e600ff007b82 */ /* 0x000e220000000800 */
[----:B------:R-:W-:Y:S01]  /*1c20*/  MOV R8, 0x0 ;  /* 0x0000000000087802 */ /* 0x000fe20000000f00 */
[----:B------:R-:W-:Y:S01]  /*1c30*/  IMAD.MOV.U32 R11, RZ, RZ, R2 ;  /* 0x000000ffff0b7224 */ /* 0x000fe200078e0002 */
[----:B------:R-:W-:Y:S01]  /*1c40*/  MOV R10, R22 ;  /* 0x00000016000a7202 */ /* 0x000fe20000000f00 */
[----:B------:R-:W1:Y:S01]  /*1c50*/  LDCU.64 UR4, c[0x4][0x98] ;  /* 0x01001300ff0477ac */ /* 0x000e620008000a00 */
[----:B------:R-:W-:Y:S02]  /*1c60*/  IMAD.MOV.U32 R6, RZ, RZ, R29 ;  /* 0x000000ffff067224 */ /* 0x000fe400078e001d */
[----:B------:R-:W-:Y:S01]  /*1c70*/  IMAD.MOV.U32 R7, RZ, RZ, R28 ;  /* 0x000000ffff077224 */ /* 0x000fe200078e001c */
[----:B------:R2:W-:Y:S01]  /*1c80*/  STL.64 [R1], R10 ;  /* 0x0000000a01007387 */ /* 0x0005e20000100a00 */
[----:B------:R-:W3:Y:S01]  /*1c90*/  LDC.64 R8, c[0x4][R8] ;  /* 0x0100000008087b82 */ /* 0x000ee20000000a00 */
[----:B------:R-:W-:-:S02]  /*1ca0*/  VIADD R17, R17, 0x1 ;  /* 0x0000000111117836 */ /* 0x000fc40000000000 */
[----:B-1----:R-:W-:Y:S01]  /*1cb0*/  IMAD.U32 R4, RZ, RZ, UR4 ;  /* 0x00000004ff047e24 */ /* 0x002fe2000f8e00ff */
[----:B0-----:R2:W-:Y:S01]  /*1cc0*/  STL [R1+0x8], R0 ;  /* 0x0000080001007387 */ /* 0x0015e20000100800 */
[----:B------:R-:W-:-:S07]  /*1cd0*/  IMAD.U32 R5, RZ, RZ, UR5 ;  /* 0x00000005ff057e24 */ /* 0x000fce000f8e00ff */
[----:B------:R-:W-:-:S07]  /*1ce0*/  LEPC R20, `(.L_x_61) ;  /* 0x000000001014794e */ /* 0x000fce0000000000 */
[----:B--23--:R-:W-:Y:S05]  /*1cf0*/  CALL.ABS.NOINC R8 ;  /* 0x0000000008007343 */ /* 0x00cfea0003c00000 */
.L_x_61:
[----:B------:R-:W-:Y:S01]  /*1d00*/  IMAD.MOV.U32 R5, RZ, RZ, -0x1 ;  /* 0xffffffffff057424 */ /* 0x000fe200078e00ff */
[----:B------:R-:W-:Y:S01]  /*1d10*/  MOV R25, R2 ;  /* 0x0000000200197202 */ /* 0x000fe20000000f00 */
[----:B------:R-:W-:Y:S01]  /*1d20*/  IMAD.MOV.U32 R24, RZ, RZ, R22 ;  /* 0x000000ffff187224 */ /* 0x000fe200078e0016 */
[----:B------:R-:W-:Y:S02]  /*1d30*/  PRMT R18, RZ, 0x7610, R18 ;  /* 0x00007610ff127816 */ /* 0x000fe40000000012 */
[----:B------:R0:W-:Y:S01]  /*1d40*/  STG.E desc[UR36][R40.64], R5 ;  /* 0x0000000528007986 */ /* 0x0001e2000c101924 */
[----:B------:R-:W-:Y:S01]  /*1d50*/  PRMT R3, RZ, 0x7610, R3 ;  /* 0x00007610ff037816 */ /* 0x000fe20000000003 */
[----:B------:R-:W-:Y:S06]  /*1d60*/  BRA `(.L_x_49) ;  /* 0x0000000000c07947 */ /* 0x000fec0003800000 */
.L_x_60:
[----:B------:R-:W0:Y:S01]  /*1d70*/  LDC.64 R10, c[0x0][0x390] ;  /* 0x0000e400ff0a7b82 */ /* 0x000e220000000a00 */
[----:B------:R-:W-:Y:S01]  /*1d80*/  MOV R16, 0x0 ;  /* 0x0000000000107802 */ /* 0x000fe20000000f00 */
[----:B------:R-:W1:Y:S01]  /*1d90*/  LDCU.64 UR4, c[0x4][0xa0] ;  /* 0x01001400ff0477ac */ /* 0x000e620008000a00 */
[----:B0-----:R-:W2:Y:S05]  /*1da0*/  LDG.E R10, desc[UR36][R10.64] ;  /* 0x000000240a0a7981 */ /* 0x001eaa000c1e1900 */
[----:B------:R0:W3:Y:S01]  /*1db0*/  LDC.64 R8, c[0x4][R16] ;  /* 0x0100000010087b82 */ /* 0x0000e20000000a00 */
[----:B-1----:R-:W-:Y:S02]  /*1dc0*/  IMAD.U32 R4, RZ, RZ, UR4 ;  /* 0x00000004ff047e24 */ /* 0x002fe4000f8e00ff */
[----:B------:R-:W-:-:S02]  /*1dd0*/  IMAD.U32 R5, RZ, RZ, UR5 ;  /* 0x00000005ff057e24 */ /* 0x000fc4000f8e00ff */
[----:B------:R-:W-:Y:S02]  /*1de0*/  IMAD.MOV.U32 R6, RZ, RZ, R29 ;  /* 0x000000ffff067224 */ /* 0x000fe400078e001d */
[----:B------:R-:W-:Y:S01]  /*1df0*/  IMAD.MOV.U32 R7, RZ, RZ, R28 ;  /* 0x000000ffff077224 */ /* 0x000fe200078e001c */
[----:B--23--:R0:W-:Y:S06]  /*1e00*/  STL [R1], R10 ;  /* 0x0000000a01007387 */ /* 0x00c1ec0000100800 */
[----:B------:R-:W-:-:S07]  /*1e10*/  LEPC R20, `(.L_x_62) ;  /* 0x000000001014794e */ /* 0x000fce0000000000 */
[----:B0-----:R-:W-:Y:S05]  /*1e20*/  CALL.ABS.NOINC R8 ;  /* 0x0000000008007343 */ /* 0x001fea0003c00000 */
.L_x_62:
[----:B------:R-:W0:Y:S01]  /*1e30*/  LDC R0, c[0x0][0x398] ;  /* 0x0000e600ff007b82 */ /* 0x000e220000000800 */
[----:B------:R-:W1:Y:S01]  /*1e40*/  LDCU.64 UR4, c[0x4][0xa8] ;  /* 0x01001500ff0477ac */ /* 0x000e620008000a00 */
[----:B------:R-:W-:Y:S01]  /*1e50*/  MOV R6, R29 ;  /* 0x0000001d00067202 */ /* 0x000fe20000000f00 */
[----:B------:R-:W-:-:S05]  /*1e60*/  IMAD.MOV.U32 R7, RZ, RZ, R28 ;  /* 0x000000ffff077224 */ /* 0x000fca00078e001c */
[----:B------:R2:W3:Y:S01]  /*1e70*/  LDC.64 R8, c[0x4][R16] ;  /* 0x0100000010087b82 */ /* 0x0004e20000000a00 */
[----:B-1----:R-:W-:Y:S02]  /*1e80*/  IMAD.U32 R4, RZ, RZ, UR4 ;  /* 0x00000004ff047e24 */ /* 0x002fe4000f8e00ff */
[----:B------:R-:W-:Y:S01]  /*1e90*/  IMAD.U32 R5, RZ, RZ, UR5 ;  /* 0x00000005ff057e24 */ /* 0x000fe2000f8e00ff */
[----:B0-----:R2:W-:Y:S06]  /*1ea0*/  STL [R1], R0 ;  /* 0x0000000001007387 */ /* 0x0015ec0000100800 */
[----:B------:R-:W-:-:S07]  /*1eb0*/  LEPC R20, `(.L_x_63) ;  /* 0x000000001014794e */ /* 0x000fce0000000000 */
[----:B--23--:R-:W-:Y:S05]  /*1ec0*/  CALL.ABS.NOINC R8 ;  /* 0x0000000008007343 */ /* 0x00cfea0003c00000 */
.L_x_63:
[----:B------:R-:W-:Y:S01]  /*1ed0*/  ISETP.GE.AND P0, PT, R17, 0x1, PT ;  /* 0x000000011100780c */ /* 0x000fe20003f06270 */
[----:B------:R-:W-:Y:S01]  /*1ee0*/  BSSY.RECONVERGENT B0, `(.L_x_64) ;  /* 0x000000d000007945 */ /* 0x000fe20003800200 */
[----:B------:R-:W-:Y:S01]  /*1ef0*/  MOV R8, 0x0 ;  /* 0x0000000000087802 */ /* 0x000fe20000000f00 */
[----:B------:R-:W-:Y:S01]  /*1f00*/  IMAD.MOV.U32 R16, RZ, RZ, R2 ;  /* 0x000000ffff107224 */ /* 0x000fe200078e0002 */
[----:B------:R-:W-:-:S09]  /*1f10*/  PRMT R18, RZ, 0x7610, R18 ;  /* 0x00007610ff127816 */ /* 0x000fd20000000012 */
[----:B------:R-:W-:Y:S05]  /*1f20*/  @!P0 BRA `(.L_x_65) ;  /* 0x0000000000208947 */ /* 0x000fea0003800000 */
[----:B------:R-:W0:Y:S01]  /*1f30*/  S2R R0, SR_LANEID ;  /* 0x0000000000007919 */ /* 0x000e220000000000 */
[----:B------:R-:W1:Y:S01]  /*1f40*/  LDC.64 R4, c[0x0][0x390] ;  /* 0x0000e400ff047b82 */ /* 0x000e620000000a00 */
[----:B------:R-:W-:Y:S02]  /*1f50*/  VOTEU.ANY UR4, UPT, PT ;  /* 0x0000000000047886 */ /* 0x000fe400038e0100 */
[----:B------:R-:W-:Y:S02]  /*1f60*/  UFLO.U32 UR5, UR4 ;  /* 0x00000004000572bd */ /* 0x000fe400080e0000 */
[----:B------:R-:W1:Y:S04]  /*1f70*/  POPC R3, UR4 ;  /* 0x0000000400037d09 */ /* 0x000e680008000000 */
[----:B0-----:R-:W-:-:S13]  /*1f80*/  ISETP.EQ.U32.AND P0, PT, R0, UR5, PT ;  /* 0x0000000500007c0c */ /* 0x001fda000bf02070 */
[----:B-1----:R0:W-:Y:S01]  /*1f90*/  @P0 REDG.E.ADD.STRONG.GPU desc[UR36][R4.64], R3 ;  /* 0x000000030400098e */ /* 0x0021e2000c12e124 */
[----:B------:R-:W-:-:S07]  /*1fa0*/  IMAD.MOV.U32 R18, RZ, RZ, 0x1 ;  /* 0x00000001ff127424 */ /* 0x000fce00078e00ff */
.L_x_65:
[----:B------:R-:W-:Y:S05]  /*1fb0*/  BSYNC.RECONVERGENT B0 ;  /* 0x0000000000007941 */ /* 0x000fea0003800200 */
.L_x_64:
[----:B------:R1:W-:Y:S01]  /*1fc0*/  STL.64 [R1], R16 ;  /* 0x0000001001007387 */ /* 0x0003e20000100a00 */
[----:B------:R-:W2:Y:S01]  /*1fd0*/  LDC.64 R8, c[0x4][R8] ;  /* 0x0100000008087b82 */ /* 0x000ea20000000a00 */
[----:B------:R-:W0:Y:S01]  /*1fe0*/  LDCU.64 UR4, c[0x4][0xb0] ;  /* 0x01001600ff0477ac */ /* 0x000e220008000a00 */
[----:B------:R-:W-:Y:S02]  /*1ff0*/  IMAD.MOV.U32 R6, RZ, RZ, R29 ;  /* 0x000000ffff067224 */ /* 0x000fe400078e001d */
[----:B------:R-:W-:Y:S02]  /*2000*/  IMAD.MOV.U32 R7, RZ, RZ, R28 ;  /* 0x000000ffff077224 */ /* 0x000fe400078e001c */
[----:B0-----:R-:W-:Y:S02]  /*2010*/  IMAD.U32 R4, RZ, RZ, UR4 ;  /* 0x00000004ff047e24 */ /* 0x001fe4000f8e00ff */
[----:B-1----:R-:W-:-:S07]  /*2020*/  IMAD.U32 R5, RZ, RZ, UR5 ;  /* 0x00000005ff057e24 */ /* 0x002fce000f8e00ff */
[----:B------:R-:W-:-:S07]  /*2030*/  LEPC R20, `(.L_x_66) ;  /* 0x000000001014794e */ /* 0x000fce0000000000 */
[----:B--2---:R-:W-:Y:S05]  /*2040*/  CALL.ABS.NOINC R8 ;  /* 0x0000000008007343 */ /* 0x004fea0003c00000 */
.L_x_66:
[----:B------:R-:W-:Y:S02]  /*2050*/  HFMA2 R3, -RZ, RZ, 0, 5.9604644775390625e-08 ;  /* 0x00000001ff037431 */ /* 0x000fe400000001ff */
[----:B------:R-:W-:-:S07]  /*2060*/  IMAD.MOV.U32 R24, RZ, RZ, R2 ;  /* 0x000000ffff187224 */ /* 0x000fce00078e0002 */
.L_x_49:
[----:B------:R-:W-:Y:S05]  /*2070*/  BSYNC.RECONVERGENT B7 ;  /* 0x0000000000077941 */ /* 0x000fea0003800200 */
.L_x_42:
[----:B------:R-:W-:Y:S02]  /*2080*/  LOP3.LUT R3, R18, R3, RZ, 0xfc, !PT ;  /* 0x0000000312037212 */ /* 0x000fe400078efcff */
[----:B------:R-:W-:Y:S02]  /*2090*/  ISETP.LT.AND P1, PT, R24, R35, PT ;  /* 0x000000231800720c */ /* 0x000fe40003f21270 */
[----:B------:R-:W-:-:S04]  /*20a0*/  PRMT R0, R3, 0x9910, RZ ;  /* 0x0000991003007816 */ /* 0x000fc800000000ff */
[----:B------:R-:W-:-:S13]  /*20b0*/  ISETP.NE.AND P0, PT, R0, RZ, PT ;  /* 0x000000ff0000720c */ /* 0x000fda0003f05270 */
[----:B------:R-:W-:Y:S05]  /*20c0*/  @!P0 BRA P1, `(.L_x_67) ;  /* 0xffffffe800cc8947 */ /* 0x000fea000083ffff */
[----:B------:R-:W-:Y:S05]  /*20d0*/  BSYNC B8 ;  /* 0x0000000000087941 */ /* 0x000fea0003800000 */
.L_x_39:
[----:B------:R-:W4:Y:S01]  /*20e0*/  LDC.64 R2, c[0x0][0x3a0] ;  /* 0x0000e800ff027b82 */ /* 0x000f220000000a00 */
[----:B------:R-:W-:Y:S01]  /*20f0*/  LOP3.LUT R0, R18, 0xffff, RZ, 0xc0, !PT ;  /* 0x0000ffff12007812 */ /* 0x000fe200078ec0ff */
[----:B------:R-:W5:Y:S01]  /*2100*/  LDCU.64 UR4, c[0x4][0xb8] ;  /* 0x01001700ff0477ac */ /* 0x000f620008000a00 */
[----:B------:R-:W-:Y:S01]  /*2110*/  MOV R16, 0x0 ;  /* 0x0000000000107802 */ /* 0x000fe20000000f00 */
[----:B------:R-:W-:Y:S02]  /*2120*/  IMAD.MOV.U32 R6, RZ, RZ, R29 ;  /* 0x000000ffff067224 */ /* 0x000fe400078e001d */
[----:B------:R0:W-:Y:S01]  /*2130*/  STL [R1], R0 ;  /* 0x0000000001007387 */ /* 0x0001e20000100800 */
[----:B------:R-:W-:Y:S01]  /*2140*/  IMAD.MOV.U32 R7, RZ, RZ, R28 ;  /* 0x000000ffff077224 */ /* 0x000fe200078e001c */
[----:B------:R0:W4:Y:S01]  /*2150*/  LDC.64 R8, c[0x4][R16] ;  /* 0x0100000010087b82 */ /* 0x0001220000000a00 */
[----:B-----5:R-:W-:Y:S02]  /*2160*/  IMAD.U32 R4, RZ, RZ, UR4 ;  /* 0x00000004ff047e24 */ /* 0x020fe4000f8e00ff */
[----:B0123--:R-:W-:Y:S01]  /*2170*/  IMAD.U32 R5, RZ, RZ, UR5 ;  /* 0x00000005ff057e24 */ /* 0x00ffe2000f8e00ff */
[----:B----4-:R0:W-:Y:S06]  /*2180*/  STG.E.U8 desc[UR36][R2.64], R18 ;  /* 0x0000001202007986 */ /* 0x0101ec000c101124 */
[----:B------:R-:W-:-:S07]  /*2190*/  LEPC R20, `(.L_x_68) ;  /* 0x000000001014794e */ /* 0x000fce0000000000 */
[----:B0-----:R-:W-:Y:S05]  /*21a0*/  CALL.ABS.NOINC R8 ;  /* 0x0000000008007343 */ /* 0x001fea0003c00000 */
.L_x_68:
[----:B------:R-:W0:Y:S01]  /*21b0*/  LDC.64 R2, c[0x0][0x390] ;  /* 0x0000e400ff027b82 */ /* 0x000e220000000a00 */
[----:B------:R-:W1:Y:S01]  /*21c0*/  LDCU.64 UR4, c[0x4][0xc0] ;  /* 0x01001800ff0477ac */ /* 0x000e620008000a00 */
[----:B0-----:R-:W2:Y:S06]  /*21d0*/  LDG.E R0, desc[UR36][R2.64] ;  /* 0x0000002402007981 */ /* 0x001eac000c1e1900 */
[----:B------:R0:W3:Y:S01]  /*21e0*/  LDC.64 R8, c[0x4][R16] ;  /* 0x0100000010087b82 */ /* 0x0000e20000000a00 */
[----:B-1----:R-:W-:Y:S01]  /*21f0*/  IMAD.U32 R4, RZ, RZ, UR4 ;  /* 0x00000004ff047e24 */ /* 0x002fe2000f8e00ff */
[----:B------:R-:W-:Y:S01]  /*2200*/  MOV R6, R29 ;  /* 0x0000001d00067202 */ /* 0x000fe20000000f00 */
[----:B------:R-:W-:-:S02]  /*2210*/  IMAD.U32 R5, RZ, RZ, UR5 ;  /* 0x00000005ff057e24 */ /* 0x000fc4000f8e00ff */
[----:B------:R-:W-:Y:S01]  /*2220*/  IMAD.MOV.U32 R7, RZ, RZ, R28 ;  /* 0x000000ffff077224 */ /* 0x000fe200078e001c */
[----:B--23--:R0:W-:Y:S06]  /*2230*/  STL [R1], R0 ;  /* 0x0000000001007387 */ /* 0x00c1ec0000100800 */
[----:B------:R-:W-:-:S07]  /*2240*/  LEPC R20, `(.L_x_69) ;  /* 0x000000001014794e */ /* 0x000fce0000000000 */
[----:B0-----:R-:W-:Y:S05]  /*2250*/  CALL.ABS.NOINC R8 ;  /* 0x0000000008007343 */ /* 0x001fea0003c00000 */
.L_x_69:
[----:B------:R-:W0:Y:S02]  /*2260*/  LDC.64 R2, c[0x0][0x390] ;  /* 0x0000e400ff027b82 */ /* 0x000e240000000a00 */
[----:B0-----:R-:W2:Y:S02]  /*2270*/  LDG.E R2, desc[UR36][R2.64] ;  /* 0x0000002402027981 */ /* 0x001ea4000c1e1900 */
[----:B--2---:R-:W-:-:S13]  /*2280*/  ISETP.GE.AND P0, PT, R2, 0x1, PT ;  /* 0x000000010200780c */ /* 0x004fda0003f06270 */
[----:B------:R-:W-:Y:S05]  /*2290*/  @!P0 BRA `(.L_x_37) ;  /* 0x00000000003c8947 */ /* 0x000fea0003800000 */
[----:B------:R-:W0:Y:S01]  /*22a0*/  LDC R0, c[0x0][0x398] ;  /* 0x0000e600ff007b82 */ /* 0x000e220000000800 */
[----:B------:R-:W1:Y:S01]  /*22b0*/  LDCU.64 UR4, c[0x4][0xc8] ;  /* 0x01001900ff0477ac */ /* 0x000e620008000a00 */
[----:B------:R-:W-:Y:S02]  /*22c0*/  IMAD.MOV.U32 R6, RZ, RZ, R29 ;  /* 0x000000ffff067224 */ /* 0x000fe400078e001d */
[----:B------:R-:W-:-:S04]  /*22d0*/  IMAD.MOV.U32 R7, RZ, RZ, R28 ;  /* 0x000000ffff077224 */ /* 0x000fc800078e001c */
[----:B------:R-:W2:Y:S01]  /*22e0*/  LDC.64 R16, c[0x4][R16] ;  /* 0x0100000010107b82 */ /* 0x000ea20000000a00 */
[----:B-1----:R-:W-:Y:S02]  /*22f0*/  IMAD.U32 R4, RZ, RZ, UR4 ;  /* 0x00000004ff047e24 */ /* 0x002fe4000f8e00ff */
[----:B------:R-:W-:Y:S01]  /*2300*/  IMAD.U32 R5, RZ, RZ, UR5 ;  /* 0x00000005ff057e24 */ /* 0x000fe2000f8e00ff */
[----:B0-----:R0:W-:Y:S06]  /*2310*/  STL [R1], R0 ;  /* 0x0000000001007387 */ /* 0x0011ec0000100800 */
[----:B------:R-:W-:-:S07]  /*2320*/  LEPC R20, `(.L_x_70) ;  /* 0x000000001014794e */ /* 0x000fce0000000000 */
[----:B0-2---:R-:W-:Y:S05]  /*2330*/  CALL.ABS.NOINC R16 ;  /* 0x0000000010007343 */ /* 0x005fea0003c00000 */
.L_x_70:
[----:B------:R-:W0:Y:S01]  /*2340*/  LDC R5, c[0x0][0x398] ;  /* 0x0000e600ff057b82 */ /* 0x000e220000000800 */
[----:B------:R-:W-:-:S07]  /*2350*/  IMAD.MOV.U32 R7, RZ, RZ, -0x1 ;  /* 0xffffffffff077424 */ /* 0x000fce00078e00ff */
[----:B------:R-:W0:Y:S02]  /*2360*/  LDC.64 R2, c[0x0][0x380] ;  /* 0x0000e000ff027b82 */ /* 0x000e240000000a00 */
[----:B0-----:R-:W-:-:S05]  /*2370*/  IMAD.WIDE R2, R5, 0x4, R2 ;  /* 0x0000000405027825 */ /* 0x001fca00078e0202 */
[----:B------:R0:W-:Y:S02]  /*2380*/  STG.E desc[UR36][R2.64], R7 ;  /* 0x0000000702007986 */ /* 0x0001e4000c101924 */
.L_x_37:
[----:B------:R-:W-:Y:S05]  /*2390*/  WARPSYNC.ALL ;  /* 0x0000000000007948 */ /* 0x000fea0003800000 */
[----:B------:R-:W-:Y:S06]  /*23a0*/  BAR.SYNC.DEFER_BLOCKING 0x0 ;  /* 0x0000000000007b1d */ /* 0x000fec0000010000 */
[----:B------:R-:W-:Y:S05]  /*23b0*/  EXIT ;  /* 0x000000000000794d */ /* 0x000fea0003800000 */
.L_x_71:
        /* <DEDUP_REMOVED lines=12> */
.L_x_153:


//--------------------- .text._Z26kernelReemplazarPosicionesPiiiiiS_ --------------------------
	.section	.text._Z26kernelReemplazarPosicionesPiiiiiS_,"ax",@progbits
	.align	128
        .global         _Z26kernelReemplazarPosicionesPiiiiiS_
        .type           _Z26kernelReemplazarPosicionesPiiiiiS_,@function
        .size           _Z26kernelReemplazarPosicionesPiiiiiS_,(.L_x_154 - _Z26kernelReemplazarPosicionesPiiiiiS_)
        .other          _Z26kernelReemplazarPosicionesPiiiiiS_,@"STO_CUDA_ENTRY STV_DEFAULT"
_Z26kernelReemplazarPosicionesPiiiiiS_:
.text._Z26kernelReemplazarPosicionesPiiiiiS_:
[----:B------:R-:W0:Y:S01]  /*0000*/  LDC R1, c[0x0][0x37c] ;  /* 0x0000df00ff017b82 */ /* 0x000e220000000800 */
[----:B------:R-:W1:Y:S07]  /*0010*/  LDCU.64 UR6, c[0x0][0x388] ;  /* 0x00007100ff0677ac */ /* 0x000e6e0008000a00 */
[----:B------:R-:W2:Y:S01]  /*0020*/  LDC R14, c[0x0][0x388] ;  /* 0x0000e200ff0e7b82 */ /* 0x000ea20000000800 */
[----:B------:R-:W3:Y:S01]  /*0030*/  S2R R4, SR_TID.X ;  /* 0x0000000000047919 */ /* 0x000ee20000002100 */
[----:B0-----:R-:W-:Y:S01]  /*0040*/  VIADD R1, R1, 0xffffff70 ;  /* 0xffffff7001017836 */ /* 0x001fe20000000000 */
[----:B------:R-:W0:Y:S01]  /*0050*/  LDCU.64 UR8, c[0x0][0x358] ;  /* 0x00006b00ff0877ac */ /* 0x000e220008000a00 */
[----:B------:R-:W4:Y:S04]  /*0060*/  S2R R5, SR_TID.Y ;  /* 0x0000000000057919 */ /* 0x000f280000002200 */
[----:B------:R-:W3:Y:S08]  /*0070*/  S2UR UR4, SR_CTAID.X ;  /* 0x00000000000479c3 */ /* 0x000ef00000002500 */
[----:B------:R-:W3:Y:S01]  /*0080*/  LDC R13, c[0x0][0x360] ;  /* 0x0000d800ff0d7b82 */ /* 0x000ee20000000800 */
[----:B-1----:R-:W-:-:S05]  /*0090*/  IMAD.U32 R3, RZ, RZ, UR7 ;  /* 0x00000007ff037e24 */ /* 0x002fca000f8e00ff */
[----:B------:R-:W-:Y:S02]  /*00a0*/  ISETP.GE.AND P0, PT, R3, UR6, PT ;  /* 0x0000000603007c0c */ /* 0x000fe4000bf06270 */
[----:B------:R-:W1:Y:S08]  /*00b0*/  LDC R0, c[0x0][0x364] ;  /* 0x0000d900ff007b82 */ /* 0x000e700000000800 */
[----:B------:R-:W5:Y:S08]  /*00c0*/  S2UR UR7, SR_CTAID.Y ;  /* 0x00000000000779c3 */ /* 0x000f700000002600 */
[----:B--2---:R-:W2:Y:S01]  /*00d0*/  @P0 LDC R14, c[0x0][0x38c] ;  /* 0x0000e300ff0e0b82 */ /* 0x004ea20000000800 */
[----:B---3--:R-:W-:Y:S01]  /*00e0*/  IMAD R6, R13, UR4, R4 ;  /* 0x000000040d067c24 */ /* 0x008fe2000f8e0204 */
[----:B------:R-:W-:-:S06]  /*00f0*/  UMOV UR4, 0x400 ;  /* 0x0000040000047882 */ /* 0x000fcc0000000000 */
[----:B------:R-:W3:Y:S01]  /*0100*/  S2UR UR5, SR_CgaCtaId ;  /* 0x00000000000579c3 */ /* 0x000ee20000008800 */
[----:B-1----:R-:W-:-:S04]  /*0110*/  @P0 IMAD.MOV.U32 R13, RZ, RZ, R0 ;  /* 0x000000ffff0d0224 */ /* 0x002fc800078e0000 */
[----:B----4-:R-:W-:-:S03]  /*0120*/  IMAD R12, R5, R13, R4 ;  /* 0x0000000d050c7224 */ /* 0x010fc600078e0204 */
[----:B------:R-:W0:Y:S01]  /*0130*/  LDC.64 R10, c[0x0][0x398] ;  /* 0x0000e600ff0a7b82 */ /* 0x000e220000000a00 */
[----:B-----5:R-:W-:-:S04]  /*0140*/  IMAD R2, R0, UR7, R5 ;  /* 0x0000000700027c24 */ /* 0x020fc8000f8e0205 */
[----:B------:R-:W-:Y:S02]  /*0150*/  IMAD R0, R6, UR6, R2 ;  /* 0x0000000606007c24 */ /* 0x000fe4000f8e0202 */
[----:B------:R-:W-:Y:S01]  /*0160*/  IMAD.HI.U32 R7, R2, -0x33333333, RZ ;  /* 0xcccccccd02077827 */ /* 0x000fe200078e00ff */
[----:B------:R-:W1:Y:S01]  /*0170*/  LDC.64 R8, c[0x0][0x380] ;  /* 0x0000e000ff087b82 */ /* 0x000e620000000a00 */
[----:B--2---:R-:W-:Y:S02]  /*0180*/  ISETP.GE.AND P1, PT, R14, -0x9, PT ;  /* 0xfffffff70e00780c */ /* 0x004fe40003f26270 */
[----:B------:R-:W-:Y:S01]  /*0190*/  @P0 IMAD R0, R2, R3, R6 ;  /* 0x0000000302000224 */ /* 0x000fe200078e0206 */
[----:B------:R-:W-:Y:S02]  /*01a0*/  SHF.R.U32.HI R7, RZ, 0x2, R7 ;  /* 0x00000002ff077819 */ /* 0x000fe40000011607 */
[----:B------:R-:W-:Y:S01]  /*01b0*/  @P0 SHF.R.U32.HI R7, RZ, 0x1, R2 ;  /* 0x00000001ff070819 */ /* 0x000fe20000011602 */
[----:B---3--:R-:W-:Y:S01]  /*01c0*/  ULEA UR4, UR5, UR4, 0x18 ;  /* 0x0000000405047291 */ /* 0x008fe2000f8ec0ff */
[----:B0-----:R0:W-:Y:S01]  /*01d0*/  STG.E desc[UR8][R10.64], RZ ;  /* 0x000000ff0a007986 */ /* 0x0011e2000c101908 */
[----:B-1----:R-:W-:-:S04]  /*01e0*/  IMAD.WIDE R8, R0, 0x4, R8 ;  /* 0x0000000400087825 */ /* 0x002fc800078e0208 */
[----:B0-----:R-:W-:Y:S02]  /*01f0*/  LEA R10, R12, UR4, 0x2 ;  /* 0x000000040c0a7c11 */ /* 0x001fe4000f8e10ff */
[----:B------:R-:W-:Y:S01]  /*0200*/  SHF.R.S32.HI R11, RZ, 0x1f, R0 ;  /* 0x0000001fff0b7819 */ /* 0x000fe20000011400 */
[----:B------:R-:W-:Y:S06]  /*0210*/  @!P1 BRA `(.L_x_72) ;  /* 0x0000000400009947 */ /* 0x000fec0003800000 */
[----:B------:R-:W-:Y:S01]  /*0220*/  VIADD R14, R14, 0x9 ;  /* 0x000000090e0e7836 */ /* 0x000fe20000000000 */
[----:B------:R-:W-:-:S04]  /*0230*/  ISETP.GE.AND P0, PT, R6, R3, PT ;  /* 0x000000030600720c */ /* 0x000fc80003f06270 */
[----:B------:R-:W-:Y:S02]  /*0240*/  ISETP.GE.AND P1, PT, R14, 0x3, PT ;  /* 0x000000030e00780c */ /* 0x000fe40003f26270 */
[----:B------:R-:W-:Y:S02]  /*0250*/  VIMNMX R13, PT, PT, RZ, R14, !PT ;  /* 0x0000000eff0d7248 */ /* 0x000fe40007fe0100 */
[----:B------:R-:W-:-:S03]  /*0260*/  ISETP.LT.AND P0, PT, R2, UR6, !P0 ;  /* 0x0000000602007c0c */ /* 0x000fc6000c701270 */
[----:B------:R-:W-:Y:S02]  /*0270*/  VIADD R15, R13, 0x1 ;  /* 0x000000010d0f7836 */ /* 0x000fe40000000000 */
[----:B------:R-:W-:-:S03]  /*0280*/  IMAD.MOV.U32 R13, RZ, RZ, RZ ;  /* 0x000000ffff0d7224 */ /* 0x000fc600078e00ff */
[----:B------:R-:W-:-:S04]  /*0290*/  LOP3.LUT R21, R15, 0x3, RZ, 0xc0, !PT ;  /* 0x000000030f157812 */ /* 0x000fc800078ec0ff */
[----:B------:R-:W-:Y:S01]  /*02a0*/  ISETP.NE.AND P6, PT, R21, RZ, PT ;  /* 0x000000ff1500720c */ /* 0x000fe20003fc5270 */
[----:B------:R-:W-:-:S12]  /*02b0*/  @!P1 BRA `(.L_x_73) ;  /* 0x00000000009c9947 */ /* 0x000fd80003800000 */
[----:B------:R-:W-:Y:S01]  /*02c0*/  LOP3.LUT R13, R15, 0xfffffffc, RZ, 0xc0, !PT ;  /* 0xfffffffc0f0d7812 */ /* 0x000fe200078ec0ff */
[----:B------:R-:W-:Y:S01]  /*02d0*/  IMAD.MOV.U32 R14, RZ, RZ, RZ ;  /* 0x000000ffff0e7224 */ /* 0x000fe200078e00ff */
[----:B------:R-:W0:Y:S01]  /*02e0*/  LDCU.64 UR6, c[0x0][0x388] ;  /* 0x00007100ff0677ac */ /* 0x000e220008000a00 */
[----:B------:R-:W-:-:S05]  /*02f0*/  NOP ;  /* 0x0000000000007918 */ /* 0x000fca0000000000 */
.L_x_74:
[C---:B------:R-:W-:Y:S02]  /*0300*/  IMAD R16, R14.reuse, 0x5, R4 ;  /* 0x000000050e107824 */ /* 0x040fe400078e0204 */
[----:B0-----:R-:W-:Y:S02]  /*0310*/  IMAD.U32 R3, RZ, RZ, UR7 ;  /* 0x00000007ff037e24 */ /* 0x001fe4000f8e00ff */
[C---:B-1----:R-:W-:Y:S02]  /*0320*/  VIADD R15, R14.reuse, 0x1 ;  /* 0x000000010e0f7836 */ /* 0x042fe40000000000 */
[----:B------:R-:W-:Y:S01]  /*0330*/  VIADD R17, R14, 0x2 ;  /* 0x000000020e117836 */ /* 0x000fe20000000000 */
[----:B------:R-:W-:Y:S01]  /*0340*/  ISETP.GE.U32.AND P3, PT, R16, R3, PT ;  /* 0x000000031000720c */ /* 0x000fe20003f66070 */
[----:B------:R-:W-:Y:S02]  /*0350*/  IMAD R16, R15, 0x2, R5 ;  /* 0x000000020f107824 */ /* 0x000fe400078e0205 */
[----:B------:R-:W-:-:S02]  /*0360*/  VIADD R19, R14, 0x3 ;  /* 0x000000030e137836 */ /* 0x000fc40000000000 */
[--C-:B------:R-:W-:Y:S01]  /*0370*/  IMAD R18, R17, 0x2, R5.reuse ;  /* 0x0000000211127824 */ /* 0x100fe200078e0205 */
[----:B------:R-:W-:Y:S01]  /*0380*/  ISETP.GE.U32.AND P1, PT, R16, UR6, PT ;  /* 0x0000000610007c0c */ /* 0x000fe2000bf26070 */
[--C-:B------:R-:W-:Y:S02]  /*0390*/  IMAD R23, R19, 0x2, R5.reuse ;  /* 0x0000000213177824 */ /* 0x100fe400078e0205 */
[----:B------:R-:W-:Y:S01]  /*03a0*/  IMAD R22, R14, 0x2, R5 ;  /* 0x000000020e167824 */ /* 0x000fe200078e0205 */
[----:B------:R-:W-:Y:S01]  /*03b0*/  ISETP.GE.U32.AND P2, PT, R18, UR6, PT ;  /* 0x0000000612007c0c */ /* 0x000fe2000bf46070 */
[--C-:B------:R-:W-:Y:S01]  /*03c0*/  IMAD R16, R15, 0x5, R4.reuse ;  /* 0x000000050f107824 */ /* 0x100fe200078e0204 */
[----:B------:R-:W-:Y:S01]  /*03d0*/  ISETP.GE.U32.AND P5, PT, R23, UR6, PT ;  /* 0x0000000617007c0c */ /* 0x000fe2000bfa6070 */
[--C-:B------:R-:W-:Y:S01]  /*03e0*/  IMAD R18, R17, 0x5, R4.reuse ;  /* 0x0000000511127824 */ /* 0x100fe200078e0204 */
[----:B------:R-:W-:Y:S01]  /*03f0*/  ISETP.GE.U32.AND P4, PT, R22, UR6, PT ;  /* 0x0000000616007c0c */ /* 0x000fe2000bf86070 */
[----:B------:R-:W-:Y:S01]  /*0400*/  IMAD R20, R19, 0x5, R4 ;  /* 0x0000000513147824 */ /* 0x000fe200078e0204 */
[----:B------:R-:W-:-:S02]  /*0410*/  ISETP.GE.U32.OR P1, PT, R16, R3, P1 ;  /* 0x000000031000720c */ /* 0x000fc40000f26470 */
[-C--:B------:R-:W-:Y:S02]  /*0420*/  ISETP.GE.U32.OR P2, PT, R18, R3.reuse, P2 ;  /* 0x000000031200720c */ /* 0x080fe40001746470 */
[----:B------:R-:W-:Y:S02]  /*0430*/  ISETP.GE.U32.OR P5, PT, R20, R3, P5 ;  /* 0x000000031400720c */ /* 0x000fe40002fa6470 */
[----:B------:R-:W-:Y:S02]  /*0440*/  PLOP3.LUT P3, PT, P0, P3, P4, 0xef, 0x0 ;  /* 0x000000000000781c */ /* 0x000fe40000767d47 */
[----:B------:R-:W-:Y:S02]  /*0450*/  PLOP3.LUT P1, PT, P0, P1, PT, 0x8f, 0xf8 ;  /* 0x0000000000f8781c */ /* 0x000fe40000723177 */
[----:B------:R-:W-:Y:S02]  /*0460*/  PLOP3.LUT P2, PT, P0, P2, PT, 0x8f, 0xf8 ;  /* 0x0000000000f8781c */ /* 0x000fe40000745177 */
[----:B------:R-:W-:-:S07]  /*0470*/  PLOP3.LUT P5, PT, P0, P5, PT, 0x8f, 0xf8 ;  /* 0x0000000000f8781c */ /* 0x000fce00007ab177 */
[----:B------:R-:W2:Y:S04]  /*0480*/  @!P3 LDG.E R15, desc[UR8][R8.64] ;  /* 0x00000008080fb981 */ /* 0x000ea8000c1e1900 */
[----:B------:R-:W3:Y:S04]  /*0490*/  @!P1 LDG.E R17, desc[UR8][R8.64] ;  /* 0x0000000808119981 */ /* 0x000ee8000c1e1900 */
[----:B------:R-:W4:Y:S04]  /*04a0*/  @!P2 LDG.E R19, desc[UR8][R8.64] ;  /* 0x000000080813a981 */ /* 0x000f28000c1e1900 */
[----:B------:R-:W5:Y:S01]  /*04b0*/  @!P5 LDG.E R23, desc[UR8][R8.64] ;  /* 0x000000080817d981 */ /* 0x000f62000c1e1900 */
[----:B------:R-:W-:-:S03]  /*04c0*/  VIADD R14, R14, 0x4 ;  /* 0x000000040e0e7836 */ /* 0x000fc60000000000 */
[----:B--2---:R1:W-:Y:S04]  /*04d0*/  @!P3 STS [R10], R15 ;  /* 0x0000000f0a00b388 */ /* 0x0043e80000000800 */
[----:B---3--:R1:W-:Y:S01]  /*04e0*/  @!P1 STS [R10], R17 ;  /* 0x000000110a009388 */ /* 0x0083e20000000800 */
[----:B------:R-:W-:-:S03]  /*04f0*/  ISETP.NE.AND P1, PT, R14, R13, PT ;  /* 0x0000000d0e00720c */ /* 0x000fc60003f25270 */
[----:B----4-:R1:W-:Y:S04]  /*0500*/  @!P2 STS [R10], R19 ;  /* 0x000000130a00a388 */ /* 0x0103e80000000800 */
[----:B-----5:R1:W-:Y:S06]  /*0510*/  @!P5 STS [R10], R23 ;  /* 0x000000170a00d388 */ /* 0x0203ec0000000800 */
[----:B------:R-:W-:Y:S05]  /*0520*/  @P1 BRA `(.L_x_74) ;  /* 0xfffffffc00741947 */ /* 0x000fea000383ffff */
.L_x_73:
[----:B------:R-:W-:Y:S05]  /*0530*/  @!P6 BRA `(.L_x_72) ;  /* 0x000000000038e947 */ /* 0x000fea0003800000 */
[----:B------:R-:W0:Y:S01]  /*0540*/  LDCU.64 UR6, c[0x0][0x388] ;  /* 0x00007100ff0677ac */ /* 0x000e220008000a00 */
[----:B------:R-:W-:-:S05]  /*0550*/  UMOV UR4, URZ ;  /* 0x000000ff00047c82 */ /* 0x000fca0008000000 */
.L_x_75:
[C---:B-1----:R-:W-:Y:S02]  /*0560*/  IMAD R15, R13.reuse, 0x2, R5 ;  /* 0x000000020d0f7824 */ /* 0x042fe400078e0205 */
[----:B------:R-:W-:Y:S02]  /*0570*/  IMAD R14, R13, 0x5, R4 ;  /* 0x000000050d0e7824 */ /* 0x000fe400078e0204 */
[----:B0-----:R-:W-:Y:S01]  /*0580*/  IMAD.U32 R3, RZ, RZ, UR7 ;  /* 0x00000007ff037e24 */ /* 0x001fe2000f8e00ff */
[----:B------:R-:W-:-:S04]  /*0590*/  ISETP.GE.U32.AND P2, PT, R15, UR6, PT ;  /* 0x000000060f007c0c */ /* 0x000fc8000bf46070 */
[----:B------:R-:W-:-:S04]  /*05a0*/  ISETP.GE.U32.AND P1, PT, R14, R3, PT ;  /* 0x000000030e00720c */ /* 0x000fc80003f26070 */
[----:B------:R-:W-:-:S13]  /*05b0*/  PLOP3.LUT P1, PT, P0, P1, P2, 0xef, 0x0 ;  /* 0x000000000000781c */ /* 0x000fda0000723d27 */
[----:B------:R-:W2:Y:S01]  /*05c0*/  @!P1 LDG.E R15, desc[UR8][R8.64] ;  /* 0x00000008080f9981 */ /* 0x000ea2000c1e1900 */
[----:B------:R-:W-:Y:S01]  /*05d0*/  UIADD3 UR4, UPT, UPT, UR4, 0x1, URZ ;  /* 0x0000000104047890 */ /* 0x000fe2000fffe0ff */
[----:B------:R-:W-:Y:S02]  /*05e0*/  VIADD R13, R13, 0x1 ;  /* 0x000000010d0d7836 */ /* 0x000fe40000000000 */
[----:B--2---:R2:W-:Y:S03]  /*05f0*/  @!P1 STS [R10], R15 ;  /* 0x0000000f0a009388 */ /* 0x0045e60000000800 */
[----:B------:R-:W-:-:S13]  /*0600*/  ISETP.NE.AND P1, PT, R21, UR4, PT ;  /* 0x0000000415007c0c */ /* 0x000fda000bf25270 */
[----:B--2---:R-:W-:Y:S05]  /*0610*/  @P1 BRA `(.L_x_75) ;  /* 0xfffffffc00d01947 */ /* 0x004fea000383ffff */
.L_x_72:
[----:B------:R-:W-:Y:S01]  /*0620*/  BAR.SYNC.DEFER_BLOCKING 0x0 ;  /* 0x0000000000007b1d */ /* 0x000fe20000010000 */
[----:B------:R-:W-:-:S04]  /*0630*/  ISETP.GE.AND P0, PT, R6, R3, PT ;  /* 0x000000030600720c */ /* 0x000fc80003f06270 */
[----:B------:R-:W-:-:S13]  /*0640*/  ISETP.GE.OR P0, PT, R2, UR6, P0 ;  /* 0x0000000602007c0c */ /* 0x000fda0008706670 */
[----:B------:R-:W-:Y:S05]  /*0650*/  @P0 EXIT ;  /* 0x000000000000094d */ /* 0x000fea0003800000 */
[----:B------:R-:W-:Y:S01]  /*0660*/  IABS R13, R3 ;  /* 0x00000003000d7213 */ /* 0x000fe20000000000 */
[----:B------:R-:W-:Y:S01]  /*0670*/  VIADD R2, R2, 0xffffffff ;  /* 0xffffffff02027836 */ /* 0x000fe20000000000 */
[----:B------:R-:W-:Y:S04]  /*0680*/  BAR.SYNC.DEFER_BLOCKING 0x0 ;  /* 0x0000000000007b1d */ /* 0x000fe80000010000 */
[----:B------:R-:W-:Y:S02]  /*0690*/  LEA.HI R2, R2, R2, RZ, 0x1 ;  /* 0x0000000202027211 */ /* 0x000fe400078f08ff */
[----:B------:R-:W0:Y:S02]  /*06a0*/  I2F.RP R6, R13 ;  /* 0x0000000d00067306 */ /* 0x000e240000209400 */
[----:B------:R-:W-:-:S06]  /*06b0*/  SHF.R.S32.HI R2, RZ, 0x1, R2 ;  /* 0x00000001ff027819 */ /* 0x000fcc0000011402 */
[----:B0-----:R-:W0:Y:S02]  /*06c0*/  MUFU.RCP R6, R6 ;  /* 0x0000000600067308 */ /* 0x001e240000001000 */
[----:B0-----:R-:W-:-:S06]  /*06d0*/  VIADD R4, R6, 0xffffffe ;  /* 0x0ffffffe06047836 */ /* 0x001fcc0000000000 */
[----:B------:R0:W2:Y:S02]  /*06e0*/  F2I.FTZ.U32.TRUNC.NTZ R5, R4 ;  /* 0x0000000400057305 */ /* 0x0000a4000021f000 */
[----:B0-----:R-:W-:Y:S02]  /*06f0*/  IMAD.MOV.U32 R4, RZ, RZ, RZ ;  /* 0x000000ffff047224 */ /* 0x001fe400078e00ff */
[----:B--2---:R-:W-:-:S04]  /*0700*/  IMAD.MOV R14, RZ, RZ, -R5 ;  /* 0x000000ffff0e7224 */ /* 0x004fc800078e0a05 */
[----:B-1----:R-:W-:Y:S01]  /*0710*/  IMAD R15, R14, R13, RZ ;  /* 0x0000000d0e0f7224 */ /* 0x002fe200078e02ff */
[----:B------:R-:W-:-:S03]  /*0720*/  IABS R14, R0 ;  /* 0x00000000000e7213 */ /* 0x000fc60000000000 */
[----:B------:R-:W-:Y:S01]  /*0730*/  IMAD.HI.U32 R5, R5, R15, R4 ;  /* 0x0000000f05057227 */ /* 0x000fe200078e0004 */
[----:B------:R-:W-:-:S04]  /*0740*/  LOP3.LUT R4, R0, R3, RZ, 0x3c, !PT ;  /* 0x0000000300047212 */ /* 0x000fc800078e3cff */
[----:B------:R-:W-:Y:S01]  /*0750*/  ISETP.GE.AND P2, PT, R4, RZ, PT ;  /* 0x000000ff0400720c */ /* 0x000fe20003f46270 */
[----:B------:R-:W-:-:S04]  /*0760*/  IMAD.HI.U32 R5, R5, R14, RZ ;  /* 0x0000000e05057227 */ /* 0x000fc800078e00ff */
[----:B------:R-:W-:-:S04]  /*0770*/  IMAD.MOV R6, RZ, RZ, -R5 ;  /* 0x000000ffff067224 */ /* 0x000fc800078e0a05 */
[----:B------:R-:W-:-:S05]  /*0780*/  IMAD R6, R13, R6, R14 ;  /* 0x000000060d067224 */ /* 0x000fca00078e020e */
[----:B------:R-:W-:-:S13]  /*0790*/  ISETP.GT.U32.AND P1, PT, R13, R6, PT ;  /* 0x000000060d00720c */ /* 0x000fda0003f24070 */
[----:B------:R-:W-:Y:S02]  /*07a0*/  @!P1 IMAD.IADD R6, R6, 0x1, -R13 ;  /* 0x0000000106069824 */ /* 0x000fe400078e0a0d */
[----:B------:R-:W-:Y:S01]  /*07b0*/  @!P1 VIADD R5, R5, 0x1 ;  /* 0x0000000105059836 */ /* 0x000fe20000000000 */
[----:B------:R-:W-:Y:S02]  /*07c0*/  ISETP.NE.AND P1, PT, R3, RZ, PT ;  /* 0x000000ff0300720c */ /* 0x000fe40003f25270 */
[----:B------:R-:W-:-:S13]  /*07d0*/  ISETP.GE.U32.AND P0, PT, R6, R13, PT ;  /* 0x0000000d0600720c */ /* 0x000fda0003f06070 */
[----:B------:R-:W-:Y:S01]  /*07e0*/  @P0 VIADD R5, R5, 0x1 ;  /* 0x0000000105050836 */ /* 0x000fe20000000000 */
[----:B------:R-:W-:-:S03]  /*07f0*/  ISETP.NE.AND P0, PT, R2, R7, PT ;  /* 0x000000070200720c */ /* 0x000fc60003f05270 */
[----:B------:R-:W-:-:S04]  /*0800*/  IMAD.MOV.U32 R6, RZ, RZ, R5 ;  /* 0x000000ffff067224 */ /* 0x000fc800078e0005 */
[----:B------:R-:W-:Y:S01]  /*0810*/  @!P2 IMAD.MOV R6, RZ, RZ, -R6 ;  /* 0x000000ffff06a224 */ /* 0x000fe200078e0a06 */
[----:B------:R-:W-:-:S05]  /*0820*/  @!P1 LOP3.LUT R6, RZ, R3, RZ, 0x33, !PT ;  /* 0x00000003ff069212 */ /* 0x000fca00078e33ff */
[----:B------:R-:W-:Y:S05]  /*0830*/  @P0 BRA `(.L_x_76) ;  /* 0x0000005400100947 */ /* 0x000fea0003800000 */
[----:B------:R-:W0:Y:S02]  /*0840*/  LDS R2, [R10] ;  /* 0x000000000a027984 */ /* 0x000e240000000800 */
[----:B0-----:R-:W-:-:S13]  /*0850*/  ISETP.NE.AND P0, PT, R2, -0x1, PT ;  /* 0xffffffff0200780c */ /* 0x001fda0003f05270 */
[----:B------:R-:W-:Y:S05]  /*0860*/  @P0 BRA `(.L_x_77) ;  /* 0x0000005000f00947 */ /* 0x000fea0003800000 */
[----:B------:R-:W-:Y:S01]  /*0870*/  ISETP.GE.U32.AND P0, PT, R12, 0x6, PT ;  /* 0x000000060c00780c */ /* 0x000fe20003f06070 */
[----:B------:R-:W-:-:S12]  /*0880*/  VIADD R14, R1, 0x30 ;  /* 0x00000030010e7836 */ /* 0x000fd80000000000 */
[----:B------:R-:W-:Y:S05]  /*0890*/  @!P0 BRA `(.L_x_78) ;  /* 0x0000002800bc8947 */ /* 0x000fea0003800000 */
[----:B------:R-:W-:-:S04]  /*08a0*/  ISETP.GT.AND P0, PT, R6, UR6, PT ;  /* 0x0000000606007c0c */ /* 0x000fc8000bf04270 */
[----:B------:R-:W-:-:S13]  /*08b0*/  ISETP.GT.AND P0, PT, R6, RZ, !P0 ;  /* 0x000000ff0600720c */ /* 0x000fda0004704270 */
[----:B------:R0:W1:Y:S01]  /*08c0*/  @!P0 LDS R2, [R10+-0x14] ;  /* 0xffffec000a028984 */ /* 0x0000620000000800 */
[----:B------:R-:W-:Y:S05]  /*08d0*/  @!P0 BRA `(.L_x_79) ;  /* 0x00000000003c8947 */ /* 0x000fea0003800000 */
[----:B------:R-:W2:Y:S01]  /*08e0*/  LDS R13, [R10+-0x14] ;  /* 0xffffec000a0d7984 */ /* 0x000ea20000000800 */
[----:B-1----:R-:W-:Y:S01]  /*08f0*/  IMAD.MOV.U32 R2, RZ, RZ, -0x1 ;  /* 0xffffffffff027424 */ /* 0x002fe200078e00ff */
[----:B--2---:R-:W-:-:S13]  /*0900*/  ISETP.NE.AND P0, PT, R13, -0x1, PT ;  /* 0xffffffff0d00780c */ /* 0x004fda0003f05270 */
[----:B------:R-:W-:Y:S05]  /*0910*/  @!P0 BRA `(.L_x_79) ;  /* 0x00000000002c8947 */ /* 0x000fea0003800000 */
[----:B------:R-:W1:Y:S01]  /*0920*/  S2R R2, SR_LANEID ;  /* 0x0000000000027919 */ /* 0x000e620000000000 */
[----:B------:R-:W2:Y:S01]  /*0930*/  LDC.64 R4, c[0x0][0x398] ;  /* 0x0000e600ff047b82 */ /* 0x000ea20000000a00 */
[----:B------:R-:W-:Y:S02]  /*0940*/  VOTEU.ANY UR4, UPT, PT ;  /* 0x0000000000047886 */ /* 0x000fe400038e0100 */
[----:B------:R-:W-:Y:S02]  /*0950*/  UFLO.U32 UR5, UR4 ;  /* 0x00000004000572bd */ /* 0x000fe400080e0000 */
[----:B------:R-:W2:Y:S04]  /*0960*/  POPC R7, UR4 ;  /* 0x0000000400077d09 */ /* 0x000ea80008000000 */
[----:B-1----:R-:W-:-:S13]  /*0970*/  ISETP.EQ.U32.AND P0, PT, R2, UR5, PT ;  /* 0x0000000502007c0c */ /* 0x002fda000bf02070 */
[----:B--2---:R1:W-:Y:S01]  /*0980*/  @P0 REDG.E.ADD.STRONG.GPU desc[UR8][R4.64], R7 ;  /* 0x000000070400098e */ /* 0x0043e2000c12e108 */
[----:B------:R-:W-:-:S03]  /*0990*/  IMAD.MOV.U32 R11, RZ, RZ, -0x1 ;  /* 0xffffffffff0b7424 */ /* 0x000fc600078e00ff */
[----:B------:R1:W-:Y:S04]  /*09a0*/  STS [R10], R13 ;  /* 0x0000000d0a007388 */ /* 0x0003e80000000800 */
[----:B------:R1:W-:Y:S01]  /*09b0*/  STS [R10+-0x14], R11 ;  /* 0xffffec0b0a007388 */ /* 0x0003e20000000800 */
[----:B------:R-:W-:Y:S05]  /*09c0*/  BRA `(.L_x_80) ;  /* 0x0000002800587947 */ /* 0x000fea0003800000 */
.L_x_79:
[----:B-1----:R-:W-:-:S13]  /*09d0*/  ISETP.NE.AND P0, PT, R2, -0x1, PT ;  /* 0xffffffff0200780c */ /* 0x002fda0003f05270 */
[----:B------:R-:W-:Y:S05]  /*09e0*/  @!P0 BRA `(.L_x_80) ;  /* 0x0000002800508947 */ /* 0x000fea0003800000 */
[----:B------:R-:W1:Y:S01]  /*09f0*/  LDC R3, c[0x0][0x390] ;  /* 0x0000e400ff037b82 */ /* 0x000e620000000800 */
[----:B------:R-:W-:Y:S01]  /*0a00*/  IMAD.MOV.U32 R4, RZ, RZ, -0x266e14b1 ;  /* 0xd991eb4fff047424 */ /* 0x000fe200078e00ff */
[----:B------:R-:W-:Y:S01]  /*0a10*/  BSSY.RECONVERGENT B1, `(.L_x_81) ;  /* 0x0000265000017945 */ /* 0x000fe20003800200 */
[C---:B-1----:R-:W-:Y:S02]  /*0a20*/  LOP3.LUT R2, R3.reuse, 0xaad26b49, RZ, 0x3c, !PT ;  /* 0xaad26b4903027812 */ /* 0x042fe400078e3cff */
[----:B------:R-:W-:-:S03]  /*0a30*/  ISETP.GT.AND P0, PT, R3, -0x1, PT ;  /* 0xffffffff0300780c */ /* 0x000fc60003f04270 */
[----:B------:R-:W-:Y:S01]  /*0a40*/  IMAD R3, R2, 0x4182bed5, RZ ;  /* 0x4182bed502037824 */ /* 0x000fe200078e02ff */
[----:B------:R-:W-:Y:S02]  /*0a50*/  SEL R4, R4, 0x8bf16996, P0 ;  /* 0x8bf1699604047807 */ /* 0x000fe40000000000 */
[----:B------:R-:W-:Y:S01]  /*0a60*/  ISETP.NE.AND P0, PT, R0, RZ, PT ;  /* 0x000000ff0000720c */ /* 0x000fe20003f05270 */
[C---:B------:R-:W-:Y:S01]  /*0a70*/  VIADD R5, R3.reuse, 0x583f19 ;  /* 0x00583f1903057836 */ /* 0x040fe20000000000 */
[C---:B------:R-:W-:Y:S01]  /*0a80*/  LOP3.LUT R6, R3.reuse, 0x159a55e5, RZ, 0x3c, !PT ;  /* 0x159a55e503067812 */ /* 0x040fe200078e3cff */
[C---:B------:R-:W-:Y:S01]  /*0a90*/  VIADD R7, R4.reuse, 0x1f123bb5 ;  /* 0x1f123bb504077836 */ /* 0x040fe20000000000 */
[C---:B------:R-:W-:Y:S01]  /*0aa0*/  IADD3 R2, PT, PT, R4.reuse, 0x64f0c9, R3 ;  /* 0x0064f0c904027810 */ /* 0x040fe20007ffe003 */
[----:B------:R-:W-:Y:S01]  /*0ab0*/  VIADD R3, R3, 0x75bcd15 ;  /* 0x075bcd1503037836 */ /* 0x000fe20000000000 */
[----:B------:R-:W-:Y:S02]  /*0ac0*/  LOP3.LUT R4, R4, 0x5491333, RZ, 0x3c, !PT ;  /* 0x0549133304047812 */ /* 0x000fe400078e3cff */
[----:B------:R1:W-:Y:S04]  /*0ad0*/  STL.64 [R1+0x8], R6 ;  /* 0x0000080601007387 */ /* 0x0003e80000100a00 */
[----:B------:R1:W-:Y:S04]  /*0ae0*/  STL.64 [R1], R2 ;  /* 0x0000000201007387 */ /* 0x0003e80000100a00 */
[----:B------:R1:W-:Y:S01]  /*0af0*/  STL.64 [R1+0x10], R4 ;  /* 0x0000100401007387 */ /* 0x0003e20000100a00 */
[----:B------:R-:W-:Y:S05]  /*0b00*/  @!P0 BRA `(.L_x_82) ;  /* 0x0000002400548947 */ /* 0x000fea0003800000 */
[----:B------:R-:W-:-:S07]  /*0b10*/  IMAD.MOV.U32 R14, RZ, RZ, RZ ;  /* 0x000000ffff0e7224 */ /* 0x000fce00078e00ff */
.L_x_97:
[----:B-1----:R-:W-:Y:S01]  /*0b20*/  LOP3.LUT R2, R0, 0x3, RZ, 0xc0, !PT ;  /* 0x0000000300027812 */ /* 0x002fe200078ec0ff */
[----:B------:R-:W-:Y:S03]  /*0b30*/  BSSY.RECONVERGENT B0, `(.L_x_83) ;  /* 0x000024c000007945 */ /* 0x000fe60003800200 */
[----:B------:R-:W-:-:S04]  /*0b40*/  ISETP.NE.U32.AND P0, PT, R2, RZ, PT ;  /* 0x000000ff0200720c */ /* 0x000fc80003f05070 */
[----:B------:R-:W-:-:S13]  /*0b50*/  ISETP.NE.AND.EX P0, PT, RZ, RZ, PT, P0 ;  /* 0x000000ffff00720c */ /* 0x000fda0003f05300 */
[----:B------:R-:W-:Y:S05]  /*0b60*/  @!P0 BRA `(.L_x_84) ;  /* 0x0000002400208947 */ /* 0x000fea0003800000 */
[----:B------:R-:W1:Y:S01]  /*0b70*/  LDC.64 R12, c[0x4][0x8] ;  /* 0x01000200ff0c7b82 */ /* 0x000e620000000a00 */
[----:B------:R-:W-:Y:S01]  /*0b80*/  BSSY.RECONVERGENT B2, `(.L_x_85) ;  /* 0x00000bb000027945 */ /* 0x000fe20003800200 */
[----:B------:R-:W-:Y:S02]  /*0b90*/  CS2R R2, SRZ ;  /* 0x0000000000027805 */ /* 0x000fe4000001ff00 */
[----:B------:R-:W-:Y:S02]  /*0ba0*/  CS2R R4, SRZ ;  /* 0x0000000000047805 */ /* 0x000fe4000001ff00 */
[----:B------:R-:W-:Y:S01]  /*0bb0*/  CS2R R6, SRZ ;  /* 0x0000000000067805 */ /* 0x000fe2000001ff00 */
[----:B-1----:R-:W-:-:S07]  /*0bc0*/  IMAD.WIDE.U32 R12, R14, 0xc80, R12 ;  /* 0x00000c800e0c7825 */ /* 0x002fce00078e000c */
.L_x_88:
[----:B------:R-:W-:-:S06]  /*0bd0*/  IMAD R15, R2, 0x4, R1 ;  /* 0x00000004020f7824 */ /* 0x000fcc00078e0201 */
[----:B------:R-:W5:Y:S01]  /*0be0*/  LDL R15, [R15+0x4] ;  /* 0x000004000f0f7983 */ /* 0x000f620000100800 */
[----:B------:R-:W-:Y:S01]  /*0bf0*/  BSSY.RECONVERGENT B3, `(.L_x_86) ;  /* 0x00000b0000037945 */ /* 0x000fe20003800200 */
[----:B------:R-:W-:-:S07]  /*0c00*/  IMAD.MOV.U32 R18, RZ, RZ, RZ ;  /* 0x000000ffff127224 */ /* 0x000fce00078e00ff */
.L_x_87:
[----:B-----5:R-:W-:Y:S01]  /*0c10*/  SHF.R.U32.HI R23, RZ, R18, R15 ;  /* 0x00000012ff177219 */ /* 0x020fe2000001160f */
[----:B------:R-:W-:-:S03]  /*0c20*/  IMAD.SHL.U32 R17, R2, 0x20, RZ ;  /* 0x0000002002117824 */ /* 0x000fc600078e00ff */
[----:B------:R-:W-:Y:S01]  /*0c30*/  LOP3.LUT R19, R23, 0x1, RZ, 0xc0, !PT ;  /* 0x0000000117137812 */ /* 0x000fe200078ec0ff */
[----:B------:R-:W-:-:S03]  /*0c40*/  IMAD.IADD R16, R17, 0x1, R18 ;  /* 0x0000000111107824 */ /* 0x000fc600078e0212 */
        /* <DEDUP_REMOVED lines=8> */
[----:B------:R-:W4:Y:S04]  /*0cd0*/  @!P0 LDG.E R19, desc[UR8][R16.64+0x4] ;  /* 0x0000040810138981 */ /* 0x000f28000c1e1900 */
[----:B------:R-:W4:Y:S04]  /*0ce0*/  @!P0 LDG.E R21, desc[UR8][R16.64+0xc] ;  /* 0x00000c0810158981 */ /* 0x000f28000c1e1900 */
[----:B------:R-:W4:Y:S01]  /*0cf0*/  @P3 LDG.E R25, desc[UR8][R16.64+0x40] ;  /* 0x0000400810193981 */ /* 0x000f22000c1e1900 */
[----:B--2---:R-:W-:-:S03]  /*0d00*/  @!P0 LOP3.LUT R5, R5, R20, RZ, 0x3c, !PT ;  /* 0x0000001405058212 */ /* 0x004fc600078e3cff */
[----:B------:R-:W2:Y:S01]  /*0d10*/  @!P0 LDG.E R20, desc[UR8][R16.64] ;  /* 0x0000000810148981 */ /* 0x000ea2000c1e1900 */
[----:B---3--:R-:W-:-:S03]  /*0d20*/  @P1 LOP3.LUT R5, R5, R22, RZ, 0x3c, !PT ;  /* 0x0000001605051212 */ /* 0x008fc600078e3cff */
[----:B------:R-:W3:Y:S01]  /*0d30*/  @!P0 LDG.E R22, desc[UR8][R16.64+0x8] ;  /* 0x0000080810168981 */ /* 0x000ee2000c1e1900 */
[----:B----4-:R-:W-:-:S03]  /*0d40*/  @P2 LOP3.LUT R5, R5, R24, RZ, 0x3c, !PT ;  /* 0x0000001805052212 */ /* 0x010fc600078e3cff */
[----:B------:R-:W4:Y:S01]  /*0d50*/  @P4 LDG.E R24, desc[UR8][R16.64+0x60] ;  /* 0x0000600810184981 */ /* 0x000f22000c1e1900 */
[----:B------:R-:W-:-:S03]  /*0d60*/  @P3 LOP3.LUT R5, R5, R26, RZ, 0x3c, !PT ;  /* 0x0000001a05053212 */ /* 0x000fc600078e3cff */
[----:B------:R-:W4:Y:S01]  /*0d70*/  @P5 LDG.E R26, desc[UR8][R16.64+0x74] ;  /* 0x00007408101a5981 */ /* 0x000f22000c1e1900 */
[----:B------:R-:W-:-:S03]  /*0d80*/  @!P0 LOP3.LUT R6, R6, R19, RZ, 0x3c, !PT ;  /* 0x0000001306068212 */ /* 0x000fc600078e3cff */
[----:B------:R-:W4:Y:S01]  /*0d90*/  @P1 LDG.E R19, desc[UR8][R16.64+0x18] ;  /* 0x0000180810131981 */ /* 0x000f22000c1e1900 */
[----:B------:R-:W-:-:S03]  /*0da0*/  @!P0 LOP3.LUT R4, R4, R21, RZ, 0x3c, !PT ;  /* 0x0000001504048212 */ /* 0x000fc600078e3cff */
[----:B------:R-:W4:Y:S01]  /*0db0*/  @P1 LDG.E R21, desc[UR8][R16.64+0x20] ;  /* 0x0000200810151981 */ /* 0x000f22000c1e1900 */
[----:B--2---:R-:W-:-:S03]  /*0dc0*/  @!P0 LOP3.LUT R3, R3, R20, RZ, 0x3c, !PT ;  /* 0x0000001403038212 */ /* 0x004fc600078e3cff */
[----:B------:R-:W2:Y:S01]  /*0dd0*/  @P1 LDG.E R20, desc[UR8][R16.64+0x14] ;  /* 0x0000140810141981 */ /* 0x000ea2000c1e1900 */
[----:B---3--:R-:W-:-:S03]  /*0de0*/  @!P0 LOP3.LUT R7, R7, R22, RZ, 0x3c, !PT ;  /* 0x0000001607078212 */ /* 0x008fc600078e3cff */
[----:B------:R-:W3:Y:S01]  /*0df0*/  @P1 LDG.E R22, desc[UR8][R16.64+0x1c] ;  /* 0x00001c0810161981 */ /* 0x000ee2000c1e1900 */
[----:B----4-:R-:W-:-:S03]  /*0e00*/  @P4 LOP3.LUT R5, R5, R24, RZ, 0x3c, !PT ;  /* 0x0000001805054212 */ /* 0x010fc600078e3cff */
[----:B------:R-:W4:Y:S01]  /*0e10*/  @P2 LDG.E R24, desc[UR8][R16.64+0x28] ;  /* 0x0000280810182981 */ /* 0x000f22000c1e1900 */
[----:B------:R-:W-:-:S03]  /*0e20*/  @P1 LOP3.LUT R6, R6, R19, RZ, 0x3c, !PT ;  /* 0x0000001306061212 */ /* 0x000fc600078e3cff */
[----:B------:R-:W4:Y:S01]  /*0e30*/  @P2 LDG.E R19, desc[UR8][R16.64+0x2c] ;  /* 0x00002c0810132981 */ /* 0x000f22000c1e1900 */
[----:B------:R-:W-:-:S03]  /*0e40*/  @P1 LOP3.LUT R4, R4, R21, RZ, 0x3c, !PT ;  /* 0x0000001504041212 */ /* 0x000fc600078e3cff */
        /* <DEDUP_REMOVED lines=9> */
[----:B------:R-:W-:Y:S02]  /*0ee0*/  @P2 LOP3.LUT R4, R4, R21, RZ, 0x3c, !PT ;  /* 0x0000001504042212 */ /* 0x000fe400078e3cff */
[----:B------:R-:W-:Y:S01]  /*0ef0*/  @P3 LOP3.LUT R6, R6, R25, RZ, 0x3c, !PT ;  /* 0x0000001906063212 */ /* 0x000fe200078e3cff */
        /* <DEDUP_REMOVED lines=20> */
[----:B------:R-:W-:Y:S02]  /*1040*/  LOP3.LUT P0, RZ, R23, 0x80, RZ, 0xc0, !PT ;  /* 0x0000008017ff7812 */ /* 0x000fe4000780c0ff */
[----:B------:R-:W-:Y:S02]  /*1050*/  @P5 LOP3.LUT R5, R5, R26, RZ, 0x3c, !PT ;  /* 0x0000001a05055212 */ /* 0x000fe400078e3cff */
[----:B------:R-:W4:Y:S01]  /*1060*/  @P6 LDG.E R26, desc[UR8][R16.64+0x88] ;  /* 0x00008808101a6981 */ /* 0x000f22000c1e1900 */
[----:B------:R-:W-:-:S03]  /*1070*/  @P5 LOP3.LUT R6, R6, R19, RZ, 0x3c, !PT ;  /* 0x0000001306065212 */ /* 0x000fc600078e3cff */
[----:B------:R-:W4:Y:S01]  /*1080*/  @P6 LDG.E R19, desc[UR8][R16.64+0x84] ;  /* 0x0000840810136981 */ /* 0x000f22000c1e1900 */
[----:B------:R-:W-:-:S04]  /*1090*/  @P5 LOP3.LUT R4, R4, R21, RZ, 0x3c, !PT ;  /* 0x0000001504045212 */ /* 0x000fc800078e3cff */
        /* <DEDUP_REMOVED lines=9> */
[----:B------:R-:W-:Y:S02]  /*1130*/  @P6 LOP3.LUT R5, R5, R26, RZ, 0x3c, !PT ;  /* 0x0000001a05056212 */ /* 0x000fe400078e3cff */
[----:B------:R-:W-:Y:S02]  /*1140*/  @P6 LOP3.LUT R4, R4, R19, RZ, 0x3c, !PT ;  /* 0x0000001304046212 */ /* 0x000fe400078e3cff */
[----:B------:R-:W-:Y:S02]  /*1150*/  @P0 LOP3.LUT R6, R6, R21, RZ, 0x3c, !PT ;  /* 0x0000001506060212 */ /* 0x000fe400078e3cff */
[----:B------:R-:W-:Y:S02]  /*1160*/  @P0 LOP3.LUT R4, R4, R25, RZ, 0x3c, !PT ;  /* 0x0000001904040212 */ /* 0x000fe400078e3cff */
[----:B--2---:R-:W-:Y:S02]  /*1170*/  @P0 LOP3.LUT R3, R3, R20, RZ, 0x3c, !PT ;  /* 0x0000001403030212 */ /* 0x004fe400078e3cff */
[----:B---3--:R-:W-:-:S02]  /*1180*/  @P0 LOP3.LUT R7, R7, R22, RZ, 0x3c, !PT ;  /* 0x0000001607070212 */ /* 0x008fc400078e3cff */
[----:B----4-:R-:W-:Y:S02]  /*1190*/  @P0 LOP3.LUT R5, R5, R24, RZ, 0x3c, !PT ;  /* 0x0000001805050212 */ /* 0x010fe400078e3cff */
        /* <DEDUP_REMOVED lines=18> */
[----:B------:R-:W-:Y:S02]  /*12c0*/  @P0 LOP3.LUT R6, R6, R19, RZ, 0x3c, !PT ;  /* 0x0000001306060212 */ /* 0x000fe400078e3cff */
[----:B------:R-:W4:Y:S01]  /*12d0*/  @P1 LDG.E R19, desc[UR8][R16.64+0xb8] ;  /* 0x0000b80810131981 */ /* 0x000f22000c1e1900 */
[----:B------:R-:W-:-:S03]  /*12e0*/  @P0 LOP3.LUT R4, R4, R21, RZ, 0x3c, !PT ;  /* 0x0000001504040212 */ /* 0x000fc600078e3cff */
[----:B------:R-:W4:Y:S01]  /*12f0*/  @P1 LDG.E R21, desc[UR8][R16.64+0xc0] ;  /* 0x0000c00810151981 */ /* 0x000f22000c1e1900 */
[----:B--2---:R-:W-:-:S03]  /*1300*/  @P0 LOP3.LUT R3, R3, R20, RZ, 0x3c, !PT ;  /* 0x0000001403030212 */ /* 0x004fc600078e3cff */
[----:B------:R-:W2:Y:S01]  /*1310*/  @P1 LDG.E R20, desc[UR8][R16.64+0xb4] ;  /* 0x0000b40810141981 */ /* 0x000ea2000c1e1900 */
[----:B---3--:R-:W-:-:S03]  /*1320*/  @P0 LOP3.LUT R7, R7, R22, RZ, 0x3c, !PT ;  /* 0x0000001607070212 */ /* 0x008fc600078e3cff */
[----:B------:R-:W3:Y:S01]  /*1330*/  @P1 LDG.E R22, desc[UR8][R16.64+0xbc] ;  /* 0x0000bc0810161981 */ /* 0x000ee2000c1e1900 */
[----:B------:R-:W-:Y:S02]  /*1340*/  LOP3.LUT P0, RZ, R23, 0x8000, RZ, 0xc0, !PT ;  /* 0x0000800017ff7812 */ /* 0x000fe4000780c0ff */
[----:B----4-:R-:W-:Y:S01]  /*1350*/  @P5 LOP3.LUT R5, R5, R24, RZ, 0x3c, !PT ;  /* 0x0000001805055212 */ /* 0x010fe200078e3cff */
[----:B------:R-:W4:Y:S04]  /*1360*/  @P2 LDG.E R23, desc[UR8][R16.64+0xcc] ;  /* 0x0000cc0810172981 */ /* 0x000f28000c1e1900 */
        /* <DEDUP_REMOVED lines=39> */
[----:B----4-:R-:W-:Y:S02]  /*15e0*/  @P5 LOP3.LUT R4, R4, R23, RZ, 0x3c, !PT ;  /* 0x0000001704045212 */ /* 0x010fe400078e3cff */
[----:B------:R-:W-:Y:S01]  /*15f0*/  @P6 LOP3.LUT R3, R3, R26, RZ, 0x3c, !PT ;  /* 0x0000001a03036212 */ /* 0x000fe200078e3cff */
[----:B------:R-:W4:Y:S01]  /*1600*/  @P0 LDG.E R23, desc[UR8][R16.64+0x130] ;  /* 0x0001300810170981 */ /* 0x000f22000c1e1900 */
[----:B------:R-:W-:-:S03]  /*1610*/  @P5 LOP3.LUT R7, R7, R24, RZ, 0x3c, !PT ;  /* 0x0000001807075212 */ /* 0x000fc600078e3cff */
[----:B------:R-:W4:Y:S04]  /*1620*/  @P0 LDG.E R24, desc[UR8][R16.64+0x134] ;  /* 0x0001340810180981 */ /* 0x000f28000c1e1900 */
[----:B------:R-:W4:Y:S01]  /*1630*/  @P0 LDG.E R26, desc[UR8][R16.64+0x13c] ;  /* 0x00013c08101a0981 */ /* 0x000f22000c1e1900 */
[----:B------:R-:W-:-:S05]  /*1640*/  VIADD R18, R18, 0x10 ;  /* 0x0000001012127836 */ /* 0x000fca0000000000 */
[----:B------:R-:W-:Y:S02]  /*1650*/  ISETP.NE.AND P1, PT, R18, 0x20, PT ;  /* 0x000000201200780c */ /* 0x000fe40003f25270 */
[----:B------:R-:W-:Y:S02]  /*1660*/  @P6 LOP3.LUT R6, R6, R19, RZ, 0x3c, !PT ;  /* 0x0000001306066212 */ /* 0x000fe400078e3cff */
[----:B------:R-:W-:-:S04]  /*1670*/  @P6 LOP3.LUT R4, R4, R21, RZ, 0x3c, !PT ;  /* 0x0000001504046212 */ /* 0x000fc800078e3cff */
[----:B------:R-:W-:Y:S02]  /*1680*/  @P0 LOP3.LUT R4, R4, R25, RZ, 0x3c, !PT ;  /* 0x0000001904040212 */ /* 0x000fe400078e3cff */
[----:B--2---:R-:W-:Y:S02]  /*1690*/  @P6 LOP3.LUT R7, R7, R20, RZ, 0x3c, !PT ;  /* 0x0000001407076212 */ /* 0x004fe400078e3cff */
[----:B---3--:R-:W-:Y:S02]  /*16a0*/  @P0 LOP3.LUT R3, R3, R22, RZ, 0x3c, !PT ;  /* 0x0000001603030212 */ /* 0x008fe400078e3cff */
[----:B----4-:R-:W-:Y:S02]  /*16b0*/  @P0 LOP3.LUT R6, R6, R23, RZ, 0x3c, !PT ;  /* 0x0000001706060212 */ /* 0x010fe400078e3cff */
[----:B------:R-:W-:Y:S02]  /*16c0*/  @P0 LOP3.LUT R7, R7, R24, RZ, 0x3c, !PT ;  /* 0x0000001807070212 */ /* 0x000fe400078e3cff */
[----:B------:R-:W-:Y:S01]  /*16d0*/  @P0 LOP3.LUT R5, R5, R26, RZ, 0x3c, !PT ;  /* 0x0000001a05050212 */ /* 0x000fe200078e3cff */
[----:B------:R-:W-:Y:S06]  /*16e0*/  @P1 BRA `(.L_x_87) ;  /* 0xfffffff400481947 */ /* 0x000fec000383ffff */
[----:B------:R-:W-:Y:S05]  /*16f0*/  BSYNC.RECONVERGENT B3 ;  /* 0x0000000000037941 */ /* 0x000fea0003800200 */
.L_x_86:
[----:B------:R-:W-:-:S05]  /*1700*/  VIADD R2, R2, 0x1 ;  /* 0x0000000102027836 */ /* 0x000fca0000000000 */
[----:B------:R-:W-:-:S13]  /*1710*/  ISETP.NE.AND P0, PT, R2, 0x5, PT ;  /* 0x000000050200780c */ /* 0x000fda0003f05270 */
[----:B------:R-:W-:Y:S05]  /*1720*/  @P0 BRA `(.L_x_88) ;  /* 0xfffffff400280947 */ /* 0x000fea000383ffff */
[----:B------:R-:W-:Y:S05]  /*1730*/  BSYNC.RECONVERGENT B2 ;  /* 0x0000000000027941 */ /* 0x000fea0003800200 */
.L_x_85:
[----:B------:R-:W-:Y:S01]  /*1740*/  LOP3.LUT R2, R0, 0x3, RZ, 0xc0, !PT ;  /* 0x0000000300027812 */ /* 0x000fe200078ec0ff */
[----:B------:R1:W-:Y:S03]  /*1750*/  STL.64 [R1+0x8], R6 ;  /* 0x0000080601007387 */ /* 0x0003e60000100a00 */
[----:B------:R-:W-:Y:S01]  /*1760*/  ISETP.NE.U32.AND P0, PT, R2, 0x1, PT ;  /* 0x000000010200780c */ /* 0x000fe20003f05070 */
[----:B------:R1:W-:Y:S03]  /*1770*/  STL.64 [R1+0x10], R4 ;  /* 0x0000100401007387 */ /* 0x0003e60000100a00 */
[----:B------:R-:W-:Y:S01]  /*1780*/  ISETP.NE.AND.EX P0, PT, RZ, RZ, PT, P0 ;  /* 0x000000ffff00720c */ /* 0x000fe20003f05300 */
[----:B------:R1:W-:-:S12]  /*1790*/  STL [R1+0x4], R3 ;  /* 0x0000040301007387 */ /* 0x0003d80000100800 */
[----:B-1----:R-:W-:Y:S05]  /*17a0*/  @!P0 BRA `(.L_x_84) ;  /* 0x0000001800108947 */ /* 0x002fea0003800000 */
[----:B------:R-:W-:Y:S01]  /*17b0*/  UMOV UR4, URZ ;  /* 0x000000ff00047c82 */ /* 0x000fe20008000000 */
[----:B------:R-:W-:Y:S01]  /*17c0*/  BSSY.RECONVERGENT B2, `(.L_x_89) ;  /* 0x00000bb000027945 */ /* 0x000fe20003800200 */
[----:B------:R-:W-:Y:S01]  /*17d0*/  CS2R R2, SRZ ;  /* 0x0000000000027805 */ /* 0x000fe2000001ff00 */
[----:B------:R-:W-:Y:S01]  /*17e0*/  IMAD.MOV.U32 R4, RZ, RZ, RZ ;  /* 0x000000ffff047224 */ /* 0x000fe200078e00ff */
[----:B------:R-:W-:Y:S01]  /*17f0*/  CS2R R6, SRZ ;  /* 0x0000000000067805 */ /* 0x000fe2000001ff00 */
[----:B------:R-:W-:-:S07]  /*1800*/  IMAD.U32 R5, RZ, RZ, UR4 ;  /* 0x00000004ff057e24 */ /* 0x000fce000f8e00ff */
.L_x_92:
[----:B------:R-:W-:-:S06]  /*1810*/  IMAD R15, R2, 0x4, R1 ;  /* 0x00000004020f7824 */ /* 0x000fcc00078e0201 */
[----:B------:R-:W5:Y:S01]  /*1820*/  LDL R15, [R15+0x4] ;  /* 0x000004000f0f7983 */ /* 0x000f620000100800 */
[----:B------:R-:W-:Y:S01]  /*1830*/  BSSY.RECONVERGENT B3, `(.L_x_90) ;  /* 0x00000b0000037945 */ /* 0x000fe20003800200 */
[----:B------:R-:W-:-:S07]  /*1840*/  IMAD.MOV.U32 R18, RZ, RZ, RZ ;  /* 0x000000ffff127224 */ /* 0x000fce00078e00ff */
.L_x_91:
        /* <DEDUP_REMOVED lines=175> */
.L_x_90:
[----:B------:R-:W-:-:S05]  /*2340*/  VIADD R2, R2, 0x1 ;  /* 0x0000000102027836 */ /* 0x000fca0000000000 */
[----:B------:R-:W-:-:S13]  /*2350*/  ISETP.NE.AND P0, PT, R2, 0x5, PT ;  /* 0x000000050200780c */ /* 0x000fda0003f05270 */
[----:B------:R-:W-:Y:S05]  /*2360*/  @P0 BRA `(.L_x_92) ;  /* 0xfffffff400280947 */ /* 0x000fea000383ffff */
[----:B------:R-:W-:Y:S05]  /*2370*/  BSYNC.RECONVERGENT B2 ;  /* 0x0000000000027941 */ /* 0x000fea0003800200 */
.L_x_89:
[----:B------:R-:W-:Y:S01]  /*2380*/  LOP3.LUT R2, R0, 0x3, RZ, 0xc0, !PT ;  /* 0x0000000300027812 */ /* 0x000fe200078ec0ff */
[----:B------:R1:W-:Y:S03]  /*2390*/  STL.64 [R1+0x8], R6 ;  /* 0x0000080601007387 */ /* 0x0003e60000100a00 */
[----:B------:R-:W-:Y:S01]  /*23a0*/  ISETP.NE.U32.AND P0, PT, R2, 0x3, PT ;  /* 0x000000030200780c */ /* 0x000fe20003f05070 */
[----:B------:R1:W-:Y:S03]  /*23b0*/  STL [R1+0x4], R3 ;  /* 0x0000040301007387 */ /* 0x0003e60000100800 */
[----:B------:R-:W-:Y:S01]  /*23c0*/  ISETP.NE.AND.EX P0, PT, RZ, RZ, PT, P0 ;  /* 0x000000ffff00720c */ /* 0x000fe20003f05300 */
[----:B------:R1:W-:-:S12]  /*23d0*/  STL.64 [R1+0x10], R4 ;  /* 0x0000100401007387 */ /* 0x0003d80000100a00 */
[----:B-1----:R-:W-:Y:S05]  /*23e0*/  @P0 BRA `(.L_x_84) ;  /* 0x0000000c00000947 */ /* 0x002fea0003800000 */
[----:B------:R-:W-:Y:S01]  /*23f0*/  UMOV UR4, URZ ;  /* 0x000000ff00047c82 */ /* 0x000fe20008000000 */
[----:B------:R-:W-:Y:S01]  /*2400*/  BSSY.RECONVERGENT B2, `(.L_x_93) ;  /* 0x00000bb000027945 */ /* 0x000fe20003800200 */
[----:B------:R-:W-:Y:S01]  /*2410*/  CS2R R2, SRZ ;  /* 0x0000000000027805 */ /* 0x000fe2000001ff00 */
[----:B------:R-:W-:Y:S01]  /*2420*/  IMAD.MOV.U32 R4, RZ, RZ, RZ ;  /* 0x000000ffff047224 */ /* 0x000fe200078e00ff */
[----:B------:R-:W-:Y:S01]  /*2430*/  CS2R R6, SRZ ;  /* 0x0000000000067805 */ /* 0x000fe2000001ff00 */
[----:B------:R-:W-:-:S07]  /*2440*/  IMAD.U32 R5, RZ, RZ, UR4 ;  /* 0x00000004ff057e24 */ /* 0x000fce000f8e00ff */
.L_x_96:
[----:B------:R-:W-:-:S06]  /*2450*/  IMAD R15, R2, 0x4, R1 ;  /* 0x00000004020f7824 */ /* 0x000fcc00078e0201 */
[----:B------:R-:W5:Y:S01]  /*2460*/  LDL R15, [R15+0x4] ;  /* 0x000004000f0f7983 */ /* 0x000f620000100800 */
[----:B------:R-:W-:Y:S01]  /*2470*/  BSSY.RECONVERGENT B3, `(.L_x_94) ;  /* 0x00000b0000037945 */ /* 0x000fe20003800200 */
[----:B------:R-:W-:-:S07]  /*2480*/  IMAD.MOV.U32 R18, RZ, RZ, RZ ;  /* 0x000000ffff127224 */ /* 0x000fce00078e00ff */
.L_x_95:
        /* <DEDUP_REMOVED lines=175> */
.L_x_94:
[----:B------:R-:W-:-:S05]  /*2f80*/  VIADD R2, R2, 0x1 ;  /* 0x0000000102027836 */ /* 0x000fca0000000000 */
[----:B------:R-:W-:-:S13]  /*2f90*/  ISETP.NE.AND P0, PT, R2, 0x5, PT ;  /* 0x000000050200780c */ /* 0x000fda0003f05270 */
[----:B------:R-:W-:Y:S05]  /*2fa0*/  @P0 BRA `(.L_x_96) ;  /* 0xfffffff400280947 */ /* 0x000fea000383ffff */
[----:B------:R-:W-:Y:S05]  /*2fb0*/  BSYNC.RECONVERGENT B2 ;  /* 0x0000000000027941 */ /* 0x000fea0003800200 */
.L_x_93:
[----:B------:R1:W-:Y:S04]  /*2fc0*/  STL.64 [R1+0x8], R6 ;  /* 0x0000080601007387 */ /* 0x0003e80000100a00 */
[----:B------:R1:W-:Y:S04]  /*2fd0*/  STL [R1+0x4], R3 ;  /* 0x0000040301007387 */ /* 0x0003e80000100800 */
[----:B------:R1:W-:Y:S02]  /*2fe0*/  STL.64 [R1+0x10], R4 ;  /* 0x0000100401007387 */ /* 0x0003e40000100a00 */
.L_x_84:
[----:B------:R-:W-:Y:S05]  /*2ff0*/  BSYNC.RECONVERGENT B0 ;  /* 0x0000000000007941 */ /* 0x000fea0003800200 */
.L_x_83:
[----:B------:R-:W-:Y:S01]  /*3000*/  ISETP.GT.U32.AND P0, PT, R0, 0x3, PT ;  /* 0x000000030000780c */ /* 0x000fe20003f04070 */
[----:B------:R-:W-:Y:S01]  /*3010*/  VIADD R14, R14, 0x1 ;  /* 0x000000010e0e7836 */ /* 0x000fe20000000000 */
[--C-:B------:R-:W-:Y:S02]  /*3020*/  SHF.R.U64 R0, R0, 0x2, R11.reuse ;  /* 0x0000000200007819 */ /* 0x100fe4000000120b */
[----:B------:R-:W-:Y:S02]  /*3030*/  ISETP.GT.U32.AND.EX P0, PT, R11, RZ, PT, P0 ;  /* 0x000000ff0b00720c */ /* 0x000fe40003f04100 */
[----:B------:R-:W-:-:S11]  /*3040*/  SHF.R.U32.HI R11, RZ, 0x2, R11 ;  /* 0x00000002ff0b7819 */ /* 0x000fd6000001160b */
[----:B------:R-:W-:Y:S05]  /*3050*/  @P0 BRA `(.L_x_97) ;  /* 0xffffffd800b00947 */ /* 0x000fea000383ffff */
.L_x_82:
[----:B------:R-:W-:Y:S05]  /*3060*/  BSYNC.RECONVERGENT B1 ;  /* 0x0000000000017941 */ /* 0x000fea0003800200 */
.L_x_81:
[----:B------:R-:W-:Y:S01]  /*3070*/  VOTEU.ANY UR4, UPT, PT ;  /* 0x0000000000047886 */ /* 0x000fe200038e0100 */
[----:B------:R-:W2:Y:S01]  /*3080*/  S2R R0, SR_LANEID ;  /* 0x0000000000007919 */ /* 0x000ea20000000000 */
[----:B------:R-:W-:Y:S02]  /*3090*/  UFLO.U32 UR5, UR4 ;  /* 0x00000004000572bd */ /* 0x000fe400080e0000 */
[----:B------:R-:W-:Y:S01]  /*30a0*/  POPC R11, UR4 ;  /* 0x00000004000b7d09 */ /* 0x000fe20008000000 */
[----:B------:R-:W1:Y:S01]  /*30b0*/  LDCU UR4, c[0x0][0x394] ;  /* 0x00007280ff0477ac */ /* 0x000e620008000800 */
[----:B------:R-:W3:Y:S08]  /*30c0*/  LDC.64 R12, c[0x0][0x398] ;  /* 0x0000e600ff0c7b82 */ /* 0x000ef00000000a00 */
[----:B------:R-:W4:Y:S01]  /*30d0*/  LDC R14, c[0x0][0x390] ;  /* 0x0000e400ff0e7b82 */ /* 0x000f220000000800 */
[----:B-1----:R-:W1:Y:S01]  /*30e0*/  I2F.U32.RP R4, UR4 ;  /* 0x0000000400047d06 */ /* 0x002e620008209000 */
[----:B--2---:R-:W-:-:S07]  /*30f0*/  ISETP.EQ.U32.AND P0, PT, R0, UR5, PT ;  /* 0x0000000500007c0c */ /* 0x004fce000bf02070 */
[----:B-1----:R-:W1:Y:S01]  /*3100*/  MUFU.RCP R4, R4 ;  /* 0x0000000400047308 */ /* 0x002e620000001000 */
[----:B------:R-:W-:-:S04]  /*3110*/  SHF.R.U32.HI R0, RZ, 0x2, R3 ;  /* 0x00000002ff007819 */ /* 0x000fc80000011603 */
[----:B------:R-:W-:Y:S02]  /*3120*/  LOP3.LUT R0, R0, R3, RZ, 0x3c, !PT ;  /* 0x0000000300007212 */ /* 0x000fe400078e3cff */
[C---:B----4-:R-:W-:Y:S01]  /*3130*/  LOP3.LUT R15, R14.reuse, 0xaad26b49, RZ, 0x3c, !PT ;  /* 0xaad26b490e0f7812 */ /* 0x050fe200078e3cff */
[----:B---3--:R2:W-:Y:S01]  /*3140*/  @P0 REDG.E.ADD.STRONG.GPU desc[UR8][R12.64], R11 ;  /* 0x0000000b0c00098e */ /* 0x0085e2000c12e108 */
[----:B------:R-:W-:Y:S01]  /*3150*/  IMAD.SHL.U32 R3, R5, 0x10, RZ ;  /* 0x0000001005037824 */ /* 0x000fe200078e00ff */
[----:B------:R-:W-:Y:S01]  /*3160*/  ISETP.GT.AND P0, PT, R14, -0x1, PT ;  /* 0xffffffff0e00780c */ /* 0x000fe20003f04270 */
[----:B------:R-:W-:Y:S01]  /*3170*/  IMAD.SHL.U32 R2, R0, 0x2, RZ ;  /* 0x0000000200027824 */ /* 0x000fe200078e00ff */
[----:B------:R-:W-:Y:S01]  /*3180*/  ISETP.NE.U32.AND P1, PT, RZ, UR4, PT ;  /* 0x00000004ff007c0c */ /* 0x000fe2000bf25070 */
[----:B------:R-:W-:Y:S02]  /*3190*/  IMAD R15, R15, 0x4182bed5, RZ ;  /* 0x4182bed50f0f7824 */ /* 0x000fe400078e02ff */
[----:B-1----:R-:W-:Y:S01]  /*31a0*/  VIADD R6, R4, 0xffffffe ;  /* 0x0ffffffe04067836 */ /* 0x002fe20000000000 */
[----:B------:R-:W-:Y:S01]  /*31b0*/  LOP3.LUT R2, R0, R2, R3, 0x96, !PT ;  /* 0x0000000200027212 */ /* 0x000fe200078e9603 */
[----:B------:R-:W-:-:S02]  /*31c0*/  IMAD.MOV.U32 R4, RZ, RZ, -0x266e14b1 ;  /* 0xd991eb4fff047424 */ /* 0x000fc400078e00ff */
[----:B------:R1:W2:Y:S01]  /*31d0*/  F2I.FTZ.U32.TRUNC.NTZ R7, R6 ;  /* 0x0000000600077305 */ /* 0x0002a2000021f000 */
[----:B------:R-:W-:Y:S02]  /*31e0*/  LOP3.LUT R2, R2, R5, RZ, 0x3c, !PT ;  /* 0x0000000502027212 */ /* 0x000fe400078e3cff */
[----:B------:R-:W-:-:S04]  /*31f0*/  SEL R4, R4, 0x8bf16996, P0 ;  /* 0x8bf1699604047807 */ /* 0x000fc80000000000 */
[----:B------:R-:W-:Y:S01]  /*3200*/  IADD3 R15, PT, PT, R4, 0x64f0c9, R15 ;  /* 0x0064f0c9040f7810 */ /* 0x000fe20007ffe00f */
[----:B-1----:R-:W-:-:S03]  /*3210*/  IMAD.MOV.U32 R6, RZ, RZ, RZ ;  /* 0x000000ffff067224 */ /* 0x002fc600078e00ff */
[----:B------:R-:W-:Y:S01]  /*3220*/  IADD3 R2, PT, PT, R15, 0x587c5, R2 ;  /* 0x000587c50f027810 */ /* 0x000fe20007ffe002 */
[----:B--2---:R-:W-:-:S04]  /*3230*/  IMAD.MOV R11, RZ, RZ, -R7 ;  /* 0x000000ffff0b7224 */ /* 0x004fc800078e0a07 */
[----:B------:R-:W-:-:S04]  /*3240*/  IMAD.MOV.U32 R3, RZ, RZ, R11 ;  /* 0x000000ffff037224 */ /* 0x000fc800078e000b */
[----:B------:R-:W-:-:S04]  /*3250*/  IMAD R3, R3, UR4, RZ ;  /* 0x0000000403037c24 */ /* 0x000fc8000f8e02ff */
[----:B------:R-:W-:-:S06]  /*3260*/  IMAD.HI.U32 R7, R7, R3, R6 ;  /* 0x0000000307077227 */ /* 0x000fcc00078e0006 */
[----:B------:R-:W-:-:S04]  /*3270*/  IMAD.HI.U32 R7, R7, R2, RZ ;  /* 0x0000000207077227 */ /* 0x000fc800078e00ff */
[----:B------:R-:W-:-:S04]  /*3280*/  IMAD.MOV R7, RZ, RZ, -R7 ;  /* 0x000000ffff077224 */ /* 0x000fc800078e0a07 */
[----:B------:R-:W-:-:S05]  /*3290*/  IMAD R2, R7, UR4, R2 ;  /* 0x0000000407027c24 */ /* 0x000fca000f8e0202 */
[----:B------:R-:W-:-:S13]  /*32a0*/  ISETP.GE.U32.AND P0, PT, R2, UR4, PT ;  /* 0x0000000402007c0c */ /* 0x000fda000bf06070 */
[----:B------:R-:W-:-:S05]  /*32b0*/  @P0 VIADD R2, R2, -UR4 ;  /* 0x8000000402020c36 */ /* 0x000fca0008000000 */
[----:B------:R-:W-:-:S13]  /*32c0*/  ISETP.GE.U32.AND P0, PT, R2, UR4, PT ;  /* 0x0000000402007c0c */ /* 0x000fda000bf06070 */
[----:B------:R-:W-:Y:S01]  /*32d0*/  @P0 VIADD R2, R2, -UR4 ;  /* 0x8000000402020c36 */ /* 0x000fe20008000000 */
[----:B------:R-:W-:-:S05]  /*32e0*/  @!P1 LOP3.LUT R2, RZ, UR4, RZ, 0x33, !PT ;  /* 0x00000004ff029c12 */ /* 0x000fca000f8e33ff */
[----:B------:R-:W-:-:S05]  /*32f0*/  VIADD R2, R2, 0x1 ;  /* 0x0000000102027836 */ /* 0x000fca0000000000 */
[----:B------:R-:W-:-:S05]  /*3300*/  IABS R3, R2 ;  /* 0x0000000200037213 */ /* 0x000fca0000000000 */
[----:B------:R1:W-:Y:S01]  /*3310*/  STS [R10], R3 ;  /* 0x000000030a007388 */ /* 0x0003e20000000800 */
[----:B------:R-:W-:Y:S05]  /*3320*/  BRA `(.L_x_77) ;  /* 0x0000002800407947 */ /* 0x000fea0003800000 */
.L_x_80:
[----:B-1----:R-:W1:Y:S01]  /*3330*/  LDC.64 R4, c[0x0][0x380] ;  /* 0x0000e000ff047b82 */ /* 0x002e620000000a00 */
[----:B------:R-:W-:Y:S02]  /*3340*/  IMAD.IADD R3, R0, 0x1, -R3 ;  /* 0x0000000100037824 */ /* 0x000fe400078e0a03 */
[----:B------:R-:W-:Y:S02]  /*3350*/  IMAD.MOV.U32 R7, RZ, RZ, -0x1 ;  /* 0xffffffffff077424 */ /* 0x000fe400078e00ff */
[----:B-1----:R-:W-:-:S05]  /*3360*/  IMAD.WIDE R2, R3, 0x4, R4 ;  /* 0x0000000403027825 */ /* 0x002fca00078e0204 */
[----:B------:R2:W-:Y:S01]  /*3370*/  STG.E desc[UR8][R2.64], R7 ;  /* 0x0000000702007986 */ /* 0x0005e2000c101908 */
[----:B------:R-:W-:Y:S05]  /*3380*/  BRA `(.L_x_77) ;  /* 0x0000002800287947 */ /* 0x000fea0003800000 */
.L_x_78:
[----:B------:R-:W0:Y:S01]  /*3390*/  LDC R3, c[0x0][0x390] ;  /* 0x0000e400ff037b82 */ /* 0x000e220000000800 */
[----:B------:R-:W-:Y:S01]  /*33a0*/  IMAD.MOV.U32 R4, RZ, RZ, -0x266e14b1 ;  /* 0xd991eb4fff047424 */ /* 0x000fe200078e00ff */
[----:B------:R-:W-:Y:S01]  /*33b0*/  BSSY.RECONVERGENT B0, `(.L_x_98) ;  /* 0x000025c000007945 */ /* 0x000fe20003800200 */
[C---:B0-----:R-:W-:Y:S02]  /*33c0*/  LOP3.LUT R2, R3.reuse, 0xaad26b49, RZ, 0x3c, !PT ;  /* 0xaad26b4903027812 */ /* 0x041fe400078e3cff */
        /* <DEDUP_REMOVED lines=11> */
[----:B------:R0:W-:Y:S04]  /*3480*/  STL.64 [R1+0x30], R2 ;  /* 0x0000300201007387 */ /* 0x0001e80000100a00 */
[----:B------:R0:W-:Y:S01]  /*3490*/  STL.64 [R1+0x40], R4 ;  /* 0x0000400401007387 */ /* 0x0001e20000100a00 */
[----:B------:R-:W-:Y:S05]  /*34a0*/  @!P0 BRA `(.L_x_99) ;  /* 0x0000002400308947 */ /* 0x000fea0003800000 */
[----:B------:R-:W-:-:S07]  /*34b0*/  IMAD.MOV.U32 R15, RZ, RZ, RZ ;  /* 0x000000ffff0f7224 */ /* 0x000fce00078e00ff */
.L_x_108:
[----:B0-----:R-:W-:Y:S01]  /*34c0*/  LOP3.LUT R2, R0, 0x3, RZ, 0xc0, !PT ;  /* 0x0000000300027812 */ /* 0x001fe200078ec0ff */
[----:B------:R-:W-:Y:S03]  /*34d0*/  BSSY.RECONVERGENT B1, `(.L_x_100) ;  /* 0x0000243000017945 */ /* 0x000fe60003800200 */
[----:B------:R-:W-:-:S04]  /*34e0*/  ISETP.NE.U32.AND P0, PT, R2, RZ, PT ;  /* 0x000000ff0200720c */ /* 0x000fc80003f05070 */
[----:B------:R-:W-:-:S13]  /*34f0*/  ISETP.NE.AND.EX P0, PT, RZ, RZ, PT, P0 ;  /* 0x000000ffff00720c */ /* 0x000fda0003f05300 */
[----:B------:R-:W-:Y:S05]  /*3500*/  @!P0 BRA `(.L_x_101) ;  /* 0x0000002000fc8947 */ /* 0x000fea0003800000 */
[----:B------:R-:W0:Y:S01]  /*3510*/  LDC.64 R12, c[0x4][0x8] ;  /* 0x01000200ff0c7b82 */ /* 0x000e220000000a00 */
[----:B------:R-:W-:Y:S01]  /*3520*/  IMAD.MOV.U32 R19, RZ, RZ, RZ ;  /* 0x000000ffff137224 */ /* 0x000fe200078e00ff */
[----:B------:R-:W-:Y:S02]  /*3530*/  CS2R R4, SRZ ;  /* 0x0000000000047805 */ /* 0x000fe4000001ff00 */
[----:B------:R-:W-:Y:S01]  /*3540*/  CS2R R6, SRZ ;  /* 0x0000000000067805 */ /* 0x000fe2000001ff00 */
[----:B------:R-:W-:Y:S02]  /*3550*/  IMAD.MOV.U32 R3, RZ, RZ, RZ ;  /* 0x000000ffff037224 */ /* 0x000fe400078e00ff */
[----:B0-----:R-:W-:-:S07]  /*3560*/  IMAD.WIDE.U32 R12, R15, 0xc80, R12 ;  /* 0x00000c800f0c7825 */ /* 0x001fce00078e000c */
.L_x_103:
[----:B------:R-:W-:-:S06]  /*3570*/  IMAD R2, R19, 0x4, R14 ;  /* 0x0000000413027824 */ /* 0x000fcc00078e020e */
[----:B------:R-:W5:Y:S01]  /*3580*/  LDL R2, [R2+0x4] ;  /* 0x0000040002027983 */ /* 0x000f620000100800 */
[----:B------:R-:W-:-:S05]  /*3590*/  UMOV UR4, URZ ;  /* 0x000000ff00047c82 */ /* 0x000fca0008000000 */
.L_x_102:
[----:B-----5:R-:W-:Y:S01]  /*35a0*/  SHF.R.U32.HI R24, RZ, UR4, R2 ;  /* 0x00000004ff187c19 */ /* 0x020fe20008011602 */
[----:B------:R-:W-:-:S03]  /*35b0*/  IMAD.SHL.U32 R16, R19, 0x20, RZ ;  /* 0x0000002013107824 */ /* 0x000fc600078e00ff */
[----:B------:R-:W-:Y:S01]  /*35c0*/  LOP3.LUT R17, R24, 0x1, RZ, 0xc0, !PT ;  /* 0x0000000118117812 */ /* 0x000fe200078ec0ff */
[----:B------:R-:W-:-:S03]  /*35d0*/  VIADD R16, R16, UR4 ;  /* 0x0000000410107c36 */ /* 0x000fc60008000000 */
[----:B------:R-:W-:Y:S01]  /*35e0*/  ISETP.NE.U32.AND P0, PT, R17, 0x1, PT ;  /* 0x000000011100780c */ /* 0x000fe20003f05070 */
[----:B------:R-:W-:-:S03]  /*35f0*/  IMAD R17, R16, 0x5, RZ ;  /* 0x0000000510117824 */ /* 0x000fc600078e02ff */
[----:B------:R-:W-:Y:S01]  /*3600*/  R2P PR, R24, 0x7e ;  /* 0x0000007e18007804 */ /* 0x000fe20000000000 */
[----:B------:R-:W-:-:S08]  /*3610*/  IMAD.WIDE.U32 R16, R17, 0x4, R12 ;  /* 0x0000000411107825 */ /* 0x000fd000078e000c */
[----:B------:R-:W2:Y:S04]  /*3620*/  @!P0 LDG.E R18, desc[UR8][R16.64+0x10] ;  /* 0x0000100810128981 */ /* 0x000ea8000c1e1900 */
[----:B------:R-:W3:Y:S04]  /*3630*/  @P1 LDG.E R20, desc[UR8][R16.64+0x24] ;  /* 0x0000240810141981 */ /* 0x000ee8000c1e1900 */
[----:B------:R-:W4:Y:S04]  /*3640*/  @P2 LDG.E R22, desc[UR8][R16.64+0x38] ;  /* 0x0000380810162981 */ /* 0x000f28000c1e1900 */
[----:B------:R-:W4:Y:S04]  /*3650*/  @!P0 LDG.E R21, desc[UR8][R16.64+0x4] ;  /* 0x0000040810158981 */ /* 0x000f28000c1e1900 */
[----:B------:R-:W4:Y:S04]  /*3660*/  @!P0 LDG.E R23, desc[UR8][R16.64+0xc] ;  /* 0x00000c0810178981 */ /* 0x000f28000c1e1900 */
[----:B------:R-:W4:Y:S04]  /*3670*/  @P3 LDG.E R26, desc[UR8][R16.64+0x4c] ;  /* 0x00004c08101a3981 */ /* 0x000f28000c1e1900 */
[----:B------:R-:W4:Y:S04]  /*3680*/  @P2 LDG.E R25, desc[UR8][R16.64+0x2c] ;  /* 0x00002c0810192981 */ /* 0x000f28000c1e1900 */
[----:B------:R-:W4:Y:S04]  /*3690*/  @P4 LDG.E R28, desc[UR8][R16.64+0x60] ;  /* 0x00006008101c4981 */ /* 0x000f28000c1e1900 */
[----:B------:R-:W4:Y:S01]  /*36a0*/  @P2 LDG.E R27, desc[UR8][R16.64+0x34] ;  /* 0x00003408101b2981 */ /* 0x000f22000c1e1900 */
[----:B--2---:R-:W-:-:S03]  /*36b0*/  @!P0 LOP3.LUT R5, R5, R18, RZ, 0x3c, !PT ;  /* 0x0000001205058212 */ /* 0x004fc600078e3cff */
[----:B------:R-:W2:Y:S01]  /*36c0*/  @!P0 LDG.E R18, desc[UR8][R16.64] ;  /* 0x0000000810128981 */ /* 0x000ea2000c1e1900 */
[----:B---3--:R-:W-:-:S03]  /*36d0*/  @P1 LOP3.LUT R5, R5, R20, RZ, 0x3c, !PT ;  /* 0x0000001405051212 */ /* 0x008fc600078e3cff */
[----:B------:R-:W3:Y:S01]  /*36e0*/  @!P0 LDG.E R20, desc[UR8][R16.64+0x8] ;  /* 0x0000080810148981 */ /* 0x000ee2000c1e1900 */
[----:B----4-:R-:W-:-:S03]  /*36f0*/  @P2 LOP3.LUT R5, R5, R22, RZ, 0x3c, !PT ;  /* 0x0000001605052212 */ /* 0x010fc600078e3cff */
[----:B------:R-:W4:Y:S01]  /*3700*/  @P1 LDG.E R22, desc[UR8][R16.64+0x14] ;  /* 0x0000140810161981 */ /* 0x000f22000c1e1900 */
[----:B------:R-:W-:-:S03]  /*3710*/  @!P0 LOP3.LUT R6, R6, R21, RZ, 0x3c, !PT ;  /* 0x0000001506068212 */ /* 0x000fc600078e3cff */
[----:B------:R-:W4:Y:S01]  /*3720*/  @P1 LDG.E R21, desc[UR8][R16.64+0x18] ;  /* 0x0000180810151981 */ /* 0x000f22000c1e1900 */
[----:B------:R-:W-:-:S03]  /*3730*/  @!P0 LOP3.LUT R4, R4, R23, RZ, 0x3c, !PT ;  /* 0x0000001704048212 */ /* 0x000fc600078e3cff */
[----:B------:R-:W4:Y:S01]  /*3740*/  @P1 LDG.E R23, desc[UR8][R16.64+0x20] ;  /* 0x0000200810171981 */ /* 0x000f22000c1e1900 */
[----:B------:R-:W-:-:S03]  /*3750*/  @P3 LOP3.LUT R5, R5, R26, RZ, 0x3c, !PT ;  /* 0x0000001a05053212 */ /* 0x000fc600078e3cff */
        /* <DEDUP_REMOVED lines=20> */
[----:B------:R-:W-:Y:S01]  /*38a0*/  @P2 LOP3.LUT R4, R4, R27, RZ, 0x3c, !PT ;  /* 0x0000001b04042212 */ /* 0x000fe200078e3cff */
[----:B------:R-:W4:Y:S01]  /*38b0*/  @P6 LDG.E R28, desc[UR8][R16.64+0x88] ;  /* 0x00008808101c6981 */ /* 0x000f22000c1e1900 */
[----:B------:R-:W-:Y:S02]  /*38c0*/  @P5 LOP3.LUT R5, R5, R26, RZ, 0x3c, !PT ;  /* 0x0000001a05055212 */ /* 0x000fe400078e3cff */
[----:B------:R-:W-:Y:S01]  /*38d0*/  @P3 LOP3.LUT R6, R6, R21, RZ, 0x3c, !PT ;  /* 0x0000001506063212 */ /* 0x000fe200078e3cff */
[----:B------:R-:W4:Y:S01]  /*38e0*/  @P4 LDG.E R26, desc[UR8][R16.64+0x58] ;  /* 0x00005808101a4981 */ /* 0x000f22000c1e1900 */
[----:B------:R-:W-:-:S03]  /*38f0*/  @P3 LOP3.LUT R4, R4, R23, RZ, 0x3c, !PT ;  /* 0x0000001704043212 */ /* 0x000fc600078e3cff */
[----:B------:R-:W4:Y:S01]  /*3900*/  @P4 LDG.E R21, desc[UR8][R16.64+0x5c] ;  /* 0x00005c0810154981 */ /* 0x000f22000c1e1900 */
[----:B------:R-:W-:-:S03]  /*3910*/  @P4 LOP3.LUT R6, R6, R25, RZ, 0x3c, !PT ;  /* 0x0000001906064212 */ /* 0x000fc600078e3cff */
[----:B------:R-:W4:Y:S04]  /*3920*/  @P5 LDG.E R23, desc[UR8][R16.64+0x68] ;  /* 0x0000680810175981 */ /* 0x000f28000c1e1900 */
[----:B------:R-:W4:Y:S01]  /*3930*/  @P5 LDG.E R25, desc[UR8][R16.64+0x70] ;  /* 0x0000700810195981 */ /* 0x000f22000c1e1900 */
[----:B------:R-:W-:-:S03]  /*3940*/  LOP3.LUT P0, RZ, R24, 0x80, RZ, 0xc0, !PT ;  /* 0x0000008018ff7812 */ /* 0x000fc6000780c0ff */
        /* <DEDUP_REMOVED lines=25> */
[----:B------:R-:W-:Y:S02]  /*3ae0*/  @P0 LOP3.LUT R6, R6, R23, RZ, 0x3c, !PT ;  /* 0x0000001706060212 */ /* 0x000fe400078e3cff */
[----:B------:R-:W-:-:S02]  /*3af0*/  @P0 LOP3.LUT R4, R4, R25, RZ, 0x3c, !PT ;  /* 0x0000001904040212 */ /* 0x000fc400078e3cff */
[----:B--2---:R-:W-:Y:S02]  /*3b00*/  @P6 LOP3.LUT R7, R7, R18, RZ, 0x3c, !PT ;  /* 0x0000001207076212 */ /* 0x004fe400078e3cff */
[----:B---3--:R-:W-:Y:S02]  /*3b10*/  @P0 LOP3.LUT R3, R3, R20, RZ, 0x3c, !PT ;  /* 0x0000001403030212 */ /* 0x008fe400078e3cff */
        /* <DEDUP_REMOVED lines=17> */
[----:B------:R-:W-:-:S04]  /*3c30*/  @P3 LOP3.LUT R5, R5, R28, RZ, 0x3c, !PT ;  /* 0x0000001c05053212 */ /* 0x000fc800078e3cff */
[----:B------:R-:W-:Y:S02]  /*3c40*/  @P4 LOP3.LUT R5, R5, R23, RZ, 0x3c, !PT ;  /* 0x0000001705054212 */ /* 0x000fe400078e3cff */
[----:B------:R-:W4:Y:S02]  /*3c50*/  @P0 LDG.E R23, desc[UR8][R16.64+0xac] ;  /* 0x0000ac0810170981 */ /* 0x000f24000c1e1900 */
[----:B------:R-:W-:Y:S02]  /*3c60*/  @P5 LOP3.LUT R5, R5, R25, RZ, 0x3c, !PT ;  /* 0x0000001905055212 */ /* 0x000fe400078e3cff */
        /* <DEDUP_REMOVED lines=12> */
[----:B------:R-:W3:Y:S01]  /*3d30*/  @P2 LDG.E R25, desc[UR8][R16.64+0xd4] ;  /* 0x0000d40810192981 */ /* 0x000ee2000c1e1900 */
[----:B------:R-:W-:-:S03]  /*3d40*/  @P1 LOP3.LUT R3, R3, R18, RZ, 0x3c, !PT ;  /* 0x0000001203031212 */ /* 0x000fc600078e3cff */
[----:B------:R-:W3:Y:S01]  /*3d50*/  @P2 LDG.E R18, desc[UR8][R16.64+0xc8] ;  /* 0x0000c80810122981 */ /* 0x000ee2000c1e1900 */
[----:B------:R-:W-:Y:S02]  /*3d60*/  LOP3.LUT P0, RZ, R24, 0x8000, RZ, 0xc0, !PT ;  /* 0x0000800018ff7812 */ /* 0x000fe4000780c0ff */
        /* <DEDUP_REMOVED lines=11> */
[----:B------:R-:W-:Y:S02]  /*3e20*/  @P3 LOP3.LUT R6, R6, R27, RZ, 0x3c, !PT ;  /* 0x0000001b06063212 */ /* 0x000fe400078e3cff */
[----:B------:R-:W-:Y:S01]  /*3e30*/  @P3 LOP3.LUT R3, R3, R22, RZ, 0x3c, !PT ;  /* 0x0000001603033212 */ /* 0x000fe200078e3cff */
[----:B------:R-:W3:Y:S01]  /*3e40*/  @P5 LDG.E R27, desc[UR8][R16.64+0x108] ;  /* 0x00010808101b5981 */ /* 0x000ee2000c1e1900 */
[----:B------:R-:W-:Y:S02]  /*3e50*/  @P3 LOP3.LUT R7, R7, R24, RZ, 0x3c, !PT ;  /* 0x0000001807073212 */ /* 0x000fe400078e3cff */
[----:B------:R-:W-:Y:S01]  /*3e60*/  @P3 LOP3.LUT R4, R4, R21, RZ, 0x3c, !PT ;  /* 0x0000001504043212 */ /* 0x000fe200078e3cff */
[----:B------:R-:W3:Y:S04]  /*3e70*/  @P5 LDG.E R22, desc[UR8][R16.64+0x104] ;  /* 0x0001040810165981 */ /* 0x000ee8000c1e1900 */
[----:B------:R-:W3:Y:S04]  /*3e80*/  @P5 LDG.E R24, desc[UR8][R16.64+0x10c] ;  /* 0x00010c0810185981 */ /* 0x000ee8000c1e1900 */
[----:B------:R-:W3:Y:S01]  /*3e90*/  @P5 LDG.E R21, desc[UR8][R16.64+0x110] ;  /* 0x0001100810155981 */ /* 0x000ee2000c1e1900 */
[----:B------:R-:W-:-:S03]  /*3ea0*/  @P6 LOP3.LUT R5, R5, R26, RZ, 0x3c, !PT ;  /* 0x0000001a05056212 */ /* 0x000fc600078e3cff */
        /* <DEDUP_REMOVED lines=17> */
[----:B------:R-:W-:-:S04]  /*3fc0*/  UIADD3 UR4, UPT, UPT, UR4, 0x10, URZ ;  /* 0x0000001004047890 */ /* 0x000fc8000fffe0ff */
[----:B------:R-:W-:Y:S01]  /*3fd0*/  UISETP.NE.AND UP0, UPT, UR4, 0x20, UPT ;  /* 0x000000200400788c */ /* 0x000fe2000bf05270 */
        /* <DEDUP_REMOVED lines=8> */
[----:B------:R-:W-:Y:S01]  /*4060*/  @P0 LOP3.LUT R6, R6, R21, RZ, 0x3c, !PT ;  /* 0x0000001506060212 */ /* 0x000fe200078e3cff */
[----:B------:R-:W-:Y:S06]  /*4070*/  BRA.U UP0, `(.L_x_102) ;  /* 0xfffffff500487547 */ /* 0x000fec000b83ffff */
[----:B------:R-:W-:-:S05]  /*4080*/  VIADD R19, R19, 0x1 ;  /* 0x0000000113137836 */ /* 0x000fca0000000000 */
[----:B------:R-:W-:-:S13]  /*4090*/  ISETP.NE.AND P0, PT, R19, 0x5, PT ;  /* 0x000000051300780c */ /* 0x000fda0003f05270 */
[----:B------:R-:W-:Y:S05]  /*40a0*/  @P0 BRA `(.L_x_103) ;  /* 0xfffffff400300947 */ /* 0x000fea000383ffff */
        /* <DEDUP_REMOVED lines=8> */
[----:B------:R-:W-:Y:S01]  /*4130*/  IMAD.MOV.U32 R19, RZ, RZ, RZ ;  /* 0x000000ffff137224 */ /* 0x000fe200078e00ff */
[----:B------:R-:W-:Y:S01]  /*4140*/  CS2R R6, SRZ ;  /* 0x0000000000067805 */ /* 0x000fe2000001ff00 */
[----:B------:R-:W-:Y:S02]  /*4150*/  IMAD.MOV.U32 R4, RZ, RZ, RZ ;  /* 0x000000ffff047224 */ /* 0x000fe400078e00ff */
[----:B------:R-:W-:Y:S02]  /*4160*/  IMAD.MOV.U32 R3, RZ, RZ, RZ ;  /* 0x000000ffff037224 */ /* 0x000fe400078e00ff */
[----:B------:R-:W-:-:S07]  /*4170*/  IMAD.U32 R5, RZ, RZ, UR4 ;  /* 0x00000004ff057e24 */ /* 0x000fce000f8e00ff */
.L_x_105:
[----:B------:R-:W-:-:S06]  /*4180*/  IMAD R2, R19, 0x4, R14 ;  /* 0x0000000413027824 */ /* 0x000fcc00078e020e */
[----:B------:R-:W5:Y:S01]  /*4190*/  LDL R2, [R2+0x4] ;  /* 0x0000040002027983 */ /* 0x000f620000100800 */
[----:B------:R-:W-:-:S05]  /*41a0*/  UMOV UR4, URZ ;  /* 0x000000ff00047c82 */ /* 0x000fca0008000000 */
.L_x_104:
        /* <DEDUP_REMOVED lines=185> */
[----:B------:R-:W-:Y:S01]  /*4d40*/  IMAD.MOV.U32 R19, RZ, RZ, RZ ;  /* 0x000000ffff137224 */ /* 0x000fe200078e00ff */
[----:B------:R-:W-:Y:S01]  /*4d50*/  CS2R R6, SRZ ;  /* 0x0000000000067805 */ /* 0x000fe2000001ff00 */
[----:B------:R-:W-:Y:S02]  /*4d60*/  IMAD.MOV.U32 R4, RZ, RZ, RZ ;  /* 0x000000ffff047224 */ /* 0x000fe400078e00ff */
[----:B------:R-:W-:Y:S02]  /*4d70*/  IMAD.MOV.U32 R3, RZ, RZ, RZ ;  /* 0x000000ffff037224 */ /* 0x000fe400078e00ff */
[----:B------:R-:W-:-:S07]  /*4d80*/  IMAD.U32 R5, RZ, RZ, UR4 ;  /* 0x00000004ff057e24 */ /* 0x000fce000f8e00ff */
.L_x_107:
[----:B------:R-:W-:-:S06]  /*4d90*/  IMAD R2, R19, 0x4, R14 ;  /* 0x0000000413027824 */ /* 0x000fcc00078e020e */
[----:B------:R-:W5:Y:S01]  /*4da0*/  LDL R2, [R2+0x4] ;  /* 0x0000040002027983 */ /* 0x000f620000100800 */
[----:B------:R-:W-:-:S05]  /*4db0*/  UMOV UR4, URZ ;  /* 0x000000ff00047c82 */ /* 0x000fca0008000000 */
.L_x_106:
        /* <DEDUP_REMOVED lines=177> */
[----:B------:R0:W-:Y:S04]  /*58d0*/  STL.64 [R1+0x38], R6 ;  /* 0x0000380601007387 */ /* 0x0001e80000100a00 */
[----:B------:R0:W-:Y:S04]  /*58e0*/  STL [R1+0x34], R3 ;  /* 0x0000340301007387 */ /* 0x0001e80000100800 */
[----:B------:R0:W-:Y:S02]  /*58f0*/  STL.64 [R1+0x40], R4 ;  /* 0x0000400401007387 */ /* 0x0001e40000100a00 */
.L_x_101:
[----:B------:R-:W-:Y:S05]  /*5900*/  BSYNC.RECONVERGENT B1 ;  /* 0x0000000000017941 */ /* 0x000fea0003800200 */
.L_x_100:
[C---:B------:R-:W-:Y:S01]  /*5910*/  ISETP.GT.U32.AND P0, PT, R0.reuse, 0x3, PT ;  /* 0x000000030000780c */ /* 0x040fe20003f04070 */
[----:B------:R-:W-:Y:S01]  /*5920*/  VIADD R15, R15, 0x1 ;  /* 0x000000010f0f7836 */ /* 0x000fe20000000000 */
[--C-:B------:R-:W-:Y:S02]  /*5930*/  SHF.R.U64 R0, R0, 0x2, R11.reuse ;  /* 0x0000000200007819 */ /* 0x100fe4000000120b */
[----:B------:R-:W-:Y:S02]  /*5940*/  ISETP.GT.U32.AND.EX P0, PT, R11, RZ, PT, P0 ;  /* 0x000000ff0b00720c */ /* 0x000fe40003f04100 */
[----:B------:R-:W-:-:S11]  /*5950*/  SHF.R.U32.HI R11, RZ, 0x2, R11 ;  /* 0x00000002ff0b7819 */ /* 0x000fd6000001160b */
[----:B------:R-:W-:Y:S05]  /*5960*/  @P0 BRA `(.L_x_108) ;  /* 0xffffffd800d40947 */ /* 0x000fea000383ffff */
.L_x_99:
[----:B------:R-:W-:Y:S05]  /*5970*/  BSYNC.RECONVERGENT B0 ;  /* 0x0000000000007941 */ /* 0x000fea0003800200 */
.L_x_98:
[----:B------:R-:W-:Y:S01]  /*5980*/  VOTEU.ANY UR4, UPT, PT ;  /* 0x0000000000047886 */ /* 0x000fe200038e0100 */
[----:B------:R-:W1:Y:S01]  /*5990*/  S2R R0, SR_LANEID ;  /* 0x0000000000007919 */ /* 0x000e620000000000 */
[----:B------:R-:W-:Y:S02]  /*59a0*/  UFLO.U32 UR5, UR4 ;  /* 0x00000004000572bd */ /* 0x000fe400080e0000 */
[----:B------:R-:W-:Y:S01]  /*59b0*/  POPC R11, UR4 ;  /* 0x00000004000b7d09 */ /* 0x000fe20008000000 */
[----:B------:R-:W0:Y:S01]  /*59c0*/  LDCU UR4, c[0x0][0x394] ;  /* 0x00007280ff0477ac */ /* 0x000e220008000800 */
[----:B------:R-:W2:Y:S08]  /*59d0*/  LDC.64 R12, c[0x0][0x398] ;  /* 0x0000e600ff0c7b82 */ /* 0x000eb00000000a00 */
[----:B------:R-:W3:Y:S01]  /*59e0*/  LDC R14, c[0x0][0x390] ;  /* 0x0000e400ff0e7b82 */ /* 0x000ee20000000800 */
[----:B0-----:R-:W0:Y:S01]  /*59f0*/  I2F.U32.RP R4, UR4 ;  /* 0x0000000400047d06 */ /* 0x001e220008209000 */
[----:B-1----:R-:W-:-:S07]  /*5a00*/  ISETP.EQ.U32.AND P0, PT, R0, UR5, PT ;  /* 0x0000000500007c0c */ /* 0x002fce000bf02070 */
[----:B0-----:R-:W0:Y:S01]  /*5a10*/  MUFU.RCP R4, R4 ;  /* 0x0000000400047308 */ /* 0x001e220000001000 */
[----:B------:R-:W-:-:S04]  /*5a20*/  SHF.R.U32.HI R0, RZ, 0x2, R3 ;  /* 0x00000002ff007819 */ /* 0x000fc80000011603 */
[----:B------:R-:W-:Y:S02]  /*5a30*/  LOP3.LUT R0, R0, R3, RZ, 0x3c, !PT ;  /* 0x0000000300007212 */ /* 0x000fe400078e3cff */
[C---:B---3--:R-:W-:Y:S01]  /*5a40*/  LOP3.LUT R15, R14.reuse, 0xaad26b49, RZ, 0x3c, !PT ;  /* 0xaad26b490e0f7812 */ /* 0x048fe200078e3cff */
[----:B--2---:R1:W-:Y:S01]  /*5a50*/  @P0 REDG.E.ADD.STRONG.GPU desc[UR8][R12.64], R11 ;  /* 0x0000000b0c00098e */ /* 0x0043e2000c12e108 */
[----:B------:R-:W-:Y:S01]  /*5a60*/  IMAD.SHL.U32 R3, R5, 0x10, RZ ;  /* 0x0000001005037824 */ /* 0x000fe200078e00ff */
[----:B------:R-:W-:Y:S01]  /*5a70*/  ISETP.GT.AND P0, PT, R14, -0x1, PT ;  /* 0xffffffff0e00780c */ /* 0x000fe20003f04270 */
[----:B------:R-:W-:Y:S01]  /*5a80*/  IMAD.SHL.U32 R2, R0, 0x2, RZ ;  /* 0x0000000200027824 */ /* 0x000fe200078e00ff */
[----:B------:R-:W-:Y:S01]  /*5a90*/  ISETP.NE.U32.AND P1, PT, RZ, UR4, PT ;  /* 0x00000004ff007c0c */ /* 0x000fe2000bf25070 */
[----:B------:R-:W-:Y:S02]  /*5aa0*/  IMAD R15, R15, 0x4182bed5, RZ ;  /* 0x4182bed50f0f7824 */ /* 0x000fe400078e02ff */
[----:B0-----:R-:W-:Y:S01]  /*5ab0*/  VIADD R6, R4, 0xffffffe ;  /* 0x0ffffffe04067836 */ /* 0x001fe20000000000 */
[----:B------:R-:W-:Y:S01]  /*5ac0*/  LOP3.LUT R2, R0, R2, R3, 0x96, !PT ;  /* 0x0000000200027212 */ /* 0x000fe200078e9603 */
[----:B------:R-:W-:-:S02]  /*5ad0*/  IMAD.MOV.U32 R4, RZ, RZ, -0x266e14b1 ;  /* 0xd991eb4fff047424 */ /* 0x000fc400078e00ff */
[----:B------:R0:W1:Y:S01]  /*5ae0*/  F2I.FTZ.U32.TRUNC.NTZ R7, R6 ;  /* 0x0000000600077305 */ /* 0x000062000021f000 */
[----:B------:R-:W-:Y:S02]  /*5af0*/  LOP3.LUT R2, R2, R5, RZ, 0x3c, !PT ;  /* 0x0000000502027212 */ /* 0x000fe400078e3cff */
[----:B------:R-:W-:-:S04]  /*5b00*/  SEL R4, R4, 0x8bf16996, P0 ;  /* 0x8bf1699604047807 */ /* 0x000fc80000000000 */
[----:B------:R-:W-:Y:S01]  /*5b10*/  IADD3 R15, PT, PT, R4, 0x64f0c9, R15 ;  /* 0x0064f0c9040f7810 */ /* 0x000fe20007ffe00f */
[----:B0-----:R-:W-:-:S03]  /*5b20*/  IMAD.MOV.U32 R6, RZ, RZ, RZ ;  /* 0x000000ffff067224 */ /* 0x001fc600078e00ff */
[----:B------:R-:W-:Y:S01]  /*5b30*/  IADD3 R2, PT, PT, R15, 0x587c5, R2 ;  /* 0x000587c50f027810 */ /* 0x000fe20007ffe002 */
[----:B-1----:R-:W-:-:S04]  /*5b40*/  IMAD.MOV R11, RZ, RZ, -R7 ;  /* 0x000000ffff0b7224 */ /* 0x002fc800078e0a07 */
        /* <DEDUP_REMOVED lines=13> */
[----:B------:R3:W-:Y:S02]  /*5c20*/  STS [R10], R3 ;  /* 0x000000030a007388 */ /* 0x0007e40000000800 */
.L_x_77:
[----:B------:R-:W-:Y:S05]  /*5c30*/  WARPSYNC.ALL ;  /* 0x0000000000007948 */ /* 0x000fea0003800000 */
[----:B------:R-:W-:Y:S06]  /*5c40*/  BAR.SYNC.DEFER_BLOCKING 0x0 ;  /* 0x0000000000007b1d */ /* 0x000fec0000010000 */
[----:B-123--:R-:W1:Y:S04]  /*5c50*/  LDS R3, [R10] ;  /* 0x000000000a037984 */ /* 0x00ee680000000800 */
[----:B-1----:R-:W-:Y:S01]  /*5c60*/  STG.E desc[UR8][R8.64], R3 ;  /* 0x0000000308007986 */ /* 0x002fe2000c101908 */
[----:B------:R-:W-:Y:S05]  /*5c70*/  EXIT ;  /* 0x000000000000794d */ /* 0x000fea0003800000 */
.L_x_76:
[----:B------:R-:W2:Y:S02]  /*5c80*/  LDG.E R2, desc[UR8][R8.64] ;  /* 0x0000000808027981 */ /* 0x000ea4000c1e1900 */
[----:B--2---:R-:W-:-:S13]  /*5c90*/  ISETP.NE.AND P0, PT, R2, -0x1, PT ;  /* 0xffffffff0200780c */ /* 0x004fda0003f05270 */
[----:B------:R-:W-:Y:S05]  /*5ca0*/  @P0 EXIT ;  /* 0x000000000000094d */ /* 0x000fea0003800000 */
[----:B------:R-:W0:Y:S01]  /*5cb0*/  LDC.64 R4, c[0x0][0x380] ;  /* 0x0000e000ff047b82 */ /* 0x000e220000000a00 */
[----:B------:R-:W-:-:S04]  /*5cc0*/  IMAD.IADD R3, R0, 0x1, -R3 ;  /* 0x0000000100037824 */ /* 0x000fc800078e0a03 */
[----:B0-----:R-:W-:-:S05]  /*5cd0*/  IMAD.WIDE R4, R3, 0x4, R4 ;  /* 0x0000000403047825 */ /* 0x001fca00078e0204 */
[----:B------:R-:W2:Y:S01]  /*5ce0*/  LDG.E R13, desc[UR8][R4.64] ;  /* 0x00000008040d7981 */ /* 0x000ea2000c1e1900 */
[----:B------:R-:W-:-:S04]  /*5cf0*/  ISETP.GT.AND P0, PT, R6, UR6, PT ;  /* 0x0000000606007c0c */ /* 0x000fc8000bf04270 */
[----:B------:R-:W-:-:S04]  /*5d00*/  ISETP.LT.OR P0, PT, R6, 0x1, P0 ;  /* 0x000000010600780c */ /* 0x000fc80000701670 */
[C---:B--2---:R-:W-:Y:S02]  /*5d10*/  ISETP.EQ.OR P0, PT, R13.reuse, -0x1, P0 ;  /* 0xffffffff0d00780c */ /* 0x044fe40000702670 */
[----:B------:R-:W-:-:S11]  /*5d20*/  ISETP.NE.AND P1, PT, R13, -0x1, PT ;  /* 0xffffffff0d00780c */ /* 0x000fd60003f25270 */
[----:B------:R-:W-:Y:S05]  /*5d30*/  @P0 BRA `(.L_x_109) ;  /* 0x00000000002c0947 */ /* 0x000fea0003800000 */
[----:B------:R-:W0:Y:S01]  /*5d40*/  S2R R0, SR_LANEID ;  /* 0x0000000000007919 */ /* 0x000e220000000000 */
[----:B------:R-:W1:Y:S01]  /*5d50*/  LDC.64 R2, c[0x0][0x398] ;  /* 0x0000e600ff027b82 */ /* 0x000e620000000a00 */
[----:B------:R-:W-:Y:S01]  /*5d60*/  VOTEU.ANY UR4, UPT, PT ;  /* 0x0000000000047886 */ /* 0x000fe200038e0100 */
[----:B------:R-:W-:Y:S01]  /*5d70*/  IMAD.MOV.U32 R11, RZ, RZ, -0x1 ;  /* 0xffffffffff0b7424 */ /* 0x000fe200078e00ff */
[----:B------:R-:W-:Y:S02]  /*5d80*/  UFLO.U32 UR5, UR4 ;  /* 0x00000004000572bd */ /* 0x000fe400080e0000 */
[----:B------:R-:W1:Y:S01]  /*5d90*/  POPC R7, UR4 ;  /* 0x0000000400077d09 */ /* 0x000e620008000000 */
[----:B------:R-:W-:Y:S04]  /*5da0*/  STG.E desc[UR8][R8.64], R13 ;  /* 0x0000000d08007986 */ /* 0x000fe8000c101908 */
[----:B------:R-:W-:Y:S01]  /*5db0*/  STG.E desc[UR8][R4.64], R11 ;  /* 0x0000000b04007986 */ /* 0x000fe2000c101908 */
[----:B0-----:R-:W-:-:S13]  /*5dc0*/  ISETP.EQ.U32.AND P0, PT, R0, UR5, PT ;  /* 0x0000000500007c0c */ /* 0x001fda000bf02070 */
[----:B-1----:R-:W-:Y:S01]  /*5dd0*/  @P0 REDG.E.ADD.STRONG.GPU desc[UR8][R2.64], R7 ;  /* 0x000000070200098e */ /* 0x002fe2000c12e108 */
[----:B------:R-:W-:Y:S05]  /*5de0*/  EXIT ;  /* 0x000000000000794d */ /* 0x000fea0003800000 */
.L_x_109:
[----:B------:R-:W-:Y:S05]  /*5df0*/  @!P1 EXIT ;  /* 0x000000000000994d */ /* 0x000fea0003800000 */
        /* <DEDUP_REMOVED lines=18> */
[----:B------:R-:W-:Y:S02]  /*5f20*/  VIADD R14, R1, 0x60 ;  /* 0x00000060010e7836 */ /* 0x000fe40000000000 */
[----:B------:R-:W-:-:S07]  /*5f30*/  IMAD.MOV.U32 R10, RZ, RZ, RZ ;  /* 0x000000ffff0a7224 */ /* 0x000fce00078e00ff */
.L_x_120:
        /* <DEDUP_REMOVED lines=11> */
.L_x_115:
[----:B------:R-:W-:-:S06]  /*5ff0*/  IMAD R2, R15, 0x4, R14 ;  /* 0x000000040f027824 */ /* 0x000fcc00078e020e */
[----:B------:R-:W5:Y:S01]  /*6000*/  LDL R2, [R2+0x4] ;  /* 0x0000040002027983 */ /* 0x000f620000100800 */
[----:B------:R-:W-:Y:S01]  /*6010*/  IMAD.SHL.U32 R18, R15, 0x20, RZ ;  /* 0x000000200f127824 */ /* 0x000fe200078e00ff */
[----:B------:R-:W-:-:S06]  /*6020*/  UMOV UR4, URZ ;  /* 0x000000ff00047c82 */ /* 0x000fcc0008000000 */
.L_x_114:
[----:B-----5:R-:W-:Y:S01]  /*6030*/  SHF.R.U32.HI R23, RZ, UR4, R2 ;  /* 0x00000004ff177c19 */ /* 0x020fe20008011602 */
[----:B------:R-:W-:-:S03]  /*6040*/  VIADD R16, R18, UR4 ;  /* 0x0000000412107c36 */ /* 0x000fc60008000000 */
        /* <DEDUP_REMOVED lines=117> */
[----:B------:R-:W-:Y:S01]  /*67a0*/  LOP3.LUT P0, RZ, R23, 0x8000, RZ, 0xc0, !PT ;  /* 0x0000800017ff7812 */ /* 0x000fe2000780c0ff */
[----:B------:R-:W3:Y:S01]  /*67b0*/  @P2 LDG.E R21, desc[UR8][R16.64+0xcc] ;  /* 0x0000cc0810152981 */ /* 0x000ee2000c1e1900 */
[----:B------:R-:W-:-:S03]  /*67c0*/  @P1 LOP3.LUT R3, R3, R20, RZ, 0x3c, !PT ;  /* 0x0000001403031212 */ /* 0x000fc600078e3cff */
[----:B------:R-:W3:Y:S01]  /*67d0*/  @P2 LDG.E R20, desc[UR8][R16.64+0xc8] ;  /* 0x0000c80810142981 */ /* 0x000ee2000c1e1900 */
[----:B------:R-:W-:-:S03]  /*67e0*/  @P1 LOP3.LUT R6, R6, R25, RZ, 0x3c, !PT ;  /* 0x0000001906061212 */ /* 0x000fc600078e3cff */
[----:B------:R-:W3:Y:S01]  /*67f0*/  @P2 LDG.E R23, desc[UR8][R16.64+0xd4] ;  /* 0x0000d40810172981 */ /* 0x000ee2000c1e1900 */
[----:B------:R-:W-:-:S03]  /*6800*/  @P1 LOP3.LUT R4, R4, R19, RZ, 0x3c, !PT ;  /* 0x0000001304041212 */ /* 0x000fc600078e3cff */
[----:B------:R-:W3:Y:S04]  /*6810*/  @P3 LDG.E R25, desc[UR8][R16.64+0xe0] ;  /* 0x0000e00810193981 */ /* 0x000ee8000c1e1900 */
        /* <DEDUP_REMOVED lines=37> */
[----:B--2---:R-:W-:-:S04]  /*6a70*/  @P6 LOP3.LUT R7, R7, R22, RZ, 0x3c, !PT ;  /* 0x0000001607076212 */ /* 0x004fc800078e3cff */
[----:B----4-:R-:W-:Y:S02]  /*6a80*/  @P0 LOP3.LUT R7, R7, R26, RZ, 0x3c, !PT ;  /* 0x0000001a07070212 */ /* 0x010fe400078e3cff */
[----:B---3--:R-:W-:Y:S02]  /*6a90*/  @P6 LOP3.LUT R6, R6, R21, RZ, 0x3c, !PT ;  /* 0x0000001506066212 */ /* 0x008fe400078e3cff */
[----:B------:R-:W-:Y:S02]  /*6aa0*/  @P6 LOP3.LUT R3, R3, R20, RZ, 0x3c, !PT ;  /* 0x0000001403036212 */ /* 0x000fe400078e3cff */
[----:B------:R-:W-:Y:S02]  /*6ab0*/  @P6 LOP3.LUT R4, R4, R23, RZ, 0x3c, !PT ;  /* 0x0000001704046212 */ /* 0x000fe400078e3cff */
[----:B------:R-:W-:Y:S02]  /*6ac0*/  @P0 LOP3.LUT R3, R3, R24, RZ, 0x3c, !PT ;  /* 0x0000001803030212 */ /* 0x000fe400078e3cff */
[----:B------:R-:W-:-:S02]  /*6ad0*/  @P0 LOP3.LUT R4, R4, R25, RZ, 0x3c, !PT ;  /* 0x0000001904040212 */ /* 0x000fc400078e3cff */
        /* <DEDUP_REMOVED lines=18> */
.L_x_117:
[----:B------:R-:W-:-:S06]  /*6c00*/  IMAD R2, R15, 0x4, R14 ;  /* 0x000000040f027824 */ /* 0x000fcc00078e020e */
[----:B------:R-:W5:Y:S01]  /*6c10*/  LDL R2, [R2+0x4] ;  /* 0x0000040002027983 */ /* 0x000f620000100800 */
[----:B------:R-:W-:Y:S01]  /*6c20*/  IMAD.SHL.U32 R18, R15, 0x20, RZ ;  /* 0x000000200f127824 */ /* 0x000fe200078e00ff */
[----:B------:R-:W-:-:S06]  /*6c30*/  UMOV UR4, URZ ;  /* 0x000000ff00047c82 */ /* 0x000fcc0008000000 */
.L_x_116:
        /* <DEDUP_REMOVED lines=189> */
.L_x_119:
[----:B------:R-:W-:-:S06]  /*7810*/  IMAD R2, R15, 0x4, R14 ;  /* 0x000000040f027824 */ /* 0x000fcc00078e020e */
[----:B------:R-:W5:Y:S01]  /*7820*/  LDL R2, [R2+0x4] ;  /* 0x0000040002027983 */ /* 0x000f620000100800 */
[----:B------:R-:W-:Y:S01]  /*7830*/  IMAD.SHL.U32 R18, R15, 0x20, RZ ;  /* 0x000000200f127824 */ /* 0x000fe200078e00ff */
[----:B------:R-:W-:-:S06]  /*7840*/  UMOV UR4, URZ ;  /* 0x000000ff00047c82 */ /* 0x000fcc0008000000 */
.L_x_118:
        /* <DEDUP_REMOVED lines=179> */
.L_x_113:
[----:B------:R-:W-:Y:S05]  /*8380*/  BSYNC.RECONVERGENT B1 ;  /* 0x0000000000017941 */ /* 0x000fea0003800200 */
.L_x_112:
[----:B------:R-:W-:Y:S01]  /*8390*/  ISETP.GT.U32.AND P0, PT, R0, 0x3, PT ;  /* 0x000000030000780c */ /* 0x000fe20003f04070 */
[----:B------:R-:W-:Y:S01]  /*83a0*/  VIADD R10, R10, 0x1 ;  /* 0x000000010a0a7836 */ /* 0x000fe20000000000 */
[--C-:B------:R-:W-:Y:S02]  /*83b0*/  SHF.R.U64 R0, R0, 0x2, R11.reuse ;  /* 0x0000000200007819 */ /* 0x100fe4000000120b */
[----:B------:R-:W-:Y:S02]  /*83c0*/  ISETP.GT.U32.AND.EX P0, PT, R11, RZ, PT, P0 ;  /* 0x000000ff0b00720c */ /* 0x000fe40003f04100 */
[----:B------:R-:W-:-:S11]  /*83d0*/  SHF.R.U32.HI R11, RZ, 0x2, R11 ;  /* 0x00000002ff0b7819 */ /* 0x000fd6000001160b */
[----:B------:R-:W-:Y:S05]  /*83e0*/  @P0 BRA `(.L_x_120) ;  /* 0xffffffd800d40947 */ /* 0x000fea000383ffff */
.L_x_111:
[----:B------:R-:W-:Y:S05]  /*83f0*/  BSYNC.RECONVERGENT B0 ;  /* 0x0000000000007941 */ /* 0x000fea0003800200 */
.L_x_110:
[----:B------:R-:W1:Y:S01]  /*8400*/  LDCU UR7, c[0x0][0x394] ;  /* 0x00007280ff0777ac */ /* 0x000e620008000800 */
[----:B0-----:R-:W0:Y:S01]  /*8410*/  LDC R4, c[0x0][0x390] ;  /* 0x0000e400ff047b82 */ /* 0x001e220000000800 */
[----:B------:R-:W-:Y:S01]  /*8420*/  SHF.R.U32.HI R0, RZ, 0x2, R3 ;  /* 0x00000002ff007819 */ /* 0x000fe20000011603 */
[----:B------:R-:W-:Y:S01]  /*8430*/  IMAD.MOV.U32 R10, RZ, RZ, -0x266e14b1 ;  /* 0xd991eb4fff0a7424 */ /* 0x000fe200078e00ff */
[----:B------:R-:W-:Y:S02]  /*8440*/  VOTEU.ANY UR4, UPT, PT ;  /* 0x0000000000047886 */ /* 0x000fe400038e0100 */
[----:B------:R-:W-:Y:S01]  /*8450*/  LOP3.LUT R0, R0, R3, RZ, 0x3c, !PT ;  /* 0x0000000300007212 */ /* 0x000fe200078e3cff */
[----:B------:R-:W-:Y:S01]  /*8460*/  IMAD.SHL.U32 R3, R5, 0x10, RZ ;  /* 0x0000001005037824 */ /* 0x000fe200078e00ff */
[----:B------:R-:W-:Y:S01]  /*8470*/  UFLO.U32 UR5, UR4 ;  /* 0x00000004000572bd */ /* 0x000fe200080e0000 */
[----:B-1----:R-:W1:Y:S01]  /*8480*/  I2F.U32.RP R2, UR7 ;  /* 0x0000000700027d06 */ /* 0x002e620008209000 */
[----:B------:R-:W-:-:S02]  /*8490*/  ISETP.NE.U32.AND P1, PT, RZ, UR7, PT ;  /* 0x00000007ff007c0c */ /* 0x000fc4000bf25070 */
[C---:B0-----:R-:W-:Y:S02]  /*84a0*/  ISETP.GT.AND P0, PT, R4.reuse, -0x1, PT ;  /* 0xffffffff0400780c */ /* 0x041fe40003f04270 */
[----:B------:R-:W-:Y:S02]  /*84b0*/  LOP3.LUT R4, R4, 0xaad26b49, RZ, 0x3c, !PT ;  /* 0xaad26b4904047812 */ /* 0x000fe400078e3cff */
[----:B------:R-:W-:-:S03]  /*84c0*/  SEL R11, R10, 0x8bf16996, P0 ;  /* 0x8bf169960a0b7807 */ /* 0x000fc60000000000 */
[----:B------:R-:W-:Y:S01]  /*84d0*/  IMAD R4, R4, 0x4182bed5, RZ ;  /* 0x4182bed504047824 */ /* 0x000fe200078e02ff */
[----:B-1----:R-:W0:Y:S04]  /*84e0*/  MUFU.RCP R2, R2 ;  /* 0x0000000200027308 */ /* 0x002e280000001000 */
[----:B------:R-:W-:Y:S02]  /*84f0*/  IADD3 R11, PT, PT, R11, 0x64f0c9, R4 ;  /* 0x0064f0c90b0b7810 */ /* 0x000fe40007ffe004 */
[----:B------:R-:W1:Y:S01]  /*8500*/  S2R R4, SR_LANEID ;  /* 0x0000000000047919 */ /* 0x000e620000000000 */
[----:B0-----:R-:W-:Y:S02]  /*8510*/  VIADD R6, R2, 0xffffffe ;  /* 0x0ffffffe02067836 */ /* 0x001fe40000000000 */
[----:B------:R-:W-:-:S02]  /*8520*/  IMAD.SHL.U32 R2, R0, 0x2, RZ ;  /* 0x0000000200027824 */ /* 0x000fc400078e00ff */
[----:B------:R-:W0:Y:S03]  /*8530*/  F2I.FTZ.U32.TRUNC.NTZ R7, R6 ;  /* 0x0000000600077305 */ /* 0x000e26000021f000 */
[----:B------:R-:W-:-:S04]  /*8540*/  LOP3.LUT R2, R0, R2, R3, 0x96, !PT ;  /* 0x0000000200027212 */ /* 0x000fc800078e9603 */
[----:B------:R-:W-:Y:S02]  /*8550*/  LOP3.LUT R2, R2, R5, RZ, 0x3c, !PT ;  /* 0x0000000502027212 */ /* 0x000fe400078e3cff */
[----:B------:R-:W2:Y:S02]  /*8560*/  POPC R5, UR4 ;  /* 0x0000000400057d09 */ /* 0x000ea40008000000 */
[----:B------:R-:W-:Y:S01]  /*8570*/  IADD3 R2, PT, PT, R11, 0x587c5, R2 ;  /* 0x000587c50b027810 */ /* 0x000fe20007ffe002 */
[----:B0-----:R-:W-:-:S04]  /*8580*/  IMAD.MOV R6, RZ, RZ, -R7 ;  /* 0x000000ffff067224 */ /* 0x001fc800078e0a07 */
[----:B------:R-:W-:Y:S02]  /*8590*/  IMAD R3, R6, UR7, RZ ;  /* 0x0000000706037c24 */ /* 0x000fe4000f8e02ff */
[----:B------:R-:W-:-:S04]  /*85a0*/  IMAD.MOV.U32 R6, RZ, RZ, RZ ;  /* 0x000000ffff067224 */ /* 0x000fc800078e00ff */
[----:B------:R-:W-:-:S06]  /*85b0*/  IMAD.HI.U32 R3, R7, R3, R6 ;  /* 0x0000000307037227 */ /* 0x000fcc00078e0006 */
[----:B------:R-:W-:-:S04]  /*85c0*/  IMAD.HI.U32 R0, R3, R2, RZ ;  /* 0x0000000203007227 */ /* 0x000fc800078e00ff */
[----:B------:R-:W-:-:S04]  /*85d0*/  IMAD.MOV R3, RZ, RZ, -R0 ;  /* 0x000000ffff037224 */ /* 0x000fc800078e0a00 */
[----:B------:R-:W-:Y:S02]  /*85e0*/  IMAD R0, R3, UR7, R2 ;  /* 0x0000000703007c24 */ /* 0x000fe4000f8e0202 */
[----:B------:R-:W2:Y:S03]  /*85f0*/  LDC.64 R2, c[0x0][0x398] ;  /* 0x0000e600ff027b82 */ /* 0x000ea60000000a00 */
[----:B------:R-:W-:-:S13]  /*8600*/  ISETP.GE.U32.AND P0, PT, R0, UR7, PT ;  /* 0x0000000700007c0c */ /* 0x000fda000bf06070 */
[----:B------:R-:W-:-:S05]  /*8610*/  @P0 VIADD R0, R0, -UR7 ;  /* 0x8000000700000c36 */ /* 0x000fca0008000000 */
[----:B------:R-:W-:-:S13]  /*8620*/  ISETP.GE.U32.AND P0, PT, R0, UR7, PT ;  /* 0x0000000700007c0c */ /* 0x000fda000bf06070 */
[----:B------:R-:W-:Y:S01]  /*8630*/  @P0 VIADD R0, R0, -UR7 ;  /* 0x8000000700000c36 */ /* 0x000fe20008000000 */
[----:B------:R-:W-:Y:S02]  /*8640*/  @!P1 LOP3.LUT R0, RZ, UR7, RZ, 0x33, !PT ;  /* 0x00000007ff009c12 */ /* 0x000fe4000f8e33ff */
[----:B-1----:R-:W-:-:S03]  /*8650*/  ISETP.EQ.U32.AND P0, PT, R4, UR5, PT ;  /* 0x0000000504007c0c */ /* 0x002fc6000bf02070 */
[----:B------:R-:W-:-:S05]  /*8660*/  VIADD R0, R0, 0x1 ;  /* 0x0000000100007836 */ /* 0x000fca0000000000 */
[----:B------:R-:W-:-:S05]  /*8670*/  IABS R7, R0 ;  /* 0x0000000000077213 */ /* 0x000fca0000000000 */
[----:B------:R-:W-:Y:S04]  /*8680*/  STG.E desc[UR8][R8.64], R7 ;  /* 0x0000000708007986 */ /* 0x000fe8000c101908 */
[----:B--2---:R-:W-:Y:S01]  /*8690*/  @P0 REDG.E.ADD.STRONG.GPU desc[UR8][R2.64], R5 ;  /* 0x000000050200098e */ /* 0x004fe2000c12e108 */
[----:B------:R-:W-:Y:S05]  /*86a0*/  EXIT ;  /* 0x000000000000794d */ /* 0x000fea0003800000 */
.L_x_121:
        /* <DEDUP_REMOVED lines=13> */
.L_x_154:


//--------------------- .text._Z18kernelRompeCabezasPiiiii --------------------------
	.section	.text._Z18kernelRompeCabezasPiiiii,"ax",@progbits
	.align	128
        .global         _Z18kernelRompeCabezasPiiiii
        .type           _Z18kernelRompeCabezasPiiiii,@function
        .size           _Z18kernelRompeCabezasPiiiii,(.L_x_155 - _Z18kernelRompeCabezasPiiiii)
        .other          _Z18kernelRompeCabezasPiiiii,@"STO_CUDA_ENTRY STV_DEFAULT"
_Z18kernelRompeCabezasPiiiii:
.text._Z18kernelRompeCabezasPiiiii:
[----:B------:R-:W-:Y:S01]  /*0000*/  LDC R1, c[0x0][0x37c] ;  /* 0x0000df00ff017b82 */ /* 0x000fe20000000800 */
[----:B------:R-:W0:Y:S07]  /*0010*/  S2R R5, SR_TID.X ;  /* 0x0000000000057919 */ /* 0x000e2e0000002100 */
[----:B------:R-:W0:Y:S01]  /*0020*/  S2UR UR4, SR_CTAID.X ;  /* 0x00000000000479c3 */ /* 0x000e220000002500 */
[----:B------:R-:W-:Y:S01]  /*0030*/  BSSY.RECONVERGENT B0, `(.L_x_122) ;  /* 0x000001c000007945 */ /* 0x000fe20003800200 */
[----:B------:R-:W1:Y:S06]  /*0040*/  S2R R9, SR_TID.Y ;  /* 0x0000000000097919 */ /* 0x000e6c0000002200 */
[----:B------:R-:W0:Y:S08]  /*0050*/  LDC R0, c[0x0][0x360] ;  /* 0x0000d800ff007b82 */ /* 0x000e300000000800 */
[----:B------:R-:W1:Y:S08]  /*0060*/  S2UR UR5, SR_CTAID.Y ;  /* 0x00000000000579c3 */ /* 0x000e700000002600 */
[----:B------:R-:W1:Y:S08]  /*0070*/  LDC R4, c[0x0][0x364] ;  /* 0x0000d900ff047b82 */ /* 0x000e700000000800 */
[----:B------:R-:W2:Y:S01]  /*0080*/  LDC.64 R2, c[0x0][0x388] ;  /* 0x0000e200ff027b82 */ /* 0x000ea20000000a00 */
[----:B0-----:R-:W-:-:S07]  /*0090*/  IMAD R0, R0, UR4, R5 ;  /* 0x0000000400007c24 */ /* 0x001fce000f8e0205 */
[----:B------:R-:W0:Y:S08]  /*00a0*/  LDC R11, c[0x0][0x394] ;  /* 0x0000e500ff0b7b82 */ /* 0x000e300000000800 */
[----:B------:R-:W0:Y:S01]  /*00b0*/  LDC.64 R6, c[0x0][0x380] ;  /* 0x0000e000ff067b82 */ /* 0x000e220000000a00 */
[----:B-1----:R-:W-:Y:S01]  /*00c0*/  IMAD R5, R4, UR5, R9 ;  /* 0x0000000504057c24 */ /* 0x002fe2000f8e0209 */
[----:B------:R-:W1:Y:S01]  /*00d0*/  LDCU.64 UR4, c[0x0][0x358] ;  /* 0x00006b00ff0477ac */ /* 0x000e620008000a00 */
[----:B--2---:R-:W-:-:S02]  /*00e0*/  ISETP.GE.AND P0, PT, R0, R3, PT ;  /* 0x000000030000720c */ /* 0x004fc40003f06270 */
[-C--:B------:R-:W-:Y:S01]  /*00f0*/  IMAD R9, R0, R2.reuse, R5 ;  /* 0x0000000200097224 */ /* 0x080fe200078e0205 */
[-C--:B------:R-:W-:Y:S02]  /*0100*/  ISETP.GT.AND P1, PT, R3, R2.reuse, PT ;  /* 0x000000020300720c */ /* 0x080fe40003f24270 */
[----:B------:R-:W-:-:S11]  /*0110*/  ISETP.GE.OR P0, PT, R5, R2, P0 ;  /* 0x000000020500720c */ /* 0x000fd60000706670 */
[----:B------:R-:W-:Y:S02]  /*0120*/  @P1 IMAD R9, R5, R3, R0 ;  /* 0x0000000305091224 */ /* 0x000fe400078e0200 */
[----:B0-----:R-:W-:Y:S01]  /*0130*/  IMAD.WIDE R6, R11, 0x4, R6 ;  /* 0x000000040b067825 */ /* 0x001fe200078e0206 */
[----:B------:R-:W-:Y:S01]  /*0140*/  MOV R11, 0xffffffff ;  /* 0xffffffff000b7802 */ /* 0x000fe20000000f00 */
[----:B-1----:R-:W-:Y:S06]  /*0150*/  @P0 BRA `(.L_x_123) ;  /* 0x0000000000240947 */ /* 0x002fec0003800000 */
[----:B------:R-:W0:Y:S01]  /*0160*/  LDC.64 R4, c[0x0][0x380] ;  /* 0x0000e000ff047b82 */ /* 0x000e220000000a00 */
[----:B------:R-:W1:Y:S01]  /*0170*/  LDCU UR6, c[0x0][0x390] ;  /* 0x00007200ff0677ac */ /* 0x000e620008000800 */
[----:B0-----:R-:W-:-:S05]  /*0180*/  IMAD.WIDE R4, R9, 0x4, R4 ;  /* 0x0000000409047825 */ /* 0x001fca00078e0204 */
[----:B------:R-:W1:Y:S01]  /*0190*/  LDG.E R0, desc[UR4][R4.64] ;  /* 0x0000000404007981 */ /* 0x000e62000c1e1900 */
[----:B------:R-:W-:-:S05]  /*01a0*/  IMAD R2, R2, R3, RZ ;  /* 0x0000000302027224 */ /* 0x000fca00078e02ff */
[----:B------:R-:W-:-:S04]  /*01b0*/  ISETP.GE.AND P0, PT, R9, R2, PT ;  /* 0x000000020900720c */ /* 0x000fc80003f06270 */
[----:B-1----:R-:W-:-:S13]  /*01c0*/  ISETP.NE.OR P0, PT, R0, UR6, P0 ;  /* 0x0000000600007c0c */ /* 0x002fda0008705670 */
[----:B------:R-:W-:-:S05]  /*01d0*/  @!P0 MOV R3, 0xffffffff ;  /* 0xffffffff00038802 */ /* 0x000fca0000000f00 */
[----:B------:R0:W-:Y:S02]  /*01e0*/  @!P0 STG.E desc[UR4][R4.64], R3 ;  /* 0x0000000304008986 */ /* 0x0001e4000c101904 */
.L_x_123:
[----:B------:R-:W-:Y:S05]  /*01f0*/  BSYNC.RECONVERGENT B0 ;  /* 0x0000000000007941 */ /* 0x000fea0003800200 */
.L_x_122:
[----:B------:R-:W-:Y:S06]  /*0200*/  BAR.SYNC.DEFER_BLOCKING 0x0 ;  /* 0x0000000000007b1d */ /* 0x000fec0000010000 */
[----:B------:R-:W-:Y:S01]  /*0210*/  STG.E desc[UR4][R6.64], R11 ;  /* 0x0000000b06007986 */ /* 0x000fe2000c101904 */
[----:B------:R-:W-:Y:S05]  /*0220*/  EXIT ;  /* 0x000000000000794d */ /* 0x000fea0003800000 */
.L_x_124:
        /* <DEDUP_REMOVED lines=13> */
.L_x_155:


//--------------------- .text._Z9kernelTNTPiiii   --------------------------
	.section	.text._Z9kernelTNTPiiii,"ax",@progbits
	.align	128
        .global         _Z9kernelTNTPiiii
        .type           _Z9kernelTNTPiiii,@function
        .size           _Z9kernelTNTPiiii,(.L_x_156 - _Z9kernelTNTPiiii)
        .other          _Z9kernelTNTPiiii,@"STO_CUDA_ENTRY STV_DEFAULT"
_Z9kernelTNTPiiii:
.text._Z9kernelTNTPiiii:
        /* <DEDUP_REMOVED lines=9> */
[----:B0-----:R-:W-:-:S02]  /*0090*/  IMAD R6, R6, UR4, R7 ;  /* 0x0000000406067c24 */ /* 0x001fc4000f8e0207 */
[----:B------:R-:W-:-:S05]  /*00a0*/  IMAD.MOV.U32 R7, RZ, RZ, -0x1 ;  /* 0xffffffffff077424 */ /* 0x000fca00078e00ff */
        /* <DEDUP_REMOVED lines=10> */
[----:B-1----:R-:W-:Y:S06]  /*0150*/  @P0 BRA `(.L_x_126) ;  /* 0x0000000000fc0947 */ /* 0x002fec0003800000 */
[----:B------:R-:W-:Y:S01]  /*0160*/  IABS R12, R5 ;  /* 0x00000005000c7213 */ /* 0x000fe20000000000 */
[----:B------:R-:W0:Y:S01]  /*0170*/  LDC R6, c[0x0][0x390] ;  /* 0x0000e400ff067b82 */ /* 0x000e220000000800 */
[----:B------:R-:W-:Y:S02]  /*0180*/  IABS R13, R0 ;  /* 0x00000000000d7213 */ /* 0x000fe40000000000 */
[----:B------:R-:W1:Y:S08]  /*0190*/  I2F.RP R10, R12 ;  /* 0x0000000c000a7306 */ /* 0x000e700000209400 */
[----:B-1----:R-:W1:Y:S01]  /*01a0*/  MUFU.RCP R10, R10 ;  /* 0x0000000a000a7308 */ /* 0x002e620000001000 */
[----:B0-----:R-:W-:Y:S01]  /*01b0*/  IABS R14, R6 ;  /* 0x00000006000e7213 */ /* 0x001fe20000000000 */
[----:B-1----:R-:W-:-:S06]  /*01c0*/  VIADD R8, R10, 0xffffffe ;  /* 0x0ffffffe0a087836 */ /* 0x002fcc0000000000 */
[----:B------:R0:W1:Y:S02]  /*01d0*/  F2I.FTZ.U32.TRUNC.NTZ R9, R8 ;  /* 0x0000000800097305 */ /* 0x000064000021f000 */
[----:B0-----:R-:W-:Y:S02]  /*01e0*/  HFMA2 R8, -RZ, RZ, 0, 0 ;  /* 0x00000000ff087431 */ /* 0x001fe400000001ff */
[----:B-1----:R-:W-:-:S04]  /*01f0*/  IMAD.MOV R11, RZ, RZ, -R9 ;  /* 0x000000ffff0b7224 */ /* 0x002fc800078e0a09 */
        /* <DEDUP_REMOVED lines=11> */
[-C--:B------:R-:W-:Y:S01]  /*02b0*/  @!P0 IADD3 R11, PT, PT, R11, -R12.reuse, RZ ;  /* 0x8000000c0b0b8210 */ /* 0x080fe20007ffe0ff */
[----:B------:R-:W-:Y:S02]  /*02c0*/  @!P0 VIADD R10, R10, 0x1 ;  /* 0x000000010a0a8836 */ /* 0x000fe40000000000 */
[----:B------:R-:W-:Y:S01]  /*02d0*/  @!P2 IMAD.IADD R8, R8, 0x1, -R12 ;  /* 0x000000010808a824 */ /* 0x000fe200078e0a0c */
[-C--:B------:R-:W-:Y:S01]  /*02e0*/  ISETP.GE.U32.AND P3, PT, R11, R12.reuse, PT ;  /* 0x0000000c0b00720c */ /* 0x080fe20003f66070 */
[----:B------:R-:W-:Y:S01]  /*02f0*/  @!P2 VIADD R9, R9, 0x1 ;  /* 0x000000010909a836 */ /* 0x000fe20000000000 */
[----:B------:R-:W-:Y:S02]  /*0300*/  LOP3.LUT R11, R6, R5, RZ, 0x3c, !PT ;  /* 0x00000005060b7212 */ /* 0x000fe400078e3cff */
[----:B------:R-:W-:Y:S02]  /*0310*/  ISETP.GE.U32.AND P4, PT, R8, R12, PT ;  /* 0x0000000c0800720c */ /* 0x000fe40003f86070 */
[----:B------:R-:W-:-:S02]  /*0320*/  ISETP.GE.AND P1, PT, R11, RZ, PT ;  /* 0x000000ff0b00720c */ /* 0x000fc40003f26270 */
[-C--:B------:R-:W-:Y:S02]  /*0330*/  LOP3.LUT R8, R0, R5.reuse, RZ, 0x3c, !PT ;  /* 0x0000000500087212 */ /* 0x080fe400078e3cff */
[----:B------:R-:W-:Y:S02]  /*0340*/  ISETP.NE.AND P2, PT, R5, RZ, PT ;  /* 0x000000ff0500720c */ /* 0x000fe40003f45270 */
[----:B------:R-:W-:Y:S02]  /*0350*/  ISETP.GE.AND P0, PT, R8, RZ, PT ;  /* 0x000000ff0800720c */ /* 0x000fe40003f06270 */
[----:B------:R-:W-:Y:S02]  /*0360*/  @P3 IADD3 R10, PT, PT, R10, 0x1, RZ ;  /* 0x000000010a0a3810 */ /* 0x000fe40007ffe0ff */
[----:B------:R-:W-:Y:S01]  /*0370*/  LOP3.LUT R8, RZ, R5, RZ, 0x33, !PT ;  /* 0x00000005ff087212 */ /* 0x000fe200078e33ff */
[----:B------:R-:W-:Y:S02]  /*0380*/  @P4 VIADD R9, R9, 0x1 ;  /* 0x0000000109094836 */ /* 0x000fe40000000000 */
[----:B------:R-:W-:-:S05]  /*0390*/  @!P1 IMAD.MOV R10, RZ, RZ, -R10 ;  /* 0x000000ffff0a9224 */ /* 0x000fca00078e0a0a */
[----:B------:R-:W-:Y:S02]  /*03a0*/  SEL R10, R8, R10, !P2 ;  /* 0x0000000a080a7207 */ /* 0x000fe40005000000 */
[----:B------:R-:W-:-:S04]  /*03b0*/  @!P0 IADD3 R9, PT, PT, -R9, RZ, RZ ;  /* 0x000000ff09098210 */ /* 0x000fc80007ffe1ff */
[----:B------:R-:W-:Y:S01]  /*03c0*/  SEL R11, R8, R9, !P2 ;  /* 0x00000009080b7207 */ /* 0x000fe20005000000 */
[----:B------:R-:W-:-:S04]  /*03d0*/  IMAD.MOV R9, RZ, RZ, -R10 ;  /* 0x000000ffff097224 */ /* 0x000fc800078e0a0a */
[----:B------:R-:W-:Y:S02]  /*03e0*/  IMAD.MOV R8, RZ, RZ, -R11 ;  /* 0x000000ffff087224 */ /* 0x000fe400078e0a0b */
[C---:B------:R-:W-:Y:S02]  /*03f0*/  IMAD R6, R5.reuse, R9, R6 ;  /* 0x0000000905067224 */ /* 0x040fe400078e0206 */
[----:B------:R-:W-:Y:S02]  /*0400*/  IMAD R12, R5, R8, R0 ;  /* 0x00000008050c7224 */ /* 0x000fe400078e0200 */
[----:B------:R-:W-:Y:S01]  /*0410*/  VIADD R8, R10, 0xfffffffc ;  /* 0xfffffffc0a087836 */ /* 0x000fe20000000000 */
[C---:B------:R-:W-:Y:S01]  /*0420*/  IADD3 R9, PT, PT, R6.reuse, -0x4, RZ ;  /* 0xfffffffc06097810 */ /* 0x040fe20007ffe0ff */
[----:B------:R-:W-:Y:S01]  /*0430*/  VIADD R6, R6, 0x4 ;  /* 0x0000000406067836 */ /* 0x000fe20000000000 */
[----:B------:R-:W-:Y:S02]  /*0440*/  IADD3 R10, PT, PT, R10, 0x4, RZ ;  /* 0x000000040a0a7810 */ /* 0x000fe40007ffe0ff */
[----:B------:R-:W-:-:S02]  /*0450*/  ISETP.GT.AND P1, PT, R9, R12, PT ;  /* 0x0000000c0900720c */ /* 0x000fc40003f24270 */
[----:B------:R-:W-:Y:S02]  /*0460*/  ISETP.GT.AND P0, PT, R8, R11, PT ;  /* 0x0000000b0800720c */ /* 0x000fe40003f04270 */
[----:B------:R-:W-:Y:S02]  /*0470*/  SEL R11, RZ, 0x1, P1 ;  /* 0x00000001ff0b7807 */ /* 0x000fe40000800000 */
[----:B------:R-:W-:Y:S02]  /*0480*/  SEL R9, RZ, 0x1, P0 ;  /* 0x00000001ff097807 */ /* 0x000fe40000000000 */
[----:B------:R-:W-:-:S04]  /*0490*/  ISETP.GE.AND P0, PT, R6, R11, PT ;  /* 0x0000000b0600720c */ /* 0x000fc80003f06270 */
[----:B------:R-:W-:-:S13]  /*04a0*/  ISETP.LT.OR P0, PT, R10, R9, !P0 ;  /* 0x000000090a00720c */ /* 0x000fda0004701670 */
[----:B------:R-:W-:Y:S05]  /*04b0*/  @P0 BRA `(.L_x_126) ;  /* 0x0000000000240947 */ /* 0x000fea0003800000 */
[----:B------:R-:W-:Y:S01]  /*04c0*/  IMAD R9, R4, R5, RZ ;  /* 0x0000000504097224 */ /* 0x000fe200078e02ff */
[----:B------:R-:W-:-:S04]  /*04d0*/  LOP3.LUT R4, RZ, R12, RZ, 0x33, !PT ;  /* 0x0000000cff047212 */ /* 0x000fc800078e33ff */
[----:B------:R-:W-:Y:S02]  /*04e0*/  ISETP.GE.AND P0, PT, R0, R9, PT ;  /* 0x000000090000720c */ /* 0x000fe40003f06270 */
[----:B------:R-:W-:-:S04]  /*04f0*/  SHF.R.U32.HI R4, RZ, 0x1f, R4 ;  /* 0x0000001fff047819 */ /* 0x000fc80000011604 */
[----:B------:R-:W-:-:S13]  /*0500*/  ISETP.GT.OR P0, PT, R4, R5, P0 ;  /* 0x000000050400720c */ /* 0x000fda0000704670 */
[----:B------:R-:W0:Y:S01]  /*0510*/  @!P0 LDC.64 R4, c[0x0][0x380] ;  /* 0x0000e000ff048b82 */ /* 0x000e220000000a00 */
[----:B------:R-:W-:Y:S02]  /*0520*/  @!P0 IMAD.MOV.U32 R9, RZ, RZ, -0x1 ;  /* 0xffffffffff098424 */ /* 0x000fe400078e00ff */
[----:B0-----:R-:W-:-:S05]  /*0530*/  @!P0 IMAD.WIDE R4, R0, 0x4, R4 ;  /* 0x0000000400048825 */ /* 0x001fca00078e0204 */
[----:B------:R0:W-:Y:S02]  /*0540*/  @!P0 STG.E desc[UR4][R4.64], R9 ;  /* 0x0000000904008986 */ /* 0x0001e4000c101904 */
.L_x_126:
[----:B------:R-:W-:Y:S05]  /*0550*/  BSYNC.RECONVERGENT B0 ;  /* 0x0000000000007941 */ /* 0x000fea0003800200 */
.L_x_125:
[----:B------:R-:W-:Y:S06]  /*0560*/  BAR.SYNC.DEFER_BLOCKING 0x0 ;  /* 0x0000000000007b1d */ /* 0x000fec0000010000 */
[----:B------:R-:W-:Y:S01]  /*0570*/  STG.E desc[UR4][R2.64], R7 ;  /* 0x0000000702007986 */ /* 0x000fe2000c101904 */
[----:B------:R-:W-:Y:S05]  /*0580*/  EXIT ;  /* 0x000000000000794d */ /* 0x000fea0003800000 */
.L_x_127:
        /* <DEDUP_REMOVED lines=15> */
.L_x_156:


//--------------------- .text._Z11kernelBombaPiiii --------------------------
	.section	.text._Z11kernelBombaPiiii,"ax",@progbits
	.align	128
        .global         _Z11kernelBombaPiiii
        .type           _Z11kernelBombaPiiii,@function
        .size           _Z11kernelBombaPiiii,(.L_x_157 - _Z11kernelBombaPiiii)
        .other          _Z11kernelBombaPiiii,@"STO_CUDA_ENTRY STV_DEFAULT"
_Z11kernelBombaPiiii:
.text._Z11kernelBombaPiiii:
[----:B------:R-:W-:Y:S01]  /*0000*/  LDC R1, c[0x0][0x37c] ;  /* 0x0000df00ff017b82 */ /* 0x000fe20000000800 */
[----:B------:R-:W0:Y:S07]  /*0010*/  S2R R2, SR_TID.X ;  /* 0x0000000000027919 */ /* 0x000e2e0000002100 */
[----:B------:R-:W1:Y:S01]  /*0020*/  S2UR UR4, SR_CTAID.X ;  /* 0x00000000000479c3 */ /* 0x000e620000002500 */
[----:B------:R-:W-:Y:S01]  /*0030*/  BSSY.RECONVERGENT B0, `(.L_x_128) ;  /* 0x0000055000007945 */ /* 0x000fe20003800200 */
[----:B------:R-:W-:Y:S01]  /*0040*/  IMAD.MOV.U32 R15, RZ, RZ, -0x1 ;  /* 0xffffffffff0f7424 */ /* 0x000fe200078e00ff */
[----:B------:R-:W2:Y:S05]  /*0050*/  S2R R10, SR_TID.Y ;  /* 0x00000000000a7919 */ /* 0x000eaa0000002200 */
[----:B------:R-:W1:Y:S08]  /*0060*/  LDC R0, c[0x0][0x360] ;  /* 0x0000d800ff007b82 */ /* 0x000e700000000800 */
[----:B------:R-:W2:Y:S08]  /*0070*/  S2UR UR6, SR_CTAID.Y ;  /* 0x00000000000679c3 */ /* 0x000eb00000002600 */
[----:B------:R-:W2:Y:S08]  /*0080*/  LDC R11, c[0x0][0x364] ;  /* 0x0000d900ff0b7b82 */ /* 0x000eb00000000800 */
[----:B------:R-:W3:Y:S01]  /*0090*/  LDC.64 R4, c[0x0][0x388] ;  /* 0x0000e200ff047b82 */ /* 0x000ee20000000a00 */
[----:B-1----:R-:W-:Y:S01]  /*00a0*/  IMAD R13, R0, UR4, RZ ;  /* 0x00000004000d7c24 */ /* 0x002fe2000f8e02ff */
[----:B------:R-:W-:-:S03]  /*00b0*/  UMOV UR4, 0x400 ;  /* 0x0000040000047882 */ /* 0x000fc60000000000 */
[----:B0-----:R-:W-:-:S03]  /*00c0*/  IMAD.IADD R12, R13, 0x1, R2 ;  /* 0x000000010d0c7824 */ /* 0x001fc600078e0202 */
[----:B------:R-:W0:Y:S08]  /*00d0*/  S2UR UR5, SR_CgaCtaId ;  /* 0x00000000000579c3 */ /* 0x000e300000008800 */
[----:B------:R-:W1:Y:S01]  /*00e0*/  LDC R17, c[0x0][0x390] ;  /* 0x0000e400ff117b82 */ /* 0x000e620000000800 */
[----:B--2---:R-:W-:Y:S01]  /*00f0*/  IMAD R3, R11, UR6, R10 ;  /* 0x000000060b037c24 */ /* 0x004fe2000f8e020a */
[----:B------:R-:W2:Y:S06]  /*0100*/  LDCU.64 UR6, c[0x0][0x358] ;  /* 0x00006b00ff0677ac */ /* 0x000eac0008000a00 */
[----:B------:R-:W1:Y:S01]  /*0110*/  LDC.64 R6, c[0x0][0x380] ;  /* 0x0000e000ff067b82 */ /* 0x000e620000000a00 */
[----:B---3--:R-:W-:-:S02]  /*0120*/  ISETP.GE.AND P0, PT, R12, R5, PT ;  /* 0x000000050c00720c */ /* 0x008fc40003f06270 */
[-C--:B------:R-:W-:Y:S02]  /*0130*/  ISETP.GE.AND P1, PT, R5, R4.reuse, PT ;  /* 0x000000040500720c */ /* 0x080fe40003f26270 */
[-C--:B------:R-:W-:Y:S01]  /*0140*/  ISETP.LT.AND P0, PT, R3, R4.reuse, !P0 ;  /* 0x000000040300720c */ /* 0x080fe20004701270 */
[----:B------:R-:W-:Y:S01]  /*0150*/  IMAD R4, R12, R4, R3 ;  /* 0x000000040c047224 */ /* 0x000fe200078e0203 */
[----:B------:R-:W-:Y:S01]  /*0160*/  SEL R9, R0, R11, !P1 ;  /* 0x0000000b00097207 */ /* 0x000fe20004800000 */
[----:B0-----:R-:W-:-:S04]  /*0170*/  ULEA UR4, UR5, UR4, 0x18 ;  /* 0x0000000405047291 */ /* 0x001fc8000f8ec0ff */
[----:B------:R-:W-:-:S04]  /*0180*/  IMAD R9, R9, R10, R2 ;  /* 0x0000000a09097224 */ /* 0x000fc800078e0202 */
[----:B------:R-:W-:Y:S01]  /*0190*/  @P1 IMAD R4, R3, R5, R12 ;  /* 0x0000000503041224 */ /* 0x000fe200078e020c */
[----:B------:R-:W-:Y:S01]  /*01a0*/  LEA R14, R9, UR4, 0x2 ;  /* 0x00000004090e7c11 */ /* 0x000fe2000f8e10ff */
[----:B-1----:R-:W-:-:S04]  /*01b0*/  IMAD.WIDE R2, R17, 0x4, R6 ;  /* 0x0000000411027825 */ /* 0x002fc800078e0206 */
[----:B------:R-:W-:Y:S01]  /*01c0*/  IMAD.WIDE R6, R4, 0x4, R6 ;  /* 0x0000000404067825 */ /* 0x000fe200078e0206 */
[----:B--2---:R-:W-:Y:S06]  /*01d0*/  @!P0 BRA `(.L_x_129) ;  /* 0x0000000000e88947 */ /* 0x004fec0003800000 */
[----:B------:R-:W2:Y:S01]  /*01e0*/  LDG.E R17, desc[UR6][R6.64] ;  /* 0x0000000606117981 */ /* 0x000ea2000c1e1900 */
[----:B------:R-:W-:Y:S01]  /*01f0*/  IABS R18, R5 ;  /* 0x0000000500127213 */ /* 0x000fe20000000000 */
[----:B------:R-:W0:Y:S01]  /*0200*/  LDC R16, c[0x0][0x390] ;  /* 0x0000e400ff107b82 */ /* 0x000e220000000800 */
[----:B------:R-:W-:Y:S01]  /*0210*/  IABS R20, R4 ;  /* 0x0000000400147213 */ /* 0x000fe20000000000 */
[----:B------:R-:W-:Y:S05]  /*0220*/  WARPSYNC.ALL ;  /* 0x0000000000007948 */ /* 0x000fea0003800000 */
[----:B------:R-:W1:Y:S08]  /*0230*/  I2F.RP R19, R18 ;  /* 0x0000001200137306 */ /* 0x000e700000209400 */
[----:B-1----:R-:W1:Y:S01]  /*0240*/  MUFU.RCP R19, R19 ;  /* 0x0000001300137308 */ /* 0x002e620000001000 */
[----:B0-----:R-:W-:Y:S01]  /*0250*/  IABS R22, R16 ;  /* 0x0000001000167213 */ /* 0x001fe20000000000 */
[----:B-1----:R-:W-:-:S06]  /*0260*/  VIADD R8, R19, 0xffffffe ;  /* 0x0ffffffe13087836 */ /* 0x002fcc0000000000 */
[----:B------:R0:W1:Y:S02]  /*0270*/  F2I.FTZ.U32.TRUNC.NTZ R9, R8 ;  /* 0x0000000800097305 */ /* 0x000064000021f000 */
[----:B0-----:R-:W-:Y:S01]  /*0280*/  IMAD.MOV.U32 R8, RZ, RZ, RZ ;  /* 0x000000ffff087224 */ /* 0x001fe200078e00ff */
[----:B-1----:R-:W-:-:S05]  /*0290*/  IADD3 R21, PT, PT, RZ, -R9, RZ ;  /* 0x80000009ff157210 */ /* 0x002fca0007ffe0ff */
[----:B------:R-:W-:-:S04]  /*02a0*/  IMAD R21, R21, R18, RZ ;  /* 0x0000001215157224 */ /* 0x000fc800078e02ff */
[----:B------:R-:W-:-:S04]  /*02b0*/  IMAD.HI.U32 R9, R9, R21, R8 ;  /* 0x0000001509097227 */ /* 0x000fc800078e0008 */
[----:B------:R-:W-:Y:S02]  /*02c0*/  IMAD.MOV.U32 R21, RZ, RZ, R22 ;  /* 0x000000ffff157224 */ /* 0x000fe400078e0016 */
[----:B------:R-:W-:-:S04]  /*02d0*/  IMAD.HI.U32 R8, R9, R20, RZ ;  /* 0x0000001409087227 */ /* 0x000fc800078e00ff */
[----:B------:R-:W-:Y:S01]  /*02e0*/  IMAD.HI.U32 R19, R9, R21, RZ ;  /* 0x0000001509137227 */ /* 0x000fe200078e00ff */
[----:B------:R-:W-:-:S03]  /*02f0*/  IADD3 R9, PT, PT, -R8, RZ, RZ ;  /* 0x000000ff08097210 */ /* 0x000fc60007ffe1ff */
[----:B------:R-:W-:Y:S02]  /*0300*/  IMAD.MOV R22, RZ, RZ, -R19 ;  /* 0x000000ffff167224 */ /* 0x000fe400078e0a13 */
[C---:B------:R-:W-:Y:S02]  /*0310*/  IMAD R9, R18.reuse, R9, R20 ;  /* 0x0000000912097224 */ /* 0x040fe400078e0214 */
[----:B------:R-:W-:-:S03]  /*0320*/  IMAD R21, R18, R22, R21 ;  /* 0x0000001612157224 */ /* 0x000fc600078e0215 */
[C---:B------:R-:W-:Y:S02]  /*0330*/  ISETP.GT.U32.AND P5, PT, R18.reuse, R9, PT ;  /* 0x000000091200720c */ /* 0x040fe40003fa4070 */
[----:B------:R-:W-:-:S11]  /*0340*/  ISETP.GT.U32.AND P6, PT, R18, R21, PT ;  /* 0x000000151200720c */ /* 0x000fd60003fc4070 */
[----:B------:R-:W-:Y:S02]  /*0350*/  @!P5 IMAD.IADD R9, R9, 0x1, -R18 ;  /* 0x000000010909d824 */ /* 0x000fe400078e0a12 */
[-C--:B------:R-:W-:Y:S01]  /*0360*/  @!P6 IADD3 R21, PT, PT, R21, -R18.reuse, RZ ;  /* 0x800000121515e210 */ /* 0x080fe20007ffe0ff */
[----:B------:R-:W-:Y:S02]  /*0370*/  @!P5 VIADD R8, R8, 0x1 ;  /* 0x000000010808d836 */ /* 0x000fe40000000000 */
[-C--:B------:R-:W-:Y:S01]  /*0380*/  ISETP.GE.U32.AND P3, PT, R9, R18.reuse, PT ;  /* 0x000000120900720c */ /* 0x080fe20003f66070 */
[----:B------:R-:W-:Y:S01]  /*0390*/  @!P6 VIADD R19, R19, 0x1 ;  /* 0x000000011313e836 */ /* 0x000fe20000000000 */
[-C--:B------:R-:W-:Y:S02]  /*03a0*/  LOP3.LUT R9, R4, R5.reuse, RZ, 0x3c, !PT ;  /* 0x0000000504097212 */ /* 0x080fe400078e3cff */
[----:B------:R-:W-:Y:S02]  /*03b0*/  ISETP.GE.U32.AND P4, PT, R21, R18, PT ;  /* 0x000000121500720c */ /* 0x000fe40003f86070 */
[----:B------:R-:W-:-:S02]  /*03c0*/  LOP3.LUT R18, R16, R5, RZ, 0x3c, !PT ;  /* 0x0000000510127212 */ /* 0x000fc400078e3cff */
[----:B------:R-:W-:Y:S02]  /*03d0*/  ISETP.GE.AND P1, PT, R9, RZ, PT ;  /* 0x000000ff0900720c */ /* 0x000fe40003f26270 */
[----:B------:R-:W-:Y:S02]  /*03e0*/  ISETP.GE.AND P2, PT, R18, RZ, PT ;  /* 0x000000ff1200720c */ /* 0x000fe40003f46270 */
[----:B------:R-:W-:Y:S02]  /*03f0*/  LOP3.LUT R9, RZ, R5, RZ, 0x33, !PT ;  /* 0x00000005ff097212 */ /* 0x000fe400078e33ff */
[----:B------:R-:W-:Y:S02]  /*0400*/  @P3 IADD3 R8, PT, PT, R8, 0x1, RZ ;  /* 0x0000000108083810 */ /* 0x000fe40007ffe0ff */
[----:B------:R-:W-:Y:S01]  /*0410*/  ISETP.NE.AND P3, PT, R5, RZ, PT ;  /* 0x000000ff0500720c */ /* 0x000fe20003f65270 */
[----:B------:R-:W-:-:S04]  /*0420*/  @P4 VIADD R19, R19, 0x1 ;  /* 0x0000000113134836 */ /* 0x000fc80000000000 */
[----:B------:R-:W-:Y:S02]  /*0430*/  @!P1 IMAD.MOV R8, RZ, RZ, -R8 ;  /* 0x000000ffff089224 */ /* 0x000fe400078e0a08 */
[----:B------:R-:W-:-:S03]  /*0440*/  @!P2 IADD3 R19, PT, PT, -R19, RZ, RZ ;  /* 0x000000ff1313a210 */ /* 0x000fc60007ffe1ff */
[C---:B------:R-:W-:Y:S02]  /*0450*/  SEL R20, R9.reuse, R8, !P3 ;  /* 0x0000000809147207 */ /* 0x040fe40005800000 */
[----:B------:R-:W-:-:S03]  /*0460*/  SEL R9, R9, R19, !P3 ;  /* 0x0000001309097207 */ /* 0x000fc60005800000 */
[----:B------:R-:W-:Y:S01]  /*0470*/  IMAD.MOV R18, RZ, RZ, -R20 ;  /* 0x000000ffff127224 */ /* 0x000fe200078e0a14 */
[----:B------:R-:W-:Y:S01]  /*0480*/  ISETP.NE.AND P2, PT, R9, R20, PT ;  /* 0x000000140900720c */ /* 0x000fe20003f45270 */
[----:B------:R-:W-:Y:S02]  /*0490*/  IMAD.MOV R8, RZ, RZ, -R9 ;  /* 0x000000ffff087224 */ /* 0x000fe400078e0a09 */
[C---:B------:R-:W-:Y:S02]  /*04a0*/  IMAD R4, R5.reuse, R18, R4 ;  /* 0x0000001205047224 */ /* 0x040fe400078e0204 */
[----:B------:R-:W-:-:S05]  /*04b0*/  IMAD R5, R5, R8, R16 ;  /* 0x0000000805057224 */ /* 0x000fca00078e0210 */
[----:B------:R-:W-:Y:S01]  /*04c0*/  ISETP.NE.AND P1, PT, R5, R4, PT ;  /* 0x000000040500720c */ /* 0x000fe20003f25270 */
[----:B--2---:R0:W-:Y:S01]  /*04d0*/  STS [R14], R17 ;  /* 0x000000110e007388 */ /* 0x0041e20000000800 */
[----:B------:R-:W-:Y:S11]  /*04e0*/  BAR.SYNC.DEFER_BLOCKING 0x0 ;  /* 0x0000000000007b1d */ /* 0x000ff60000010000 */
[----:B------:R-:W-:Y:S05]  /*04f0*/  @P1 BRA P2, `(.L_x_129) ;  /* 0x0000000000201947 */ /* 0x000fea0001000000 */
[----:B------:R-:W-:Y:S02]  /*0500*/  ISETP.GE.U32.AND P1, PT, R10, R11, PT ;  /* 0x0000000b0a00720c */ /* 0x000fe40003f26070 */
[----:B------:R-:W-:-:S04]  /*0510*/  IADD3 R5, PT, PT, R13, R0, RZ ;  /* 0x000000000d057210 */ /* 0x000fc80007ffe0ff */
[----:B------:R-:W-:Y:S01]  /*0520*/  ISETP.GE.OR P1, PT, R12, R5, P1 ;  /* 0x000000050c00720c */ /* 0x000fe20000f26670 */
[----:B------:R-:W-:-:S03]  /*0530*/  IMAD.MOV.U32 R5, RZ, RZ, -0x1 ;  /* 0xffffffffff057424 */ /* 0x000fc600078e00ff */
[----:B------:R-:W-:-:S13]  /*0540*/  ISETP.LT.OR P1, PT, R12, R13, P1 ;  /* 0x0000000d0c00720c */ /* 0x000fda0000f21670 */
[----:B------:R1:W-:Y:S04]  /*0550*/  @!P1 STG.E desc[UR6][R6.64], R5 ;  /* 0x0000000506009986 */ /* 0x0003e8000c101906 */
[----:B------:R1:W-:Y:S04]  /*0560*/  @!P1 STS [R14], R5 ;  /* 0x000000050e009388 */ /* 0x0003e80000000800 */
[----:B------:R1:W-:Y:S02]  /*0570*/  @P1 STG.E desc[UR6][R6.64], R5 ;  /* 0x0000000506001986 */ /* 0x0003e4000c101906 */
.L_x_129:
[----:B------:R-:W-:Y:S05]  /*0580*/  BSYNC.RECONVERGENT B0 ;  /* 0x0000000000007941 */ /* 0x000fea0003800200 */
.L_x_128:
[----:B------:R2:W-:Y:S01]  /*0590*/  STG.E desc[UR6][R2.64], R15 ;  /* 0x0000000f02007986 */ /* 0x0005e2000c101906 */
[----:B------:R-:W-:Y:S05]  /*05a0*/  WARPSYNC.ALL ;  /* 0x0000000000007948 */ /* 0x000fea0003800000 */
[----:B------:R-:W-:Y:S06]  /*05b0*/  BAR.SYNC.DEFER_BLOCKING 0x0 ;  /* 0x0000000000007b1d */ /* 0x000fec0000010000 */
[----:B--2---:R-:W-:Y:S05]  /*05c0*/  @!P0 EXIT ;  /* 0x000000000000894d */ /* 0x004fea0003800000 */
[----:B------:R-:W2:Y:S04]  /*05d0*/  LDS R3, [R14] ;  /* 0x000000000e037984 */ /* 0x000ea80000000800 */
[----:B--2---:R-:W-:Y:S01]  /*05e0*/  STG.E desc[UR6][R6.64], R3 ;  /* 0x0000000306007986 */ /* 0x004fe2000c101906 */
[----:B------:R-:W-:Y:S05]  /*05f0*/  EXIT ;  /* 0x000000000000794d */ /* 0x000fea0003800000 */
.L_x_130:
        /* <DEDUP_REMOVED lines=16> */
.L_x_157:


//--------------------- .text._Z20kernelGenerarTableroPiiiiiii --------------------------
	.section	.text._Z20kernelGenerarTableroPiiiiiii,"ax",@progbits
	.align	128
        .global         _Z20kernelGenerarTableroPiiiiiii
        .type           _Z20kernelGenerarTableroPiiiiiii,@function
        .size           _Z20kernelGenerarTableroPiiiiiii,(.L_x_158 - _Z20kernelGenerarTableroPiiiiiii)
        .other          _Z20kernelGenerarTableroPiiiiiii,@"STO_CUDA_ENTRY STV_DEFAULT"
_Z20kernelGenerarTableroPiiiiiii:
.text._Z20kernelGenerarTableroPiiiiiii:
[----:B------:R-:W0:Y:S01]  /*0000*/  LDC R1, c[0x0][0x37c] ;  /* 0x0000df00ff017b82 */ /* 0x000e220000000800 */
[----:B------:R-:W1:Y:S01]  /*0010*/  S2R R5, SR_TID.Y ;  /* 0x0000000000057919 */ /* 0x000e620000002200 */
[----:B------:R-:W2:Y:S06]  /*0020*/  LDCU UR5, c[0x0][0x2fc] ;  /* 0x00005f80ff0577ac */ /* 0x000eac0008000800 */
[----:B------:R-:W3:Y:S01]  /*0030*/  LDC.64 R6, c[0x0][0x390] ;  /* 0x0000e400ff067b82 */ /* 0x000ee20000000a00 */
[----:B0-----:R-:W-:Y:S01]  /*0040*/  VIADD R1, R1, 0xffffffc0 ;  /* 0xffffffc001017836 */ /* 0x001fe20000000000 */
[----:B------:R-:W1:Y:S01]  /*0050*/  S2R R17, SR_CTAID.Y ;  /* 0x0000000000117919 */ /* 0x000e620000002600 */
[----:B------:R-:W0:Y:S01]  /*0060*/  LDCU UR6, c[0x0][0x360] ;  /* 0x00006c00ff0677ac */ /* 0x000e220008000800 */
[----:B------:R-:W4:Y:S01]  /*0070*/  S2R R2, SR_TID.X ;  /* 0x0000000000027919 */ /* 0x000f220000002100 */
[----:B------:R-:W5:Y:S03]  /*0080*/  LDCU UR4, c[0x0][0x2f8] ;  /* 0x00005f00ff0477ac */ /* 0x000f660008000800 */
[----:B------:R-:W0:Y:S01]  /*0090*/  LDC R4, c[0x0][0x364] ;  /* 0x0000d900ff047b82 */ /* 0x000e220000000800 */
[----:B------:R-:W2:Y:S01]  /*00a0*/  S2R R16, SR_CTAID.X ;  /* 0x0000000000107919 */ /* 0x000ea20000002500 */
[----:B---3--:R-:W-:-:S02]  /*00b0*/  ISETP.GT.AND P1, PT, R6, R7, PT ;  /* 0x000000070600720c */ /* 0x008fc40003f24270 */
[----:B-----5:R-:W-:Y:S02]  /*00c0*/  IADD3 R22, P2, PT, R1, UR4, RZ ;  /* 0x0000000401167c10 */ /* 0x020fe4000ff5e0ff */
[----:B0-----:R-:W-:Y:S01]  /*00d0*/  SEL R19, R4, UR6, P1 ;  /* 0x0000000604137c07 */ /* 0x001fe20008800000 */
[----:B-1----:R-:W-:-:S04]  /*00e0*/  IMAD R0, R17, R4, R5 ;  /* 0x0000000411007224 */ /* 0x002fc800078e0205 */
[--C-:B----4-:R-:W-:Y:S01]  /*00f0*/  IMAD R19, R19, R5, R2.reuse ;  /* 0x0000000513137224 */ /* 0x110fe200078e0202 */
[-C--:B------:R-:W-:Y:S01]  /*0100*/  ISETP.GE.AND P0, PT, R0, R7.reuse, PT ;  /* 0x000000070000720c */ /* 0x080fe20003f06270 */
[----:B--2---:R-:W-:Y:S02]  /*0110*/  IMAD R3, R16, UR6, R2 ;  /* 0x0000000610037c24 */ /* 0x004fe4000f8e0202 */
[----:B------:R-:W-:Y:S02]  /*0120*/  IMAD.X R2, RZ, RZ, UR5, P2 ;  /* 0x00000005ff027e24 */ /* 0x000fe400090e06ff */
[C---:B------:R-:W-:Y:S01]  /*0130*/  IMAD R18, R3.reuse, R7, R0 ;  /* 0x0000000703127224 */ /* 0x040fe200078e0200 */
[-C--:B------:R-:W-:Y:S01]  /*0140*/  ISETP.GE.OR P0, PT, R3, R6.reuse, P0 ;  /* 0x000000060300720c */ /* 0x080fe20000706670 */
[----:B------:R-:W-:-:S12]  /*0150*/  @P1 IMAD R18, R0, R6, R3 ;  /* 0x0000000600121224 */ /* 0x000fd800078e0203 */
[----:B------:R-:W-:Y:S05]  /*0160*/  @P0 EXIT ;  /* 0x000000000000094d */ /* 0x000fea0003800000 */
[----:B------:R-:W-:Y:S01]  /*0170*/  MOV R0, 0x0 ;  /* 0x0000000000007802 */ /* 0x000fe20000000f00 */
[----:B------:R0:W-:Y:S01]  /*0180*/  STL.128 [R1+0x30], R16 ;  /* 0x0000301001007387 */ /* 0x0001e20000100c00 */
[----:B------:R-:W1:Y:S01]  /*0190*/  LDCU.64 UR4, c[0x4][0x48] ;  /* 0x01000900ff0477ac */ /* 0x000e620008000a00 */
[----:B------:R-:W-:Y:S01]  /*01a0*/  IADD3 R6, P0, PT, R22, 0x30, RZ ;  /* 0x0000003016067810 */ /* 0x000fe20007f1e0ff */
[----:B------:R0:W2:Y:S01]  /*01b0*/  LDC.64 R8, c[0x4][R0] ;  /* 0x0100000000087b82 */ /* 0x0000a20000000a00 */
[----:B------:R-:W-:-:S03]  /*01c0*/  IMAD.MOV.U32 R23, RZ, RZ, R1 ;  /* 0x000000ffff177224 */ /* 0x000fc600078e0001 */
[----:B------:R-:W-:Y:S02]  /*01d0*/  IMAD.X R7, RZ, RZ, R2, P0 ;  /* 0x000000ffff077224 */ /* 0x000fe400000e0602 */
[----:B-1----:R-:W-:Y:S02]  /*01e0*/  IMAD.U32 R4, RZ, RZ, UR4 ;  /* 0x00000004ff047e24 */ /* 0x002fe4000f8e00ff */
[----:B0-----:R-:W-:-:S07]  /*01f0*/  IMAD.U32 R5, RZ, RZ, UR5 ;  /* 0x00000005ff057e24 */ /* 0x001fce000f8e00ff */
[----:B------:R-:W-:-:S07]  /*0200*/  LEPC R20, `(.L_x_131) ;  /* 0x000000001014794e */ /* 0x000fce0000000000 */
[----:B--2---:R-:W-:Y:S05]  /*0210*/  CALL.ABS.NOINC R8 ;  /* 0x0000000008007343 */ /* 0x004fea0003c00000 */
.L_x_131:
[----:B------:R-:W0:Y:S01]  /*0220*/  LDC R3, c[0x0][0x388] ;  /* 0x0000e200ff037b82 */ /* 0x000e220000000800 */
[----:B------:R-:W-:Y:S01]  /*0230*/  IMAD.MOV.U32 R7, RZ, RZ, -0x266e14b1 ;  /* 0xd991eb4fff077424 */ /* 0x000fe200078e00ff */
[----:B------:R-:W-:Y:S01]  /*0240*/  BSSY.RECONVERGENT B1, `(.L_x_132) ;  /* 0x000026d000017945 */ /* 0x000fe20003800200 */
[----:B------:R-:W-:Y:S02]  /*0250*/  SHF.R.S32.HI R17, RZ, 0x1f, R18 ;  /* 0x0000001fff117819 */ /* 0x000fe40000011412 */
        /* <DEDUP_REMOVED lines=10> */
[----:B------:R-:W-:Y:S01]  /*0300*/  LOP3.LUT R6, R0, 0x159a55e5, RZ, 0x3c, !PT ;  /* 0x159a55e500067812 */ /* 0x000fe200078e3cff */
[----:B------:R0:W-:Y:S04]  /*0310*/  STL.64 [R1+0x10], R8 ;  /* 0x0000100801007387 */ /* 0x0001e80000100a00 */
[----:B------:R0:W-:Y:S02]  /*0320*/  STL.128 [R1], R4 ;  /* 0x0000000401007387 */ /* 0x0001e40000100c00 */
[----:B------:R-:W-:Y:S05]  /*0330*/  @!P0 BRA `(.L_x_133) ;  /* 0x0000002400748947 */ /* 0x000fea0003800000 */
[----:B------:R-:W-:Y:S02]  /*0340*/  IMAD.MOV.U32 R3, RZ, RZ, RZ ;  /* 0x000000ffff037224 */ /* 0x000fe400078e00ff */
[----:B0-----:R-:W-:Y:S02]  /*0350*/  IMAD.MOV.U32 R4, RZ, RZ, R18 ;  /* 0x000000ffff047224 */ /* 0x001fe400078e0012 */
[----:B------:R-:W-:-:S07]  /*0360*/  IMAD.MOV.U32 R13, RZ, RZ, R17 ;  /* 0x000000ffff0d7224 */ /* 0x000fce00078e0011 */
.L_x_148:
        /* <DEDUP_REMOVED lines=12> */
.L_x_139:
[----:B------:R-:W-:-:S06]  /*0430*/  IMAD R12, R0, 0x4, R23 ;  /* 0x00000004000c7824 */ /* 0x000fcc00078e0217 */
[----:B------:R-:W5:Y:S01]  /*0440*/  LDL R12, [R12+0x4] ;  /* 0x000004000c0c7983 */ /* 0x000f620000100800 */
[----:B------:R-:W-:Y:S01]  /*0450*/  BSSY.RECONVERGENT B3, `(.L_x_137) ;  /* 0x00000b1000037945 */ /* 0x000fe20003800200 */
[----:B------:R-:W-:-:S07]  /*0460*/  IMAD.MOV.U32 R21, RZ, RZ, RZ ;  /* 0x000000ffff157224 */ /* 0x000fce00078e00ff */
.L_x_138:
[----:B-----5:R-:W-:Y:S01]  /*0470*/  SHF.R.U32.HI R20, RZ, R21, R12 ;  /* 0x00000015ff147219 */ /* 0x020fe2000001160c */
[----:B------:R-:W0:Y:S01]  /*0480*/  LDCU.64 UR4, c[0x0][0x358] ;  /* 0x00006b00ff0477ac */ /* 0x000e220008000a00 */
[----:B------:R-:W-:Y:S02]  /*0490*/  IMAD.SHL.U32 R14, R0, 0x20, RZ ;  /* 0x00000020000e7824 */ /* 0x000fe400078e00ff */
[----:B------:R-:W-:Y:S02]  /*04a0*/  LOP3.LUT R15, R20, 0x1, RZ, 0xc0, !PT ;  /* 0x00000001140f7812 */ /* 0x000fe400078ec0ff */
[----:B------:R-:W-:Y:S02]  /*04b0*/  IMAD.IADD R14, R14, 0x1, R21 ;  /* 0x000000010e0e7824 */ /* 0x000fe400078e0215 */
[----:B------:R-:W-:Y:S02]  /*04c0*/  ISETP.NE.U32.AND P0, PT, R15, 0x1, PT ;  /* 0x000000010f00780c */ /* 0x000fe40003f05070 */
[----:B------:R-:W-:-:S02]  /*04d0*/  IMAD R15, R14, 0x5, RZ ;  /* 0x000000050e0f7824 */ /* 0x000fc400078e02ff */
[----:B------:R-:W-:Y:S02]  /*04e0*/  R2P PR, R20, 0x7e ;  /* 0x0000007e14007804 */ /* 0x000fe40000000000 */
[----:B------:R-:W-:-:S07]  /*04f0*/  IMAD.WIDE.U32 R14, R15, 0x4, R10 ;  /* 0x000000040f0e7825 */ /* 0x000fce00078e000a */
[----:B0-----:R-:W2:Y:S04]  /*0500*/  @!P0 LDG.E R16, desc[UR4][R14.64+0x10] ;  /* 0x000010040e108981 */ /* 0x001ea8000c1e1900 */
[----:B------:R-:W3:Y:S04]  /*0510*/  @P1 LDG.E R24, desc[UR4][R14.64+0x24] ;  /* 0x000024040e181981 */ /* 0x000ee8000c1e1900 */
[----:B------:R-:W4:Y:S04]  /*0520*/  @P2 LDG.E R26, desc[UR4][R14.64+0x38] ;  /* 0x000038040e1a2981 */ /* 0x000f28000c1e1900 */
[----:B------:R-:W4:Y:S04]  /*0530*/  @P3 LDG.E R28, desc[UR4][R14.64+0x4c] ;  /* 0x00004c040e1c3981 */ /* 0x000f28000c1e1900 */
[----:B------:R-:W4:Y:S04]  /*0540*/  @!P0 LDG.E R25, desc[UR4][R14.64+0x4] ;  /* 0x000004040e198981 */ /* 0x000f28000c1e1900 */
[----:B------:R-:W4:Y:S01]  /*0550*/  @P1 LDG.E R27, desc[UR4][R14.64+0x18] ;  /* 0x000018040e1b1981 */ /* 0x000f22000c1e1900 */
[----:B--2---:R-:W-:-:S03]  /*0560*/  @!P0 LOP3.LUT R9, R9, R16, RZ, 0x3c, !PT ;  /* 0x0000001009098212 */ /* 0x004fc600078e3cff */
[----:B------:R-:W2:Y:S01]  /*0570*/  @!P0 LDG.E R16, desc[UR4][R14.64+0x8] ;  /* 0x000008040e108981 */ /* 0x000ea2000c1e1900 */
[----:B---3--:R-:W-:-:S03]  /*0580*/  @P1 LOP3.LUT R9, R9, R24, RZ, 0x3c, !PT ;  /* 0x0000001809091212 */ /* 0x008fc600078e3cff */
[----:B------:R-:W3:Y:S01]  /*0590*/  @P4 LDG.E R24, desc[UR4][R14.64+0x60] ;  /* 0x000060040e184981 */ /* 0x000ee2000c1e1900 */
[----:B----4-:R-:W-:-:S03]  /*05a0*/  @P2 LOP3.LUT R9, R9, R26, RZ, 0x3c, !PT ;  /* 0x0000001a09092212 */ /* 0x010fc600078e3cff */
[----:B------:R-:W4:Y:S01]  /*05b0*/  @P5 LDG.E R26, desc[UR4][R14.64+0x74] ;  /* 0x000074040e1a5981 */ /* 0x000f22000c1e1900 */
[----:B------:R-:W-:Y:S02]  /*05c0*/  @P3 LOP3.LUT R9, R9, R28, RZ, 0x3c, !PT ;  /* 0x0000001c09093212 */ /* 0x000fe400078e3cff */
[----:B------:R-:W-:Y:S02]  /*05d0*/  @!P0 LOP3.LUT R6, R6, R25, RZ, 0x3c, !PT ;  /* 0x0000001906068212 */ /* 0x000fe400078e3cff */
[----:B------:R-:W4:Y:S01]  /*05e0*/  @!P0 LDG.E R25, desc[UR4][R14.64+0xc] ;  /* 0x00000c040e198981 */ /* 0x000f22000c1e1900 */
[----:B--2---:R-:W-:-:S03]  /*05f0*/  @!P0 LOP3.LUT R7, R7, R16, RZ, 0x3c, !PT ;  /* 0x0000001007078212 */ /* 0x004fc600078e3cff */
[----:B------:R-:W2:Y:S01]  /*0600*/  @!P0 LDG.E R16, desc[UR4][R14.64] ;  /* 0x000000040e108981 */ /* 0x000ea2000c1e1900 */
[----:B---3--:R-:W-:-:S03]  /*0610*/  @P4 LOP3.LUT R9, R9, R24, RZ, 0x3c, !PT ;  /* 0x0000001809094212 */ /* 0x008fc600078e3cff */
[----:B------:R-:W3:Y:S01]  /*0620*/  @P6 LDG.E R24, desc[UR4][R14.64+0x88] ;  /* 0x000088040e186981 */ /* 0x000ee2000c1e1900 */
[----:B----4-:R-:W-:Y:S02]  /*0630*/  @P5 LOP3.LUT R9, R9, R26, RZ, 0x3c, !PT ;  /* 0x0000001a09095212 */ /* 0x010fe400078e3cff */
[----:B------:R-:W-:Y:S02]  /*0640*/  @!P0 LOP3.LUT R8, R8, R25, RZ, 0x3c, !PT ;  /* 0x0000001908088212 */ /* 0x000fe400078e3cff */
[----:B------:R-:W4:Y:S01]  /*0650*/  @P1 LDG.E R25, desc[UR4][R14.64+0x20] ;  /* 0x000020040e191981 */ /* 0x000f22000c1e1900 */
[----:B--2---:R-:W-:-:S03]  /*0660*/  @!P0 LOP3.LUT R5, R5, R16, RZ, 0x3c, !PT ;  /* 0x0000001005058212 */ /* 0x004fc600078e3cff */
[----:B------:R-:W2:Y:S01]  /*0670*/  @P1 LDG.E R16, desc[UR4][R14.64+0x14] ;  /* 0x000014040e101981 */ /* 0x000ea2000c1e1900 */
[----:B---3--:R-:W-:-:S03]  /*0680*/  @P6 LOP3.LUT R9, R9, R24, RZ, 0x3c, !PT ;  /* 0x0000001809096212 */ /* 0x008fc600078e3cff */
[----:B------:R-:W3:Y:S01]  /*0690*/  @P1 LDG.E R24, desc[UR4][R14.64+0x1c] ;  /* 0x00001c040e181981 */ /* 0x000ee2000c1e1900 */
[----:B------:R-:W-:-:S03]  /*06a0*/  @P1 LOP3.LUT R6, R6, R27, RZ, 0x3c, !PT ;  /* 0x0000001b06061212 */ /* 0x000fc600078e3cff */
[----:B------:R-:W3:Y:S01]  /*06b0*/  @P2 LDG.E R27, desc[UR4][R14.64+0x2c] ;  /* 0x00002c040e1b2981 */ /* 0x000ee2000c1e1900 */
[----:B----4-:R-:W-:-:S03]  /*06c0*/  @P1 LOP3.LUT R8, R8, R25, RZ, 0x3c, !PT ;  /* 0x0000001908081212 */ /* 0x010fc600078e3cff */
[----:B------:R-:W4:Y:S01]  /*06d0*/  @P2 LDG.E R25, desc[UR4][R14.64+0x34] ;  /* 0x000034040e192981 */ /* 0x000f22000c1e1900 */
[----:B--2---:R-:W-:-:S03]  /*06e0*/  @P1 LOP3.LUT R5, R5, R16, RZ, 0x3c, !PT ;  /* 0x0000001005051212 */ /* 0x004fc600078e3cff */
        /* <DEDUP_REMOVED lines=35> */
[----:B------:R-:W-:Y:S02]  /*0920*/  LOP3.LUT P0, RZ, R20, 0x80, RZ, 0xc0, !PT ;  /* 0x0000008014ff7812 */ /* 0x000fe4000780c0ff */
[----:B------:R-:W-:Y:S02]  /*0930*/  @P6 LOP3.LUT R6, R6, R27, RZ, 0x3c, !PT ;  /* 0x0000001b06066212 */ /* 0x000fe400078e3cff */
[----:B----4-:R-:W-:-:S09]  /*0940*/  @P6 LOP3.LUT R8, R8, R25, RZ, 0x3c, !PT ;  /* 0x0000001908086212 */ /* 0x010fd200078e3cff */
[----:B------:R-:W4:Y:S04]  /*0950*/  @P0 LDG.E R27, desc[UR4][R14.64+0x90] ;  /* 0x000090040e1b0981 */ /* 0x000f28000c1e1900 */
[----:B------:R-:W4:Y:S04]  /*0960*/  @P0 LDG.E R25, desc[UR4][R14.64+0x98] ;  /* 0x000098040e190981 */ /* 0x000f28000c1e1900 */
[----:B------:R-:W4:Y:S01]  /*0970*/  @P0 LDG.E R26, desc[UR4][R14.64+0x9c] ;  /* 0x00009c040e1a0981 */ /* 0x000f22000c1e1900 */
[----:B--2---:R-:W-:-:S03]  /*0980*/  @P6 LOP3.LUT R5, R5, R16, RZ, 0x3c, !PT ;  /* 0x0000001005056212 */ /* 0x004fc600078e3cff */
[----:B------:R-:W2:Y:S01]  /*0990*/  @P0 LDG.E R16, desc[UR4][R14.64+0x8c] ;  /* 0x00008c040e100981 */ /* 0x000ea2000c1e1900 */
[----:B---3--:R-:W-:-:S03]  /*09a0*/  @P6 LOP3.LUT R7, R7, R24, RZ, 0x3c, !PT ;  /* 0x0000001807076212 */ /* 0x008fc600078e3cff */
[----:B------:R-:W3:Y:S01]  /*09b0*/  @P0 LDG.E R24, desc[UR4][R14.64+0x94] ;  /* 0x000094040e180981 */ /* 0x000ee2000c1e1900 */
[----:B----4-:R-:W-:Y:S02]  /*09c0*/  @P0 LOP3.LUT R6, R6, R27, RZ, 0x3c, !PT ;  /* 0x0000001b06060212 */ /* 0x010fe400078e3cff */
[----:B------:R-:W-:Y:S02]  /*09d0*/  @P0 LOP3.LUT R8, R8, R25, RZ, 0x3c, !PT ;  /* 0x0000001908080212 */ /* 0x000fe400078e3cff */
[----:B------:R-:W-:Y:S02]  /*09e0*/  @P0 LOP3.LUT R9, R9, R26, RZ, 0x3c, !PT ;  /* 0x0000001a09090212 */ /* 0x000fe400078e3cff */
[----:B--2---:R-:W-:Y:S02]  /*09f0*/  @P0 LOP3.LUT R5, R5, R16, RZ, 0x3c, !PT ;  /* 0x0000001005050212 */ /* 0x004fe400078e3cff */
[----:B---3--:R-:W-:Y:S02]  /*0a00*/  @P0 LOP3.LUT R7, R7, R24, RZ, 0x3c, !PT ;  /* 0x0000001807070212 */ /* 0x008fe400078e3cff */
[----:B------:R-:W-:-:S13]  /*0a10*/  R2P PR, R20.B1, 0x7f ;  /* 0x0000007f14007804 */ /* 0x000fda0000001000 */
[----:B------:R-:W2:Y:S04]  /*0a20*/  @P0 LDG.E R24, desc[UR4][R14.64+0xa8] ;  /* 0x0000a8040e180981 */ /* 0x000ea8000c1e1900 */
[----:B------:R-:W3:Y:S04]  /*0a30*/  @P0 LDG.E R25, desc[UR4][R14.64+0xa4] ;  /* 0x0000a4040e190981 */ /* 0x000ee8000c1e1900 */
        /* <DEDUP_REMOVED lines=13> */
[----:B------:R-:W-:Y:S01]  /*0b10*/  LOP3.LUT P0, RZ, R20, 0x8000, RZ, 0xc0, !PT ;  /* 0x0000800014ff7812 */ /* 0x000fe2000780c0ff */
        /* <DEDUP_REMOVED lines=22> */
[----:B--2---:R-:W-:-:S03]  /*0c80*/  @P3 LOP3.LUT R9, R9, R24, RZ, 0x3c, !PT ;  /* 0x0000001809093212 */ /* 0x004fc600078e3cff */
[----:B------:R-:W2:Y:S01]  /*0c90*/  @P5 LDG.E R24, desc[UR4][R14.64+0x10c] ;  /* 0x00010c040e185981 */ /* 0x000ea2000c1e1900 */
[----:B------:R-:W-:-:S03]  /*0ca0*/  @P2 LOP3.LUT R8, R8, R29, RZ, 0x3c, !PT ;  /* 0x0000001d08082212 */ /* 0x000fc600078e3cff */
        /* <DEDUP_REMOVED lines=11> */
[----:B------:R-:W-:-:S04]  /*0d60*/  @P4 LOP3.LUT R6, R6, R29, RZ, 0x3c, !PT ;  /* 0x0000001d06064212 */ /* 0x000fc800078e3cff */
[----:B----4-:R-:W-:Y:S02]  /*0d70*/  @P5 LOP3.LUT R6, R6, R27, RZ, 0x3c, !PT ;  /* 0x0000001b06065212 */ /* 0x010fe400078e3cff */
        /* <DEDUP_REMOVED lines=16> */
[----:B------:R-:W4:Y:S01]  /*0e80*/  @P0 LDG.E R20, desc[UR4][R14.64+0x12c] ;  /* 0x00012c040e140981 */ /* 0x000f22000c1e1900 */
[----:B------:R-:W-:-:S03]  /*0e90*/  @P5 LOP3.LUT R5, R5, R16, RZ, 0x3c, !PT ;  /* 0x0000001005055212 */ /* 0x000fc600078e3cff */
[----:B------:R-:W4:Y:S01]  /*0ea0*/  @P6 LDG.E R16, desc[UR4][R14.64+0x118] ;  /* 0x000118040e106981 */ /* 0x000f22000c1e1900 */
[----:B--2---:R-:W-:-:S03]  /*0eb0*/  @P6 LOP3.LUT R7, R7, R24, RZ, 0x3c, !PT ;  /* 0x0000001807076212 */ /* 0x004fc600078e3cff */
[----:B------:R-:W2:Y:S01]  /*0ec0*/  @P0 LDG.E R24, desc[UR4][R14.64+0x134] ;  /* 0x000134040e180981 */ /* 0x000ea2000c1e1900 */
[----:B------:R-:W-:-:S05]  /*0ed0*/  VIADD R21, R21, 0x10 ;  /* 0x0000001015157836 */ /* 0x000fca0000000000 */
[----:B------:R-:W-:Y:S02]  /*0ee0*/  ISETP.NE.AND P1, PT, R21, 0x20, PT ;  /* 0x000000201500780c */ /* 0x000fe40003f25270 */
[----:B------:R-:W-:Y:S02]  /*0ef0*/  @P0 LOP3.LUT R9, R9, R26, RZ, 0x3c, !PT ;  /* 0x0000001a09090212 */ /* 0x000fe400078e3cff */
[----:B---3--:R-:W-:Y:S02]  /*0f00*/  @P0 LOP3.LUT R6, R6, R25, RZ, 0x3c, !PT ;  /* 0x0000001906060212 */ /* 0x008fe400078e3cff */
[----:B----4-:R-:W-:Y:S02]  /*0f10*/  @P0 LOP3.LUT R8, R8, R27, RZ, 0x3c, !PT ;  /* 0x0000001b08080212 */ /* 0x010fe400078e3cff */
[----:B------:R-:W-:-:S04]  /*0f20*/  @P6 LOP3.LUT R5, R5, R16, RZ, 0x3c, !PT ;  /* 0x0000001005056212 */ /* 0x000fc800078e3cff */
[----:B------:R-:W-:Y:S02]  /*0f30*/  @P0 LOP3.LUT R5, R5, R20, RZ, 0x3c, !PT ;  /* 0x0000001405050212 */ /* 0x000fe400078e3cff */
[----:B--2---:R-:W-:Y:S01]  /*0f40*/  @P0 LOP3.LUT R7, R7, R24, RZ, 0x3c, !PT ;  /* 0x0000001807070212 */ /* 0x004fe200078e3cff */
[----:B------:R-:W-:Y:S06]  /*0f50*/  @P1 BRA `(.L_x_138) ;  /* 0xfffffff400441947 */ /* 0x000fec000383ffff */
[----:B------:R-:W-:Y:S05]  /*0f60*/  BSYNC.RECONVERGENT B3 ;  /* 0x0000000000037941 */ /* 0x000fea0003800200 */
.L_x_137:
[----:B------:R-:W-:-:S05]  /*0f70*/  VIADD R0, R0, 0x1 ;  /* 0x0000000100007836 */ /* 0x000fca0000000000 */
[----:B------:R-:W-:-:S13]  /*0f80*/  ISETP.NE.AND P0, PT, R0, 0x5, PT ;  /* 0x000000050000780c */ /* 0x000fda0003f05270 */
[----:B------:R-:W-:Y:S05]  /*0f90*/  @P0 BRA `(.L_x_139) ;  /* 0xfffffff400240947 */ /* 0x000fea000383ffff */
[----:B------:R-:W-:Y:S05]  /*0fa0*/  BSYNC.RECONVERGENT B2 ;  /* 0x0000000000027941 */ /* 0x000fea0003800200 */
.L_x_136:
        /* <DEDUP_REMOVED lines=14> */
.L_x_143:
[----:B------:R-:W-:-:S06]  /*1090*/  IMAD R12, R0, 0x4, R23 ;  /* 0x00000004000c7824 */ /* 0x000fcc00078e0217 */
[----:B------:R-:W5:Y:S01]  /*10a0*/  LDL R12, [R12+0x4] ;  /* 0x000004000c0c7983 */ /* 0x000f620000100800 */
[----:B------:R-:W-:Y:S01]  /*10b0*/  BSSY.RECONVERGENT B3, `(.L_x_141) ;  /* 0x00000b1000037945 */ /* 0x000fe20003800200 */
[----:B------:R-:W-:-:S07]  /*10c0*/  IMAD.MOV.U32 R21, RZ, RZ, RZ ;  /* 0x000000ffff157224 */ /* 0x000fce00078e00ff */
.L_x_142:
        /* <DEDUP_REMOVED lines=176> */
.L_x_141:
[----:B------:R-:W-:-:S05]  /*1bd0*/  VIADD R0, R0, 0x1 ;  /* 0x0000000100007836 */ /* 0x000fca0000000000 */
[----:B------:R-:W-:-:S13]  /*1be0*/  ISETP.NE.AND P0, PT, R0, 0x5, PT ;  /* 0x000000050000780c */ /* 0x000fda0003f05270 */
[----:B------:R-:W-:Y:S05]  /*1bf0*/  @P0 BRA `(.L_x_143) ;  /* 0xfffffff400240947 */ /* 0x000fea000383ffff */
[----:B------:R-:W-:Y:S05]  /*1c00*/  BSYNC.RECONVERGENT B2 ;  /* 0x0000000000027941 */ /* 0x000fea0003800200 */
.L_x_140:
        /* <DEDUP_REMOVED lines=14> */
.L_x_147:
[----:B------:R-:W-:-:S06]  /*1cf0*/  IMAD R12, R0, 0x4, R23 ;  /* 0x00000004000c7824 */ /* 0x000fcc00078e0217 */
[----:B------:R-:W5:Y:S01]  /*1d00*/  LDL R12, [R12+0x4] ;  /* 0x000004000c0c7983 */ /* 0x000f620000100800 */
[----:B------:R-:W-:Y:S01]  /*1d10*/  BSSY.RECONVERGENT B3, `(.L_x_145) ;  /* 0x00000b1000037945 */ /* 0x000fe20003800200 */
[----:B------:R-:W-:-:S07]  /*1d20*/  IMAD.MOV.U32 R21, RZ, RZ, RZ ;  /* 0x000000ffff157224 */ /* 0x000fce00078e00ff */
.L_x_146:
        /* <DEDUP_REMOVED lines=176> */
.L_x_145:
[----:B------:R-:W-:-:S05]  /*2830*/  VIADD R0, R0, 0x1 ;  /* 0x0000000100007836 */ /* 0x000fca0000000000 */
[----:B------:R-:W-:-:S13]  /*2840*/  ISETP.NE.AND P0, PT, R0, 0x5, PT ;  /* 0x000000050000780c */ /* 0x000fda0003f05270 */
[----:B------:R-:W-:Y:S05]  /*2850*/  @P0 BRA `(.L_x_147) ;  /* 0xfffffff400240947 */ /* 0x000fea000383ffff */
[----:B------:R-:W-:Y:S05]  /*2860*/  BSYNC.RECONVERGENT B2 ;  /* 0x0000000000027941 */ /* 0x000fea0003800200 */
.L_x_144:
[----:B------:R0:W-:Y:S04]  /*2870*/  STL.64 [R1+0x8], R6 ;  /* 0x0000080601007387 */ /* 0x0001e80000100a00 */
[----:B------:R0:W-:Y:S04]  /*2880*/  STL [R1+0x4], R5 ;  /* 0x0000040501007387 */ /* 0x0001e80000100800 */
[----:B------:R0:W-:Y:S02]  /*2890*/  STL.64 [R1+0x10], R8 ;  /* 0x0000100801007387 */ /* 0x0001e40000100a00 */
.L_x_135:
[----:B------:R-:W-:Y:S05]  /*28a0*/  BSYNC.RECONVERGENT B0 ;  /* 0x0000000000007941 */ /* 0x000fea0003800200 */
.L_x_134:
[C---:B------:R-:W-:Y:S01]  /*28b0*/  ISETP.GT.U32.AND P0, PT, R4.reuse, 0x3, PT ;  /* 0x000000030400780c */ /* 0x040fe20003f04070 */
[----:B------:R-:W-:Y:S01]  /*28c0*/  VIADD R3, R3, 0x1 ;  /* 0x0000000103037836 */ /* 0x000fe20000000000 */
[--C-:B------:R-:W-:Y:S02]  /*28d0*/  SHF.R.U64 R4, R4, 0x2, R13.reuse ;  /* 0x0000000204047819 */ /* 0x100fe4000000120d */
[----:B------:R-:W-:Y:S02]  /*28e0*/  ISETP.GT.U32.AND.EX P0, PT, R13, RZ, PT, P0 ;  /* 0x000000ff0d00720c */ /* 0x000fe40003f04100 */
[----:B------:R-:W-:-:S11]  /*28f0*/  SHF.R.U32.HI R13, RZ, 0x2, R13 ;  /* 0x00000002ff0d7819 */ /* 0x000fd6000001160d */
[----:B------:R-:W-:Y:S05]  /*2900*/  @P0 BRA `(.L_x_148) ;  /* 0xffffffd800980947 */ /* 0x000fea000383ffff */
.L_x_133:
[----:B------:R-:W-:Y:S05]  /*2910*/  BSYNC.RECONVERGENT B1 ;  /* 0x0000000000017941 */ /* 0x000fea0003800200 */
.L_x_132:
[----:B------:R-:W1:Y:S01]  /*2920*/  LDCU UR4, c[0x0][0x38c] ;  /* 0x00007180ff0477ac */ /* 0x000e620008000800 */
[----:B------:R-:W2:Y:S01]  /*2930*/  LDC R3, c[0x0][0x388] ;  /* 0x0000e200ff037b82 */ /* 0x000ea20000000800 */
[----:B------:R-:W-:Y:S01]  /*2940*/  SHF.R.U32.HI R0, RZ, 0x2, R5 ;  /* 0x00000002ff007819 */ /* 0x000fe20000011605 */
[----:B0-----:R-:W-:-:S03]  /*2950*/  IMAD.MOV.U32 R8, RZ, RZ, -0x266e14b1 ;  /* 0xd991eb4fff087424 */ /* 0x001fc600078e00ff */
[----:B------:R-:W-:-:S03]  /*2960*/  LOP3.LUT R0, R0, R5, RZ, 0x3c, !PT ;  /* 0x0000000500007212 */ /* 0x000fc600078e3cff */
[----:B------:R-:W0:Y:S01]  /*2970*/  S2UR UR5, SR_CgaCtaId ;  /* 0x00000000000579c3 */ /* 0x000e220000008800 */
[----:B-1----:R-:W1:Y:S01]  /*2980*/  I2F.U32.RP R4, UR4 ;  /* 0x0000000400047d06 */ /* 0x002e620008209000 */
[----:B------:R-:W-:Y:S02]  /*2990*/  ISETP.NE.U32.AND P1, PT, RZ, UR4, PT ;  /* 0x00000004ff007c0c */ /* 0x000fe4000bf25070 */
[C---:B--2---:R-:W-:Y:S02]  /*29a0*/  ISETP.GT.AND P0, PT, R3.reuse, -0x1, PT ;  /* 0xffffffff0300780c */ /* 0x044fe40003f04270 */
[----:B------:R-:W-:Y:S01]  /*29b0*/  LOP3.LUT R5, R3, 0xaad26b49, RZ, 0x3c, !PT ;  /* 0xaad26b4903057812 */ /* 0x000fe200078e3cff */
[----:B------:R-:W-:Y:S01]  /*29c0*/  IMAD.SHL.U32 R3, R9, 0x10, RZ ;  /* 0x0000001009037824 */ /* 0x000fe200078e00ff */
[----:B------:R-:W-:-:S03]  /*29d0*/  SEL R8, R8, 0x8bf16996, P0 ;  /* 0x8bf1699608087807 */ /* 0x000fc60000000000 */
[----:B------:R-:W-:Y:S01]  /*29e0*/  IMAD R5, R5, 0x4182bed5, RZ ;  /* 0x4182bed505057824 */ /* 0x000fe200078e02ff */
[----:B-1----:R-:W1:Y:S04]  /*29f0*/  MUFU.RCP R4, R4 ;  /* 0x0000000400047308 */ /* 0x002e680000001000 */
[----:B------:R-:W-:Y:S01]  /*2a00*/  IADD3 R5, PT, PT, R8, 0x64f0c9, R5 ;  /* 0x0064f0c908057810 */ /* 0x000fe20007ffe005 */
[----:B-1----:R-:W-:Y:S02]  /*2a10*/  VIADD R6, R4, 0xffffffe ;  /* 0x0ffffffe04067836 */ /* 0x002fe40000000000 */
[C---:B------:R-:W-:Y:S02]  /*2a20*/  IMAD.SHL.U32 R4, R0.reuse, 0x2, RZ ;  /* 0x0000000200047824 */ /* 0x040fe400078e00ff */
[----:B------:R-:W1:Y:S03]  /*2a30*/  F2I.FTZ.U32.TRUNC.NTZ R7, R6 ;  /* 0x0000000600077305 */ /* 0x000e66000021f000 */
[----:B------:R-:W-:-:S04]  /*2a40*/  LOP3.LUT R4, R0, R4, R3, 0x96, !PT ;  /* 0x0000000400047212 */ /* 0x000fc800078e9603 */
[----:B------:R-:W-:-:S04]  /*2a50*/  LOP3.LUT R4, R4, R9, RZ, 0x3c, !PT ;  /* 0x0000000904047212 */ /* 0x000fc800078e3cff */
[----:B------:R-:W-:Y:S01]  /*2a60*/  IADD3 R4, PT, PT, R5, 0x587c5, R4 ;  /* 0x000587c505047810 */ /* 0x000fe20007ffe004 */
[----:B-1----:R-:W-:-:S04]  /*2a70*/  IMAD.MOV R6, RZ, RZ, -R7 ;  /* 0x000000ffff067224 */ /* 0x002fc800078e0a07 */
[----:B------:R-:W-:Y:S02]  /*2a80*/  IMAD R3, R6, UR4, RZ ;  /* 0x0000000406037c24 */ /* 0x000fe4000f8e02ff */
[----:B------:R-:W-:-:S04]  /*2a90*/  IMAD.MOV.U32 R6, RZ, RZ, RZ ;  /* 0x000000ffff067224 */ /* 0x000fc800078e00ff */
[----:B------:R-:W-:Y:S01]  /*2aa0*/  IMAD.HI.U32 R7, R7, R3, R6 ;  /* 0x0000000307077227 */ /* 0x000fe200078e0006 */
[----:B------:R-:W-:-:S04]  /*2ab0*/  MOV R3, 0x0 ;  /* 0x0000000000037802 */ /* 0x000fc80000000f00 */
[----:B------:R1:W2:Y:S01]  /*2ac0*/  LDC.64 R8, c[0x4][R3] ;  /* 0x0100000003087b82 */ /* 0x0002a20000000a00 */
[----:B------:R-:W-:-:S04]  /*2ad0*/  IMAD.HI.U32 R7, R7, R4, RZ ;  /* 0x0000000407077227 */ /* 0x000fc800078e00ff */
[----:B------:R-:W-:-:S04]  /*2ae0*/  IMAD.MOV R7, RZ, RZ, -R7 ;  /* 0x000000ffff077224 */ /* 0x000fc800078e0a07 */
[----:B------:R-:W-:-:S05]  /*2af0*/  IMAD R4, R7, UR4, R4 ;  /* 0x0000000407047c24 */ /* 0x000fca000f8e0204 */
[----:B------:R-:W-:-:S13]  /*2b00*/  ISETP.GE.U32.AND P0, PT, R4, UR4, PT ;  /* 0x0000000404007c0c */ /* 0x000fda000bf06070 */
[----:B------:R-:W-:-:S05]  /*2b10*/  @P0 VIADD R4, R4, -UR4 ;  /* 0x8000000404040c36 */ /* 0x000fca0008000000 */
[----:B------:R-:W-:-:S13]  /*2b20*/  ISETP.GE.U32.AND P0, PT, R4, UR4, PT ;  /* 0x0000000404007c0c */ /* 0x000fda000bf06070 */
[----:B------:R-:W-:Y:S01]  /*2b30*/  @P0 VIADD R4, R4, -UR4 ;  /* 0x8000000404040c36 */ /* 0x000fe20008000000 */
[----:B------:R-:W-:Y:S01]  /*2b40*/  @!P1 LOP3.LUT R4, RZ, UR4, RZ, 0x33, !PT ;  /* 0x00000004ff049c12 */ /* 0x000fe2000f8e33ff */
[----:B------:R-:W-:Y:S01]  /*2b50*/  UMOV UR4, 0x400 ;  /* 0x0000040000047882 */ /* 0x000fe20000000000 */
[----:B------:R-:W-:Y:S01]  /*2b60*/  IADD3 R6, P0, PT, R22, 0x30, RZ ;  /* 0x0000003016067810 */ /* 0x000fe20007f1e0ff */
[----:B0-----:R-:W-:Y:S02]  /*2b70*/  ULEA UR4, UR5, UR4, 0x18 ;  /* 0x0000000405047291 */ /* 0x001fe4000f8ec0ff */
[----:B------:R-:W-:Y:S02]  /*2b80*/  VIADD R4, R4, 0x1 ;  /* 0x0000000104047836 */ /* 0x000fe40000000000 */
[----:B------:R-:W-:Y:S02]  /*2b90*/  IMAD.X R7, RZ, RZ, R2, P0 ;  /* 0x000000ffff077224 */ /* 0x000fe400000e0602 */
[----:B------:R-:W-:-:S02]  /*2ba0*/  LEA R19, R19, UR4, 0x2 ;  /* 0x0000000413137c11 */ /* 0x000fc4000f8e10ff */
[----:B------:R-:W-:-:S03]  /*2bb0*/  IABS R0, R4 ;  /* 0x0000000400007213 */ /* 0x000fc60000000000 */
[----:B------:R-:W0:Y:S02]  /*2bc0*/  LDCU.64 UR4, c[0x4][0x50] ;  /* 0x01000a00ff0477ac */ /* 0x000e240008000a00 */
[----:B------:R1:W-:Y:S04]  /*2bd0*/  STS [R19], R0 ;  /* 0x0000000013007388 */ /* 0x0003e80000000800 */
[----:B------:R1:W-:Y:S01]  /*2be0*/  STL [R1+0x30], R0 ;  /* 0x0000300001007387 */ /* 0x0003e20000100800 */
[----:B0-----:R-:W-:Y:S02]  /*2bf0*/  IMAD.U32 R4, RZ, RZ, UR4 ;  /* 0x00000004ff047e24 */ /* 0x001fe4000f8e00ff */
[----:B-12---:R-:W-:-:S07]  /*2c00*/  IMAD.U32 R5, RZ, RZ, UR5 ;  /* 0x00000005ff057e24 */ /* 0x006fce000f8e00ff */
[----:B------:R-:W-:-:S07]  /*2c10*/  LEPC R20, `(.L_x_149) ;  /* 0x000000001014794e */ /* 0x000fce0000000000 */
[----:B------:R-:W-:Y:S05]  /*2c20*/  CALL.ABS.NOINC R8 ;  /* 0x0000000008007343 */ /* 0x000fea0003c00000 */
.L_x_149:
[----:B------:R-:W-:Y:S05]  /*2c30*/  WARPSYNC.ALL ;  /* 0x0000000000007948 */ /* 0x000fea0003800000 */
[----:B------:R-:W-:Y:S08]  /*2c40*/  BAR.SYNC.DEFER_BLOCKING 0x0 ;  /* 0x0000000000007b1d */ /* 0x000ff00000010000 */
[----:B------:R-:W0:Y:S01]  /*2c50*/  LDC.64 R2, c[0x0][0x358] ;  /* 0x0000d600ff027b82 */ /* 0x000e220000000a00 */
[----:B------:R-:W1:Y:S01]  /*2c60*/  LDCU.64 UR4, c[0x0][0x380] ;  /* 0x00007000ff0477ac */ /* 0x000e620008000a00 */
[----:B------:R-:W2:Y:S01]  /*2c70*/  LDS R19, [R19] ;  /* 0x0000000013137984 */ /* 0x000ea20000000800 */
[----:B0-----:R-:W-:-:S02]  /*2c80*/  R2UR UR6, R2 ;  /* 0x00000000020672ca */ /* 0x001fc400000e0000 */
[----:B------:R-:W-:Y:S02]  /*2c90*/  R2UR UR7, R3 ;  /* 0x00000000030772ca */ /* 0x000fe400000e0000 */
[----:B-1----:R-:W-:-:S04]  /*2ca0*/  LEA R2, P0, R18, UR4, 0x2 ;  /* 0x0000000412027c11 */ /* 0x002fc8000f8010ff */
[----:B------:R-:W-:-:S07]  /*2cb0*/  LEA.HI.X R3, R18, UR5, R17, 0x2, P0 ;  /* 0x0000000512037c11 */ /* 0x000fce00080f1411 */
[----:B--2---:R-:W-:Y:S01]  /*2cc0*/  STG.E desc[UR6][R2.64], R19 ;  /* 0x0000001302007986 */ /* 0x004fe2000c101906 */
[----:B------:R-:W-:Y:S05]  /*2cd0*/  EXIT ;  /* 0x000000000000794d */ /* 0x000fea0003800000 */
.L_x_150:
        /* <DEDUP_REMOVED lines=10> */
.L_x_158:


//--------------------- .nv.global.init           --------------------------
	.section	.nv.global.init,"aw",@progbits
	.align	4
.nv.global.init:
	.type		mrg32k3aM1SubSeq,@object
	.size		mrg32k3aM1SubSeq,(mrg32k3aM2SubSeq - mrg32k3aM1SubSeq)
mrg32k3aM1SubSeq:
        /*0000*/ 	.byte	0x0b, 0xcc, 0xee, 0x04, 0x73, 0x29, 0x8b, 0x6f, 0xf6, 0x53, 0x03, 0xf6, 0x23, 0xf6, 0xea, 0xda
        /* <DEDUP_REMOVED lines=125> */
	.type		mrg32k3aM2SubSeq,@object
	.size		mrg32k3aM2SubSeq,(mrg32k3aM1 - mrg32k3aM2SubSeq)
mrg32k3aM2SubSeq:
        /* <DEDUP_REMOVED lines=126> */
	.type		mrg32k3aM1,@object
	.size		mrg32k3aM1,(mrg32k3aM1Seq - mrg32k3aM1)
mrg32k3aM1:
        /* <DEDUP_REMOVED lines=144> */
	.type		mrg32k3aM1Seq,@object
	.size		mrg32k3aM1Seq,(mrg32k3aM2 - mrg32k3aM1Seq)
mrg32k3aM1Seq:
        /* <DEDUP_REMOVED lines=144> */
	.type		mrg32k3aM2,@object
	.size		mrg32k3aM2,(mrg32k3aM2Seq - mrg32k3aM2)
mrg32k3aM2:
        /* <DEDUP_REMOVED lines=144> */
	.type		mrg32k3aM2Seq,@object
	.size		mrg32k3aM2Seq,(precalc_xorwow_matrix - mrg32k3aM2Seq)
mrg32k3aM2Seq:
        /* <DEDUP_REMOVED lines=144> */
	.type		precalc_xorwow_matrix,@object
	.size		precalc_xorwow_matrix,(precalc_xorwow_offset_matrix - precalc_xorwow_matrix)
precalc_xorwow_matrix:
        /* <DEDUP_REMOVED lines=6400> */
	.type		precalc_xorwow_offset_matrix,@object
	.size		precalc_xorwow_offset_matrix,($str$15 - precalc_xorwow_offset_matrix)
precalc_xorwow_offset_matrix:
        /* <DEDUP_REMOVED lines=6400> */
	.type		$str$15,@object
	.size		$str$15,($str$17 - $str$15)
$str$15:
        /*353c0*/ 	.byte	0x44, 0x45, 0x56, 0x5f, 0x49, 0x4e, 0x44, 0x45, 0x58, 0x20, 0x25, 0x64, 0x20, 0x0a, 0x00
	.type		$str$17,@object
	.size		$str$17,($str$14 - $str$17)
$str$17:
        /*353cf*/ 	.byte	0x68, 0x69, 0x6c, 0x6f, 0x20, 0x25, 0x64, 0x20, 0x76, 0x61, 0x6c, 0x6f, 0x72, 0x20, 0x25, 0x64
        /*353df*/ 	.byte	0x0a, 0x00
	.type		$str$14,@object
	.size		$str$14,($str$19 - $str$14)
$str$14:
        /*353e1*/ 	.byte	0x44, 0x45, 0x56, 0x5f, 0x45, 0x4e, 0x43, 0x4f, 0x4e, 0x54, 0x52, 0x41, 0x44, 0x4f, 0x20, 0x25
        /*353f1*/ 	.byte	0x64, 0x20, 0x0a, 0x00
	.type		$str$19,@object
	.size		$str$19,($str$11 - $str$19)
$str$19:
        /*353f5*/ 	.byte	0x43, 0x6f, 0x6e, 0x74, 0x61, 0x64, 0x6f, 0x72, 0x20, 0x54, 0x4e, 0x54, 0x20, 0x2d, 0x20, 0x52
        /*35405*/ 	.byte	0x43, 0x20, 0x25, 0x64, 0x0a, 0x00
	.type		$str$11,@object
	.size		$str$11,($str$12 - $str$11)
$str$11:
        /*3540b*/ 	.byte	0x0a, 0x4e, 0x75, 0x6d, 0x65, 0x72, 0x6f, 0x20, 0x65, 0x6c, 0x65, 0x6d, 0x65, 0x6e, 0x74, 0x6f
        /*3541b*/ 	.byte	0x73, 0x20, 0x25, 0x64, 0x0a, 0x00
	.type		$str$12,@object
	.size		$str$12,($str$16 - $str$12)
$str$12:
        /*35421*/ 	.byte	0x0a, 0x43, 0x61, 0x6d, 0x69, 0x6e, 0x6f, 0x20, 0x45, 0x4e, 0x43, 0x4f, 0x4e, 0x54, 0x52, 0x41
        /*35431*/ 	.byte	0x44, 0x4f, 0x20, 0x5b, 0x25, 0x64, 0x5d, 0x0a, 0x00
	.type		$str$16,@object
	.size		$str$16,($str$7 - $str$16)
$str$16:
        /*3543a*/ 	.byte	0x50, 0x6f, 0x73, 0x69, 0x63, 0x69, 0x6f, 0x6e, 0x20, 0x61, 0x20, 0x65, 0x6e, 0x63, 0x6f, 0x6e
        /*3544a*/ 	.byte	0x74, 0x72, 0x61, 0x72, 0x20, 0x25, 0x64, 0x20, 0x0a, 0x00
	.type		$str$7,@object
	.size		$str$7,($str$18 - $str$7)
$str$7:
        /*35454*/ 	.byte	0x0a, 0x41, 0x42, 0x41, 0x4a, 0x4f, 0x20, 0x2d, 0x20, 0x4d, 0x45, 0x4d, 0x20, 0x43, 0x4f, 0x4d
        /*35464*/ 	.byte	0x50, 0x41, 0x52, 0x54, 0x49, 0x44, 0x41, 0x20, 0x5b, 0x25, 0x64, 0x5d, 0x00
	.type		$str$18,@object
	.size		$str$18,($str$1 - $str$18)
$str$18:
        /*35471*/ 	.byte	0x45, 0x6e, 0x74, 0x72, 0x6f, 0x20, 0x68, 0x69, 0x6c, 0x6f, 0x20, 0x25, 0x64, 0x20, 0x65, 0x20
        /*35481*/ 	.byte	0x69, 0x6e, 0x63, 0x72, 0x65, 0x6d, 0x65, 0x6e, 0x74, 0x6f, 0x20, 0x25, 0x64, 0x0a, 0x00
	.type		$str$1,@object
	.size		$str$1,($str$2 - $str$1)
$str$1:
        /*35490*/ 	.byte	0x56, 0x61, 0x6c, 0x6f, 0x72, 0x20, 0x65, 0x6e, 0x20, 0x6d, 0x65, 0x6d, 0x6f, 0x72, 0x69, 0x61
        /*354a0*/ 	.byte	0x20, 0x43, 0x4f, 0x4d, 0x50, 0x41, 0x52, 0x54, 0x49, 0x44, 0x41, 0x20, 0x25, 0x64, 0x0a, 0x00
	.type		$str$2,@object
	.size		$str$2,($str$3 - $str$2)
$str$2:
        /*354b0*/ 	.byte	0x0a, 0x41, 0x76, 0x61, 0x6e, 0x7a, 0x61, 0x20, 0x61, 0x20, 0x6c, 0x61, 0x20, 0x70, 0x6f, 0x73
        /*354c0*/ 	.byte	0x20, 0x49, 0x5a, 0x51, 0x55, 0x49, 0x45, 0x52, 0x44, 0x41, 0x20, 0x5b, 0x25, 0x64, 0x5d, 0x20
        /*354d0*/ 	.byte	0x68, 0x69, 0x6c, 0x6f, 0x20, 0x25, 0x64, 0x00
	.type		$str$3,@object
	.size		$str$3,($str$4 - $str$3)
$str$3:
        /*354d8*/ 	.byte	0x0a, 0x49, 0x5a, 0x51, 0x55, 0x49, 0x45, 0x52, 0x44, 0x41, 0x20, 0x43, 0x4f, 0x4d, 0x50, 0x41
        /*354e8*/ 	.byte	0x52, 0x54, 0x49, 0x44, 0x41, 0x20, 0x5b, 0x25, 0x64, 0x5d, 0x20, 0x2d, 0x20, 0x50, 0x6f, 0x73
        /*354f8*/ 	.byte	0x20, 0x73, 0x68, 0x61, 0x72, 0x65, 0x64, 0x20, 0x25, 0x64, 0x00
	.type		$str$4,@object
	.size		$str$4,($str$10 - $str$4)
$str$4:
        /*35503*/ 	.byte	0x48, 0x69, 0x6c, 0x6f, 0x20, 0x25, 0x64, 0x20, 0x68, 0x61, 0x20, 0x65, 0x6e, 0x74, 0x72, 0x61
        /*35513*/ 	.byte	0x64, 0x6f, 0x20, 0x61, 0x20, 0x62, 0x75, 0x73, 0x63, 0x61, 0x72, 0x20, 0x63, 0x61, 0x6d, 0x69
        /*35523*/ 	.byte	0x6e, 0x6f, 0x20, 0x5b, 0x25, 0x64, 0x5d, 0x5b, 0x25, 0x64, 0x5d, 0x0a, 0x00
	.type		$str$10,@object
	.size		$str$10,($str$8 - $str$10)
$str$10:
        /*35530*/ 	.byte	0x0a, 0x41, 0x76, 0x61, 0x6e, 0x7a, 0x61, 0x20, 0x61, 0x20, 0x6c, 0x61, 0x20, 0x70, 0x6f, 0x73
        /*35540*/ 	.byte	0x20, 0x41, 0x52, 0x52, 0x49, 0x42, 0x41, 0x20, 0x5b, 0x25, 0x64, 0x5d, 0x20, 0x75, 0x6c, 0x74
        /*35550*/ 	.byte	0x69, 0x6d, 0x61, 0x20, 0x70, 0x6f, 0x73, 0x69, 0x63, 0x69, 0x6f, 0x6e, 0x20, 0x25, 0x64, 0x20
        /*35560*/ 	.byte	0x68, 0x69, 0x6c, 0x6f, 0x20, 0x25, 0x64, 0x00
	.type		$str$8,@object
	.size		$str$8,($str$13 - $str$8)
$str$8:
        /*35568*/ 	.byte	0x0a, 0x41, 0x76, 0x61, 0x6e, 0x7a, 0x61, 0x20, 0x61, 0x20, 0x6c, 0x61, 0x20, 0x70, 0x6f, 0x73
        /*35578*/ 	.byte	0x20, 0x64, 0x65, 0x20, 0x41, 0x42, 0x41, 0x4a, 0x4f, 0x20, 0x5b, 0x25, 0x64, 0x5d, 0x20, 0x75
        /*35588*/ 	.byte	0x6c, 0x74, 0x69, 0x6d, 0x61, 0x20, 0x70, 0x6f, 0x73, 0x69, 0x63, 0x69, 0x6f, 0x6e, 0x20, 0x25
        /*35598*/ 	.byte	0x64, 0x20, 0x68, 0x69, 0x6c, 0x6f, 0x20, 0x25, 0x64, 0x00
	.type		$str$13,@object
	.size		$str$13,($str - $str$13)
$str$13:
        /*355a2*/ 	.byte	0x0a, 0x43, 0x61, 0x6d, 0x69, 0x6e, 0x6f, 0x20, 0x6e, 0x6f, 0x20, 0x65, 0x6e, 0x63, 0x6f, 0x6e
        /*355b2*/ 	.byte	0x74, 0x72, 0x61, 0x64, 0x6f, 0x20, 0x64, 0x65, 0x73, 0x64, 0x65, 0x20, 0x6c, 0x61, 0x20, 0x70
        /*355c2*/ 	.byte	0x6f, 0x73, 0x69, 0x63, 0x69, 0x6f, 0x6e, 0x20, 0x25, 0x64, 0x20, 0x69, 0x6e, 0x64, 0x65, 0x78
        /*355d2*/ 	.byte	0x20, 0x76, 0x61, 0x6c, 0x65, 0x20, 0x25, 0x64, 0x0a, 0x00
	.type		$str,@object
	.size		$str,($str$9 - $str)
$str:
        /*355dc*/ 	.byte	0x4e, 0xc2, 0xba, 0x20, 0x42, 0x6c, 0x6f, 0x71, 0x75, 0x65, 0x20, 0x28, 0x25, 0x64, 0x2c, 0x20
        /*355ec*/ 	.byte	0x25, 0x64, 0x29, 0x20, 0x68, 0x69, 0x6c, 0x6f, 0x20, 0x25, 0x64, 0x20, 0x70, 0x6f, 0x73, 0x20
        /*355fc*/ 	.byte	0x65, 0x6e, 0x20, 0x6d, 0x65, 0x6d, 0x6f, 0x72, 0x69, 0x61, 0x20, 0x43, 0x4f, 0x4d, 0x50, 0x41
        /*3560c*/ 	.byte	0x52, 0x54, 0x49, 0x44, 0x41, 0x20, 0x25, 0x64, 0x20, 0x0a, 0x00
	.type		$str$9,@object
	.size		$str$9,($str$6 - $str$9)
$str$9:
        /*35617*/ 	.byte	0x0a, 0x41, 0x52, 0x52, 0x49, 0x42, 0x41, 0x20, 0x4d, 0x65, 0x6d, 0x6f, 0x72, 0x69, 0x61, 0x20
        /*35627*/ 	.byte	0x63, 0x6f, 0x6d, 0x70, 0x61, 0x72, 0x74, 0x69, 0x64, 0x61, 0x20, 0x5b, 0x25, 0x64, 0x5d, 0x20
        /*35637*/ 	.byte	0x75, 0x6c, 0x74, 0x69, 0x6d, 0x61, 0x20, 0x70, 0x6f, 0x73, 0x69, 0x63, 0x69, 0x6f, 0x6e, 0x20
        /*35647*/ 	.byte	0x25, 0x64, 0x20, 0x68, 0x69, 0x6c, 0x6f, 0x20, 0x25, 0x64, 0x00
	.type		$str$6,@object
	.size		$str$6,($str$5 - $str$6)
$str$6:
        /*35652*/ 	.byte	0x0a, 0x43, 0x6f, 0x6e, 0x64, 0x69, 0x63, 0x69, 0x6f, 0x6e, 0x20, 0x44, 0x45, 0x52, 0x45, 0x43
        /*35662*/ 	.byte	0x48, 0x41, 0x20, 0x6c, 0x6c, 0x65, 0x76, 0x61, 0x20, 0x61, 0x20, 0x6c, 0x61, 0x20, 0x70, 0x6f
        /*35672*/ 	.byte	0x73, 0x69, 0x63, 0x69, 0x6f, 0x6e, 0x5b, 0x25, 0x64, 0x5d, 0x20, 0x64, 0x65, 0x73, 0x64, 0x65
        /*35682*/ 	.byte	0x20, 0x70, 0x6f, 0x73, 0x5b, 0x25, 0x64, 0x5d, 0x20, 0x68, 0x69, 0x6c, 0x6f, 0x20, 0x25, 0x64
        /*35692*/ 	.byte	0x20, 0x63, 0x6f, 0x6e, 0x20, 0x63, 0x6f, 0x6c, 0x6f, 0x72, 0x20, 0x25, 0x64, 0x0a, 0x00
	.type		$str$5,@object
	.size		$str$5,(.L_17 - $str$5)
$str$5:
        /*356a1*/ 	.byte	0x0a, 0x43, 0x6f, 0x6e, 0x64, 0x69, 0x63, 0x69, 0x6f, 0x6e, 0x20, 0x44, 0x45, 0x52, 0x45, 0x43
        /*356b1*/ 	.byte	0x48, 0x41, 0x20, 0x4d, 0x45, 0x4d, 0x4f, 0x52, 0x49, 0x41, 0x20, 0x43, 0x4f, 0x4d, 0x50, 0x41
        /*356c1*/ 	.byte	0x52, 0x54, 0x49, 0x44, 0x41, 0x20, 0x6c, 0x6c, 0x65, 0x76, 0x61, 0x20, 0x61, 0x20, 0x6c, 0x61
        /*356d1*/ 	.byte	0x20, 0x70, 0x6f, 0x73, 0x69, 0x63, 0x69, 0x6f, 0x6e, 0x5b, 0x25, 0x64, 0x5d, 0x20, 0x64, 0x65
        /*356e1*/ 	.byte	0x73, 0x64, 0x65, 0x20, 0x70, 0x6f, 0x73, 0x5b, 0x25, 0x64, 0x5d, 0x20, 0x68, 0x69, 0x6c, 0x6f
        /*356f1*/ 	.byte	0x20, 0x25, 0x64, 0x0a, 0x00
.L_17:


//--------------------- .nv.shared.reserved.0     --------------------------
	.section	.nv.shared.reserved.0,"aw",@nobits
	.weak		__nv_reservedSMEM_offset_0_alias
	.size		__nv_reservedSMEM_offset_0_alias, 0, 64
	.other		__nv_reservedSMEM_offset_0_alias,@"STO_CUDA_RESERVED_SHARED STV_DEFAULT"
__nv_reservedSMEM_offset_0_alias:
	.zero		0
	.zero		64


//--------------------- .nv.shared._Z22kernelEncontrarCaminosPiiiS_iPbi --------------------------
	.section	.nv.shared._Z22kernelEncontrarCaminosPiiiS_iPbi,"aw",@nobits
	.sectionflags	@""
	.align	4
.nv.shared._Z22kernelEncontrarCaminosPiiiS_iPbi:
	.zero		1064


//--------------------- .nv.shared._Z26kernelReemplazarPosicionesPiiiiiS_ --------------------------
	.section	.nv.shared._Z26kernelReemplazarPosicionesPiiiiiS_,"aw",@nobits
	.sectionflags	@""
	.align	4
.nv.shared._Z26kernelReemplazarPosicionesPiiiiiS_:
	.zero		1064


//--------------------- .nv.shared._Z11kernelBombaPiiii --------------------------
	.section	.nv.shared._Z11kernelBombaPiiii,"aw",@nobits
	.sectionflags	@""
	.align	4
.nv.shared._Z11kernelBombaPiiii:
	.zero		1064


//--------------------- .nv.shared._Z20kernelGenerarTableroPiiiiiii --------------------------
	.section	.nv.shared._Z20kernelGenerarTableroPiiiiiii,"aw",@nobits
	.sectionflags	@""
	.align	4
.nv.shared._Z20kernelGenerarTableroPiiiiiii:
	.zero		1064


//--------------------- .nv.constant0._Z30kernelEncontrarRompecabezasTNTPiiiiS_ii --------------------------
	.section	.nv.constant0._Z30kernelEncontrarRompecabezasTNTPiiiiS_ii,"a",@progbits
	.sectionflags	@""
	.align	4
.nv.constant0._Z30kernelEncontrarRompecabezasTNTPiiiiS_ii:
	.zero		936


//--------------------- .nv.constant0._Z20kernelEncontrarBombaPiiiiS_S_ --------------------------
	.section	.nv.constant0._Z20kernelEncontrarBombaPiiiiS_S_,"a",@progbits
	.sectionflags	@""
	.align	4
.nv.constant0._Z20kernelEncontrarBombaPiiiiS_S_:
	.zero		936


//--------------------- .nv.constant0._Z22kernelEncontrarCaminosPiiiS_iPbi --------------------------
	.section	.nv.constant0._Z22kernelEncontrarCaminosPiiiS_iPbi,"a",@progbits
	.sectionflags	@""
	.align	4
.nv.constant0._Z22kernelEncontrarCaminosPiiiS_iPbi:
	.zero		940


//--------------------- .nv.constant0._Z26kernelReemplazarPosicionesPiiiiiS_ --------------------------
	.section	.nv.constant0._Z26kernelReemplazarPosicionesPiiiiiS_,"a",@progbits
	.sectionflags	@""
	.align	4
.nv.constant0._Z26kernelReemplazarPosicionesPiiiiiS_:
	.zero		928


//--------------------- .nv.constant0._Z18kernelRompeCabezasPiiiii --------------------------
	.section	.nv.constant0._Z18kernelRompeCabezasPiiiii,"a",@progbits
	.sectionflags	@""
	.align	4
.nv.constant0._Z18kernelRompeCabezasPiiiii:
	.zero		920


//--------------------- .nv.constant0._Z9kernelTNTPiiii --------------------------
	.section	.nv.constant0._Z9kernelTNTPiiii,"a",@progbits
	.sectionflags	@""
	.align	4
.nv.constant0._Z9kernelTNTPiiii:
	.zero		916


//--------------------- .nv.constant0._Z11kernelBombaPiiii --------------------------
	.section	.nv.constant0._Z11kernelBombaPiiii,"a",@progbits
	.sectionflags	@""
	.align	4
.nv.constant0._Z11kernelBombaPiiii:
	.zero		916


//--------------------- .nv.constant0._Z20kernelGenerarTableroPiiiiiii --------------------------
	.section	.nv.constant0._Z20kernelGenerarTableroPiiiiiii,"a",@progbits
	.sectionflags	@""
	.align	4
.nv.constant0._Z20kernelGenerarTableroPiiiiiii:
	.zero		928


//--------------------- SYMBOLS --------------------------

	.type		.nv.reservedSmem.offset0,@object
	.size		.nv.reservedSmem.offset0,0x4
	.type		.nv.reservedSmem.cap,@object
	.size		.nv.reservedSmem.cap,0x4
	.type		vprintf,@function
